	.target	sm_103a

	.elftype	@"ET_EXEC"


//--------------------- .note.nv.tkinfo           --------------------------
	.section	.note.nv.tkinfo,"",@"SHT_NOTE"
	.sectionflags	@"SHF_NOTE_NV_TKINFO"
	.tkinfo
        /*0018*/ 	.word	0x00000002
        /*0030*/ 	.string	""
        /*0030*/ 	.string	"ptxas"
        /*0030*/ 	.string	"Cuda compilation tools, release 13.0, V13.0.88"
        /*0030*/ 	.string	"Build cuda_13.0.r13.0/compiler.36424714_0"
        /*0030*/ 	.string	"-arch sm_103a -m 64 "



//--------------------- .note.nv.cuinfo           --------------------------
	.section	.note.nv.cuinfo,"",@"SHT_NOTE"
	.sectionflags	@"SHF_NOTE_NV_CUINFO"
        /*0018*/ 	.short	0x0002
        /*001a*/ 	.short	0x0067
        /*001c*/ 	.short	0x0082
	.zero		2


//--------------------- .nv.info                  --------------------------
	.section	.nv.info,"",@"SHT_CUDA_INFO"
	.align	4


	//----- nvinfo : EIATTR_REGCOUNT
	.align		4
        /*0000*/ 	.byte	0x04, 0x2f
        /*0002*/ 	.short	(.L_38 - .L_37)
	.align		4
.L_37:
        /*0004*/ 	.word	index@(_ZN2at6native63_GLOBAL__N__7310b794_30_DistributionGeometricKernel_cu_fa6e70a443distribution_elementwise_grid_stride_kernelIfLi4EZNS0_9templates4cuda21uniform_and_transformIhfPNS_17CUDAGeneratorImplEZZZNS4_16geometric_kernelIS7_EEvRNS_18TensorIteratorBaseEdT_ENKUlvE_clEvENKUlvE_clEvEUlfE_EEvSA_T1_T2_EUlP24curandStatePhilox4_32_10E_ZNS1_27distribution_nullary_kernelIhf7double2S7_SJ_SE_EEvSA_SG_RKT3_T4_EUlifE_EEvlNS_15PhiloxCudaStateESF_SG_)
        /*0008*/ 	.word	0x00000038


	//----- nvinfo : EIATTR_FRAME_SIZE
	.align		4
.L_38:
        /*000c*/ 	.byte	0x04, 0x11
        /*000e*/ 	.short	(.L_40 - .L_39)
	.align		4
.L_39:
        /*0010*/ 	.word	index@($__internal_39_$__cuda_sm20_div_s64)
        /*0014*/ 	.word	0x00000000


	//----- nvinfo : EIATTR_FRAME_SIZE
	.align		4
.L_40:
        /*0018*/ 	.byte	0x04, 0x11
        /*001a*/ 	.short	(.L_42 - .L_41)
	.align		4
.L_41:
        /*001c*/ 	.word	index@(_ZN2at6native63_GLOBAL__N__7310b794_30_DistributionGeometricKernel_cu_fa6e70a443distribution_elementwise_grid_stride_kernelIfLi4EZNS0_9templates4cuda21uniform_and_transformIhfPNS_17CUDAGeneratorImplEZZZNS4_16geometric_kernelIS7_EEvRNS_18TensorIteratorBaseEdT_ENKUlvE_clEvENKUlvE_clEvEUlfE_EEvSA_T1_T2_EUlP24curandStatePhilox4_32_10E_ZNS1_27distribution_nullary_kernelIhf7double2S7_SJ_SE_EEvSA_SG_RKT3_T4_EUlifE_EEvlNS_15PhiloxCudaStateESF_SG_)
        /*0020*/ 	.word	0x00000000


	//----- nvinfo : EIATTR_REGCOUNT
	.align		4
.L_42:
        /*0024*/ 	.byte	0x04, 0x2f
        /*0026*/ 	.short	(.L_44 - .L_43)
	.align		4
.L_43:
        /*0028*/ 	.word	index@(_ZN2at6native63_GLOBAL__N__7310b794_30_DistributionGeometricKernel_cu_fa6e70a443distribution_elementwise_grid_stride_kernelIfLi4EZNS0_9templates4cuda21uniform_and_transformIhfPNS_17CUDAGeneratorImplEZZZNS4_16geometric_kernelIS7_EEvRNS_18TensorIteratorBaseEdT_ENKUlvE_clEvENKUlvE_clEvEUlfE_EEvSA_T1_T2_EUlP24curandStatePhilox4_32_10E_ZNS1_27distribution_nullary_kernelIhf7double2S7_SJ_SE_EEvSA_SG_RKT3_T4_EUlifE0_EEvlNS_15PhiloxCudaStateESF_SG_)
        /*002c*/ 	.word	0x0000002f


	//----- nvinfo : EIATTR_FRAME_SIZE
	.align		4
.L_44:
        /*0030*/ 	.byte	0x04, 0x11
        /*0032*/ 	.short	(.L_46 - .L_45)
	.align		4
.L_45:
        /*0034*/ 	.word	index@($__internal_38_$__cuda_sm20_div_s64)
        /*0038*/ 	.word	0x00000000


	//----- nvinfo : EIATTR_FRAME_SIZE
	.align		4
.L_46:
        /*003c*/ 	.byte	0x04, 0x11
        /*003e*/ 	.short	(.L_48 - .L_47)
	.align		4
.L_47:
        /*0040*/ 	.word	index@(_ZN2at6native63_GLOBAL__N__7310b794_30_DistributionGeometricKernel_cu_fa6e70a443distribution_elementwise_grid_stride_kernelIfLi4EZNS0_9templates4cuda21uniform_and_transformIhfPNS_17CUDAGeneratorImplEZZZNS4_16geometric_kernelIS7_EEvRNS_18TensorIteratorBaseEdT_ENKUlvE_clEvENKUlvE_clEvEUlfE_EEvSA_T1_T2_EUlP24curandStatePhilox4_32_10E_ZNS1_27distribution_nullary_kernelIhf7double2S7_SJ_SE_EEvSA_SG_RKT3_T4_EUlifE0_EEvlNS_15PhiloxCudaStateESF_SG_)
        /*0044*/ 	.word	0x00000000


	//----- nvinfo : EIATTR_REGCOUNT
	.align		4
.L_48:
        /*0048*/ 	.byte	0x04, 0x2f
        /*004a*/ 	.short	(.L_50 - .L_49)
	.align		4
.L_49:
        /*004c*/ 	.word	index@(_ZN2at6native63_GLOBAL__N__7310b794_30_DistributionGeometricKernel_cu_fa6e70a443distribution_elementwise_grid_stride_kernelIfLi4EZNS0_9templates4cuda21uniform_and_transformIhfPNS_17CUDAGeneratorImplEZZZNS4_16geometric_kernelIS7_EEvRNS_18TensorIteratorBaseEdT_ENKUlvE_clEvENKUlvE_clEvEUlfE_EEvSA_T1_T2_EUlP24curandStatePhilox4_32_10E0_ZNS1_27distribution_nullary_kernelIhf6float4S7_SJ_SE_EEvSA_SG_RKT3_T4_EUlifE_EEvlNS_15PhiloxCudaStateESF_SG_)
        /*0050*/ 	.word	0x00000038


	//----- nvinfo : EIATTR_FRAME_SIZE
	.align		4
.L_50:
        /*0054*/ 	.byte	0x04, 0x11
        /*0056*/ 	.short	(.L_52 - .L_51)
	.align		4
.L_51:
        /*0058*/ 	.word	index@($__internal_37_$__cuda_sm20_div_s64)
        /*005c*/ 	.word	0x00000000


	//----- nvinfo : EIATTR_FRAME_SIZE
	.align		4
.L_52:
        /*0060*/ 	.byte	0x04, 0x11
        /*0062*/ 	.short	(.L_54 - .L_53)
	.align		4
.L_53:
        /*0064*/ 	.word	index@(_ZN2at6native63_GLOBAL__N__7310b794_30_DistributionGeometricKernel_cu_fa6e70a443distribution_elementwise_grid_stride_kernelIfLi4EZNS0_9templates4cuda21uniform_and_transformIhfPNS_17CUDAGeneratorImplEZZZNS4_16geometric_kernelIS7_EEvRNS_18TensorIteratorBaseEdT_ENKUlvE_clEvENKUlvE_clEvEUlfE_EEvSA_T1_T2_EUlP24curandStatePhilox4_32_10E0_ZNS1_27distribution_nullary_kernelIhf6float4S7_SJ_SE_EEvSA_SG_RKT3_T4_EUlifE_EEvlNS_15PhiloxCudaStateESF_SG_)
        /*0068*/ 	.word	0x00000000


	//----- nvinfo : EIATTR_REGCOUNT
	.align		4
.L_54:
        /*006c*/ 	.byte	0x04, 0x2f
        /*006e*/ 	.short	(.L_56 - .L_55)
	.align		4
.L_55:
        /*0070*/ 	.word	index@(_ZN2at6native63_GLOBAL__N__7310b794_30_DistributionGeometricKernel_cu_fa6e70a443distribution_elementwise_grid_stride_kernelIfLi4EZNS0_9templates4cuda21uniform_and_transformIhfPNS_17CUDAGeneratorImplEZZZNS4_16geometric_kernelIS7_EEvRNS_18TensorIteratorBaseEdT_ENKUlvE_clEvENKUlvE_clEvEUlfE_EEvSA_T1_T2_EUlP24curandStatePhilox4_32_10E0_ZNS1_27distribution_nullary_kernelIhf6float4S7_SJ_SE_EEvSA_SG_RKT3_T4_EUlifE0_EEvlNS_15PhiloxCudaStateESF_SG_)
        /*0074*/ 	.word	0x0000002e


	//----- nvinfo : EIATTR_FRAME_SIZE
	.align		4
.L_56:
        /*0078*/ 	.byte	0x04, 0x11
        /*007a*/ 	.short	(.L_58 - .L_57)
	.align		4
.L_57:
        /*007c*/ 	.word	index@($__internal_36_$__cuda_sm20_div_s64)
        /*0080*/ 	.word	0x00000000


	//----- nvinfo : EIATTR_FRAME_SIZE
	.align		4
.L_58:
        /*0084*/ 	.byte	0x04, 0x11
        /*0086*/ 	.short	(.L_60 - .L_59)
	.align		4
.L_59:
        /*0088*/ 	.word	index@(_ZN2at6native63_GLOBAL__N__7310b794_30_DistributionGeometricKernel_cu_fa6e70a443distribution_elementwise_grid_stride_kernelIfLi4EZNS0_9templates4cuda21uniform_and_transformIhfPNS_17CUDAGeneratorImplEZZZNS4_16geometric_kernelIS7_EEvRNS_18TensorIteratorBaseEdT_ENKUlvE_clEvENKUlvE_clEvEUlfE_EEvSA_T1_T2_EUlP24curandStatePhilox4_32_10E0_ZNS1_27distribution_nullary_kernelIhf6float4S7_SJ_SE_EEvSA_SG_RKT3_T4_EUlifE0_EEvlNS_15PhiloxCudaStateESF_SG_)
        /*008c*/ 	.word	0x00000000


	//----- nvinfo : EIATTR_REGCOUNT
	.align		4
.L_60:
        /*0090*/ 	.byte	0x04, 0x2f
        /*0092*/ 	.short	(.L_62 - .L_61)
	.align		4
.L_61:
        /*0094*/ 	.word	index@(_ZN2at6native63_GLOBAL__N__7310b794_30_DistributionGeometricKernel_cu_fa6e70a443distribution_elementwise_grid_stride_kernelIfLi4EZNS0_9templates4cuda21uniform_and_transformIafPNS_17CUDAGeneratorImplEZZZNS4_16geometric_kernelIS7_EEvRNS_18TensorIteratorBaseEdT_ENKUlvE_clEvENKUlvE0_clEvEUlfE_EEvSA_T1_T2_EUlP24curandStatePhilox4_32_10E_ZNS1_27distribution_nullary_kernelIaf7double2S7_SJ_SE_EEvSA_SG_RKT3_T4_EUlifE_EEvlNS_15PhiloxCudaStateESF_SG_)
        /*0098*/ 	.word	0x00000038


	//----- nvinfo : EIATTR_FRAME_SIZE
	.align		4
.L_62:
        /*009c*/ 	.byte	0x04, 0x11
        /*009e*/ 	.short	(.L_64 - .L_63)
	.align		4
.L_63:
        /*00a0*/ 	.word	index@($__internal_35_$__cuda_sm20_div_s64)
        /*00a4*/ 	.word	0x00000000


	//----- nvinfo : EIATTR_FRAME_SIZE
	.align		4
.L_64:
        /*00a8*/ 	.byte	0x04, 0x11
        /*00aa*/ 	.short	(.L_66 - .L_65)
	.align		4
.L_65:
        /*00ac*/ 	.word	index@(_ZN2at6native63_GLOBAL__N__7310b794_30_DistributionGeometricKernel_cu_fa6e70a443distribution_elementwise_grid_stride_kernelIfLi4EZNS0_9templates4cuda21uniform_and_transformIafPNS_17CUDAGeneratorImplEZZZNS4_16geometric_kernelIS7_EEvRNS_18TensorIteratorBaseEdT_ENKUlvE_clEvENKUlvE0_clEvEUlfE_EEvSA_T1_T2_EUlP24curandStatePhilox4_32_10E_ZNS1_27distribution_nullary_kernelIaf7double2S7_SJ_SE_EEvSA_SG_RKT3_T4_EUlifE_EEvlNS_15PhiloxCudaStateESF_SG_)
        /*00b0*/ 	.word	0x00000000


	//----- nvinfo : EIATTR_REGCOUNT
	.align		4
.L_66:
        /*00b4*/ 	.byte	0x04, 0x2f
        /*00b6*/ 	.short	(.L_68 - .L_67)
	.align		4
.L_67:
        /*00b8*/ 	.word	index@(_ZN2at6native63_GLOBAL__N__7310b794_30_DistributionGeometricKernel_cu_fa6e70a443distribution_elementwise_grid_stride_kernelIfLi4EZNS0_9templates4cuda21uniform_and_transformIafPNS_17CUDAGeneratorImplEZZZNS4_16geometric_kernelIS7_EEvRNS_18TensorIteratorBaseEdT_ENKUlvE_clEvENKUlvE0_clEvEUlfE_EEvSA_T1_T2_EUlP24curandStatePhilox4_32_10E_ZNS1_27distribution_nullary_kernelIaf7double2S7_SJ_SE_EEvSA_SG_RKT3_T4_EUlifE0_EEvlNS_15PhiloxCudaStateESF_SG_)
        /*00bc*/ 	.word	0x0000002f


	//----- nvinfo : EIATTR_FRAME_SIZE
	.align		4
.L_68:
        /*00c0*/ 	.byte	0x04, 0x11
        /*00c2*/ 	.short	(.L_70 - .L_69)
	.align		4
.L_69:
        /*00c4*/ 	.word	index@($__internal_34_$__cuda_sm20_div_s64)
        /*00c8*/ 	.word	0x00000000


	//----- nvinfo : EIATTR_FRAME_SIZE
	.align		4
.L_70:
        /*00cc*/ 	.byte	0x04, 0x11
        /*00ce*/ 	.short	(.L_72 - .L_71)
	.align		4
.L_71:
        /*00d0*/ 	.word	index@(_ZN2at6native63_GLOBAL__N__7310b794_30_DistributionGeometricKernel_cu_fa6e70a443distribution_elementwise_grid_stride_kernelIfLi4EZNS0_9templates4cuda21uniform_and_transformIafPNS_17CUDAGeneratorImplEZZZNS4_16geometric_kernelIS7_EEvRNS_18TensorIteratorBaseEdT_ENKUlvE_clEvENKUlvE0_clEvEUlfE_EEvSA_T1_T2_EUlP24curandStatePhilox4_32_10E_ZNS1_27distribution_nullary_kernelIaf7double2S7_SJ_SE_EEvSA_SG_RKT3_T4_EUlifE0_EEvlNS_15PhiloxCudaStateESF_SG_)
        /*00d4*/ 	.word	0x00000000


	//----- nvinfo : EIATTR_REGCOUNT
	.align		4
.L_72:
        /*00d8*/ 	.byte	0x04, 0x2f
        /*00da*/ 	.short	(.L_74 - .L_73)
	.align		4
.L_73:
        /*00dc*/ 	.word	index@(_ZN2at6native63_GLOBAL__N__7310b794_30_DistributionGeometricKernel_cu_fa6e70a443distribution_elementwise_grid_stride_kernelIfLi4EZNS0_9templates4cuda21uniform_and_transformIafPNS_17CUDAGeneratorImplEZZZNS4_16geometric_kernelIS7_EEvRNS_18TensorIteratorBaseEdT_ENKUlvE_clEvENKUlvE0_clEvEUlfE_EEvSA_T1_T2_EUlP24curandStatePhilox4_32_10E0_ZNS1_27distribution_nullary_kernelIaf6float4S7_SJ_SE_EEvSA_SG_RKT3_T4_EUlifE_EEvlNS_15PhiloxCudaStateESF_SG_)
        /*00e0*/ 	.word	0x00000038


	//----- nvinfo : EIATTR_FRAME_SIZE
	.align		4
.L_74:
        /*00e4*/ 	.byte	0x04, 0x11
        /*00e6*/ 	.short	(.L_76 - .L_75)
	.align		4
.L_75:
        /*00e8*/ 	.word	index@($__internal_33_$__cuda_sm20_div_s64)
        /*00ec*/ 	.word	0x00000000


	//----- nvinfo : EIATTR_FRAME_SIZE
	.align		4
.L_76:
        /*00f0*/ 	.byte	0x04, 0x11
        /*00f2*/ 	.short	(.L_78 - .L_77)
	.align		4
.L_77:
        /*00f4*/ 	.word	index@(_ZN2at6native63_GLOBAL__N__7310b794_30_DistributionGeometricKernel_cu_fa6e70a443distribution_elementwise_grid_stride_kernelIfLi4EZNS0_9templates4cuda21uniform_and_transformIafPNS_17CUDAGeneratorImplEZZZNS4_16geometric_kernelIS7_EEvRNS_18TensorIteratorBaseEdT_ENKUlvE_clEvENKUlvE0_clEvEUlfE_EEvSA_T1_T2_EUlP24curandStatePhilox4_32_10E0_ZNS1_27distribution_nullary_kernelIaf6float4S7_SJ_SE_EEvSA_SG_RKT3_T4_EUlifE_EEvlNS_15PhiloxCudaStateESF_SG_)
        /*00f8*/ 	.word	0x00000000


	//----- nvinfo : EIATTR_REGCOUNT
	.align		4
.L_78:
        /*00fc*/ 	.byte	0x04, 0x2f
        /*00fe*/ 	.short	(.L_80 - .L_79)
	.align		4
.L_79:
        /*0100*/ 	.word	index@(_ZN2at6native63_GLOBAL__N__7310b794_30_DistributionGeometricKernel_cu_fa6e70a443distribution_elementwise_grid_stride_kernelIfLi4EZNS0_9templates4cuda21uniform_and_transformIafPNS_17CUDAGeneratorImplEZZZNS4_16geometric_kernelIS7_EEvRNS_18TensorIteratorBaseEdT_ENKUlvE_clEvENKUlvE0_clEvEUlfE_EEvSA_T1_T2_EUlP24curandStatePhilox4_32_10E0_ZNS1_27distribution_nullary_kernelIaf6float4S7_SJ_SE_EEvSA_SG_RKT3_T4_EUlifE0_EEvlNS_15PhiloxCudaStateESF_SG_)
        /*0104*/ 	.word	0x0000002e


	//----- nvinfo : EIATTR_FRAME_SIZE
	.align		4
.L_80:
        /*0108*/ 	.byte	0x04, 0x11
        /*010a*/ 	.short	(.L_82 - .L_81)
	.align		4
.L_81:
        /*010c*/ 	.word	index@($__internal_32_$__cuda_sm20_div_s64)
        /*0110*/ 	.word	0x00000000


	//----- nvinfo : EIATTR_FRAME_SIZE
	.align		4
.L_82:
        /*0114*/ 	.byte	0x04, 0x11
        /*0116*/ 	.short	(.L_84 - .L_83)
	.align		4
.L_83:
        /*0118*/ 	.word	index@(_ZN2at6native63_GLOBAL__N__7310b794_30_DistributionGeometricKernel_cu_fa6e70a443distribution_elementwise_grid_stride_kernelIfLi4EZNS0_9templates4cuda21uniform_and_transformIafPNS_17CUDAGeneratorImplEZZZNS4_16geometric_kernelIS7_EEvRNS_18TensorIteratorBaseEdT_ENKUlvE_clEvENKUlvE0_clEvEUlfE_EEvSA_T1_T2_EUlP24curandStatePhilox4_32_10E0_ZNS1_27distribution_nullary_kernelIaf6float4S7_SJ_SE_EEvSA_SG_RKT3_T4_EUlifE0_EEvlNS_15PhiloxCudaStateESF_SG_)
        /*011c*/ 	.word	0x00000000


	//----- nvinfo : EIATTR_REGCOUNT
	.align		4
.L_84:
        /*0120*/ 	.byte	0x04, 0x2f
        /*0122*/ 	.short	(.L_86 - .L_85)
	.align		4
.L_85:
        /*0124*/ 	.word	index@(_ZN2at6native63_GLOBAL__N__7310b794_30_DistributionGeometricKernel_cu_fa6e70a443distribution_elementwise_grid_stride_kernelIfLi4EZNS0_9templates4cuda21uniform_and_transformIifPNS_17CUDAGeneratorImplEZZZNS4_16geometric_kernelIS7_EEvRNS_18TensorIteratorBaseEdT_ENKUlvE_clEvENKUlvE1_clEvEUlfE_EEvSA_T1_T2_EUlP24curandStatePhilox4_32_10E_ZNS1_27distribution_nullary_kernelIif7double2S7_SJ_SE_EEvSA_SG_RKT3_T4_EUlifE_EEvlNS_15PhiloxCudaStateESF_SG_)
        /*0128*/ 	.word	0x00000038


	//----- nvinfo : EIATTR_FRAME_SIZE
	.align		4
.L_86:
        /*012c*/ 	.byte	0x04, 0x11
        /*012e*/ 	.short	(.L_88 - .L_87)
	.align		4
.L_87:
        /*0130*/ 	.word	index@($__internal_31_$__cuda_sm20_div_s64)
        /*0134*/ 	.word	0x00000000


	//----- nvinfo : EIATTR_FRAME_SIZE
	.align		4
.L_88:
        /*0138*/ 	.byte	0x04, 0x11
        /*013a*/ 	.short	(.L_90 - .L_89)
	.align		4
.L_89:
        /*013c*/ 	.word	index@(_ZN2at6native63_GLOBAL__N__7310b794_30_DistributionGeometricKernel_cu_fa6e70a443distribution_elementwise_grid_stride_kernelIfLi4EZNS0_9templates4cuda21uniform_and_transformIifPNS_17CUDAGeneratorImplEZZZNS4_16geometric_kernelIS7_EEvRNS_18TensorIteratorBaseEdT_ENKUlvE_clEvENKUlvE1_clEvEUlfE_EEvSA_T1_T2_EUlP24curandStatePhilox4_32_10E_ZNS1_27distribution_nullary_kernelIif7double2S7_SJ_SE_EEvSA_SG_RKT3_T4_EUlifE_EEvlNS_15PhiloxCudaStateESF_SG_)
        /*0140*/ 	.word	0x00000000


	//----- nvinfo : EIATTR_REGCOUNT
	.align		4
.L_90:
        /*0144*/ 	.byte	0x04, 0x2f
        /*0146*/ 	.short	(.L_92 - .L_91)
	.align		4
.L_91:
        /*0148*/ 	.word	index@(_ZN2at6native63_GLOBAL__N__7310b794_30_DistributionGeometricKernel_cu_fa6e70a443distribution_elementwise_grid_stride_kernelIfLi4EZNS0_9templates4cuda21uniform_and_transformIifPNS_17CUDAGeneratorImplEZZZNS4_16geometric_kernelIS7_EEvRNS_18TensorIteratorBaseEdT_ENKUlvE_clEvENKUlvE1_clEvEUlfE_EEvSA_T1_T2_EUlP24curandStatePhilox4_32_10E_ZNS1_27distribution_nullary_kernelIif7double2S7_SJ_SE_EEvSA_SG_RKT3_T4_EUlifE0_EEvlNS_15PhiloxCudaStateESF_SG_)
        /*014c*/ 	.word	0x0000002f


	//----- nvinfo : EIATTR_FRAME_SIZE
	.align		4
.L_92:
        /*0150*/ 	.byte	0x04, 0x11
        /*0152*/ 	.short	(.L_94 - .L_93)
	.align		4
.L_93:
        /*0154*/ 	.word	index@($__internal_30_$__cuda_sm20_div_s64)
        /*0158*/ 	.word	0x00000000


	//----- nvinfo : EIATTR_FRAME_SIZE
	.align		4
.L_94:
        /*015c*/ 	.byte	0x04, 0x11
        /*015e*/ 	.short	(.L_96 - .L_95)
	.align		4
.L_95:
        /*0160*/ 	.word	index@(_ZN2at6native63_GLOBAL__N__7310b794_30_DistributionGeometricKernel_cu_fa6e70a443distribution_elementwise_grid_stride_kernelIfLi4EZNS0_9templates4cuda21uniform_and_transformIifPNS_17CUDAGeneratorImplEZZZNS4_16geometric_kernelIS7_EEvRNS_18TensorIteratorBaseEdT_ENKUlvE_clEvENKUlvE1_clEvEUlfE_EEvSA_T1_T2_EUlP24curandStatePhilox4_32_10E_ZNS1_27distribution_nullary_kernelIif7double2S7_SJ_SE_EEvSA_SG_RKT3_T4_EUlifE0_EEvlNS_15PhiloxCudaStateESF_SG_)
        /*0164*/ 	.word	0x00000000


	//----- nvinfo : EIATTR_REGCOUNT
	.align		4
.L_96:
        /*0168*/ 	.byte	0x04, 0x2f
        /*016a*/ 	.short	(.L_98 - .L_97)
	.align		4
.L_97:
        /*016c*/ 	.word	index@(_ZN2at6native63_GLOBAL__N__7310b794_30_DistributionGeometricKernel_cu_fa6e70a443distribution_elementwise_grid_stride_kernelIfLi4EZNS0_9templates4cuda21uniform_and_transformIifPNS_17CUDAGeneratorImplEZZZNS4_16geometric_kernelIS7_EEvRNS_18TensorIteratorBaseEdT_ENKUlvE_clEvENKUlvE1_clEvEUlfE_EEvSA_T1_T2_EUlP24curandStatePhilox4_32_10E0_ZNS1_27distribution_nullary_kernelIif6float4S7_SJ_SE_EEvSA_SG_RKT3_T4_EUlifE_EEvlNS_15PhiloxCudaStateESF_SG_)
        /*0170*/ 	.word	0x00000038


	//----- nvinfo : EIATTR_FRAME_SIZE
	.align		4
.L_98:
        /*0174*/ 	.byte	0x04, 0x11
        /*0176*/ 	.short	(.L_100 - .L_99)
	.align		4
.L_99:
        /*0178*/ 	.word	index@($__internal_29_$__cuda_sm20_div_s64)
        /*017c*/ 	.word	0x00000000


	//----- nvinfo : EIATTR_FRAME_SIZE
	.align		4
.L_100:
        /*0180*/ 	.byte	0x04, 0x11
        /*0182*/ 	.short	(.L_102 - .L_101)
	.align		4
.L_101:
        /*0184*/ 	.word	index@(_ZN2at6native63_GLOBAL__N__7310b794_30_DistributionGeometricKernel_cu_fa6e70a443distribution_elementwise_grid_stride_kernelIfLi4EZNS0_9templates4cuda21uniform_and_transformIifPNS_17CUDAGeneratorImplEZZZNS4_16geometric_kernelIS7_EEvRNS_18TensorIteratorBaseEdT_ENKUlvE_clEvENKUlvE1_clEvEUlfE_EEvSA_T1_T2_EUlP24curandStatePhilox4_32_10E0_ZNS1_27distribution_nullary_kernelIif6float4S7_SJ_SE_EEvSA_SG_RKT3_T4_EUlifE_EEvlNS_15PhiloxCudaStateESF_SG_)
        /*0188*/ 	.word	0x00000000


	//----- nvinfo : EIATTR_REGCOUNT
	.align		4
.L_102:
        /*018c*/ 	.byte	0x04, 0x2f
        /*018e*/ 	.short	(.L_104 - .L_103)
	.align		4
.L_103:
        /*0190*/ 	.word	index@(_ZN2at6native63_GLOBAL__N__7310b794_30_DistributionGeometricKernel_cu_fa6e70a443distribution_elementwise_grid_stride_kernelIfLi4EZNS0_9templates4cuda21uniform_and_transformIifPNS_17CUDAGeneratorImplEZZZNS4_16geometric_kernelIS7_EEvRNS_18TensorIteratorBaseEdT_ENKUlvE_clEvENKUlvE1_clEvEUlfE_EEvSA_T1_T2_EUlP24curandStatePhilox4_32_10E0_ZNS1_27distribution_nullary_kernelIif6float4S7_SJ_SE_EEvSA_SG_RKT3_T4_EUlifE0_EEvlNS_15PhiloxCudaStateESF_SG_)
        /*0194*/ 	.word	0x0000002e


	//----- nvinfo : EIATTR_FRAME_SIZE
	.align		4
.L_104:
        /*0198*/ 	.byte	0x04, 0x11
        /*019a*/ 	.short	(.L_106 - .L_105)
	.align		4
.L_105:
        /*019c*/ 	.word	index@($__internal_28_$__cuda_sm20_div_s64)
        /*01a0*/ 	.word	0x00000000


	//----- nvinfo : EIATTR_FRAME_SIZE
	.align		4
.L_106:
        /*01a4*/ 	.byte	0x04, 0x11
        /*01a6*/ 	.short	(.L_108 - .L_107)
	.align		4
.L_107:
        /*01a8*/ 	.word	index@(_ZN2at6native63_GLOBAL__N__7310b794_30_DistributionGeometricKernel_cu_fa6e70a443distribution_elementwise_grid_stride_kernelIfLi4EZNS0_9templates4cuda21uniform_and_transformIifPNS_17CUDAGeneratorImplEZZZNS4_16geometric_kernelIS7_EEvRNS_18TensorIteratorBaseEdT_ENKUlvE_clEvENKUlvE1_clEvEUlfE_EEvSA_T1_T2_EUlP24curandStatePhilox4_32_10E0_ZNS1_27distribution_nullary_kernelIif6float4S7_SJ_SE_EEvSA_SG_RKT3_T4_EUlifE0_EEvlNS_15PhiloxCudaStateESF_SG_)
        /*01ac*/ 	.word	0x00000000


	//----- nvinfo : EIATTR_REGCOUNT
	.align		4
.L_108:
        /*01b0*/ 	.byte	0x04, 0x2f
        /*01b2*/ 	.short	(.L_110 - .L_109)
	.align		4
.L_109:
        /*01b4*/ 	.word	index@(_ZN2at6native63_GLOBAL__N__7310b794_30_DistributionGeometricKernel_cu_fa6e70a443distribution_elementwise_grid_stride_kernelIfLi4EZNS0_9templates4cuda21uniform_and_transformIlfPNS_17CUDAGeneratorImplEZZZNS4_16geometric_kernelIS7_EEvRNS_18TensorIteratorBaseEdT_ENKUlvE_clEvENKUlvE2_clEvEUlfE_EEvSA_T1_T2_EUlP24curandStatePhilox4_32_10E_ZNS1_27distribution_nullary_kernelIlf7double2S7_SJ_SE_EEvSA_SG_RKT3_T4_EUlifE_EEvlNS_15PhiloxCudaStateESF_SG_)
        /*01b8*/ 	.word	0x00000038


	//----- nvinfo : EIATTR_FRAME_SIZE
	.align		4
.L_110:
        /*01bc*/ 	.byte	0x04, 0x11
        /*01be*/ 	.short	(.L_112 - .L_111)
	.align		4
.L_111:
        /*01c0*/ 	.word	index@($__internal_27_$__cuda_sm20_div_s64)
        /*01c4*/ 	.word	0x00000000


	//----- nvinfo : EIATTR_FRAME_SIZE
	.align		4
.L_112:
        /*01c8*/ 	.byte	0x04, 0x11
        /*01ca*/ 	.short	(.L_114 - .L_113)
	.align		4
.L_113:
        /*01cc*/ 	.word	index@(_ZN2at6native63_GLOBAL__N__7310b794_30_DistributionGeometricKernel_cu_fa6e70a443distribution_elementwise_grid_stride_kernelIfLi4EZNS0_9templates4cuda21uniform_and_transformIlfPNS_17CUDAGeneratorImplEZZZNS4_16geometric_kernelIS7_EEvRNS_18TensorIteratorBaseEdT_ENKUlvE_clEvENKUlvE2_clEvEUlfE_EEvSA_T1_T2_EUlP24curandStatePhilox4_32_10E_ZNS1_27distribution_nullary_kernelIlf7double2S7_SJ_SE_EEvSA_SG_RKT3_T4_EUlifE_EEvlNS_15PhiloxCudaStateESF_SG_)
        /*01d0*/ 	.word	0x00000000


	//----- nvinfo : EIATTR_REGCOUNT
	.align		4
.L_114:
        /*01d4*/ 	.byte	0x04, 0x2f
        /*01d6*/ 	.short	(.L_116 - .L_115)
	.align		4
.L_115:
        /*01d8*/ 	.word	index@(_ZN2at6native63_GLOBAL__N__7310b794_30_DistributionGeometricKernel_cu_fa6e70a443distribution_elementwise_grid_stride_kernelIfLi4EZNS0_9templates4cuda21uniform_and_transformIlfPNS_17CUDAGeneratorImplEZZZNS4_16geometric_kernelIS7_EEvRNS_18TensorIteratorBaseEdT_ENKUlvE_clEvENKUlvE2_clEvEUlfE_EEvSA_T1_T2_EUlP24curandStatePhilox4_32_10E_ZNS1_27distribution_nullary_kernelIlf7double2S7_SJ_SE_EEvSA_SG_RKT3_T4_EUlifE0_EEvlNS_15PhiloxCudaStateESF_SG_)
        /*01dc*/ 	.word	0x00000030


	//----- nvinfo : EIATTR_FRAME_SIZE
	.align		4
.L_116:
        /*01e0*/ 	.byte	0x04, 0x11
        /*01e2*/ 	.short	(.L_118 - .L_117)
	.align		4
.L_117:
        /*01e4*/ 	.word	index@($__internal_26_$__cuda_sm20_div_s64)
        /*01e8*/ 	.word	0x00000000


	//----- nvinfo : EIATTR_FRAME_SIZE
	.align		4
.L_118:
        /*01ec*/ 	.byte	0x04, 0x11
        /*01ee*/ 	.short	(.L_120 - .L_119)
	.align		4
.L_119:
        /*01f0*/ 	.word	index@(_ZN2at6native63_GLOBAL__N__7310b794_30_DistributionGeometricKernel_cu_fa6e70a443distribution_elementwise_grid_stride_kernelIfLi4EZNS0_9templates4cuda21uniform_and_transformIlfPNS_17CUDAGeneratorImplEZZZNS4_16geometric_kernelIS7_EEvRNS_18TensorIteratorBaseEdT_ENKUlvE_clEvENKUlvE2_clEvEUlfE_EEvSA_T1_T2_EUlP24curandStatePhilox4_32_10E_ZNS1_27distribution_nullary_kernelIlf7double2S7_SJ_SE_EEvSA_SG_RKT3_T4_EUlifE0_EEvlNS_15PhiloxCudaStateESF_SG_)
        /*01f4*/ 	.word	0x00000000


	//----- nvinfo : EIATTR_REGCOUNT
	.align		4
.L_120:
        /*01f8*/ 	.byte	0x04, 0x2f
        /*01fa*/ 	.short	(.L_122 - .L_121)
	.align		4
.L_121:
        /*01fc*/ 	.word	index@(_ZN2at6native63_GLOBAL__N__7310b794_30_DistributionGeometricKernel_cu_fa6e70a443distribution_elementwise_grid_stride_kernelIfLi4EZNS0_9templates4cuda21uniform_and_transformIlfPNS_17CUDAGeneratorImplEZZZNS4_16geometric_kernelIS7_EEvRNS_18TensorIteratorBaseEdT_ENKUlvE_clEvENKUlvE2_clEvEUlfE_EEvSA_T1_T2_EUlP24curandStatePhilox4_32_10E0_ZNS1_27distribution_nullary_kernelIlf6float4S7_SJ_SE_EEvSA_SG_RKT3_T4_EUlifE_EEvlNS_15PhiloxCudaStateESF_SG_)
        /*0200*/ 	.word	0x00000038


	//----- nvinfo : EIATTR_FRAME_SIZE
	.align		4
.L_122:
        /*0204*/ 	.byte	0x04, 0x11
        /*0206*/ 	.short	(.L_124 - .L_123)
	.align		4
.L_123:
        /*0208*/ 	.word	index@($__internal_25_$__cuda_sm20_div_s64)
        /*020c*/ 	.word	0x00000000


	//----- nvinfo : EIATTR_FRAME_SIZE
	.align		4
.L_124:
        /*0210*/ 	.byte	0x04, 0x11
        /*0212*/ 	.short	(.L_126 - .L_125)
	.align		4
.L_125:
        /*0214*/ 	.word	index@(_ZN2at6native63_GLOBAL__N__7310b794_30_DistributionGeometricKernel_cu_fa6e70a443distribution_elementwise_grid_stride_kernelIfLi4EZNS0_9templates4cuda21uniform_and_transformIlfPNS_17CUDAGeneratorImplEZZZNS4_16geometric_kernelIS7_EEvRNS_18TensorIteratorBaseEdT_ENKUlvE_clEvENKUlvE2_clEvEUlfE_EEvSA_T1_T2_EUlP24curandStatePhilox4_32_10E0_ZNS1_27distribution_nullary_kernelIlf6float4S7_SJ_SE_EEvSA_SG_RKT3_T4_EUlifE_EEvlNS_15PhiloxCudaStateESF_SG_)
        /*0218*/ 	.word	0x00000000


	//----- nvinfo : EIATTR_REGCOUNT
	.align		4
.L_126:
        /*021c*/ 	.byte	0x04, 0x2f
        /*021e*/ 	.short	(.L_128 - .L_127)
	.align		4
.L_127:
        /*0220*/ 	.word	index@(_ZN2at6native63_GLOBAL__N__7310b794_30_DistributionGeometricKernel_cu_fa6e70a443distribution_elementwise_grid_stride_kernelIfLi4EZNS0_9templates4cuda21uniform_and_transformIlfPNS_17CUDAGeneratorImplEZZZNS4_16geometric_kernelIS7_EEvRNS_18TensorIteratorBaseEdT_ENKUlvE_clEvENKUlvE2_clEvEUlfE_EEvSA_T1_T2_EUlP24curandStatePhilox4_32_10E0_ZNS1_27distribution_nullary_kernelIlf6float4S7_SJ_SE_EEvSA_SG_RKT3_T4_EUlifE0_EEvlNS_15PhiloxCudaStateESF_SG_)
        /*0224*/ 	.word	0x0000002e


	//----- nvinfo : EIATTR_FRAME_SIZE
	.align		4
.L_128:
        /*0228*/ 	.byte	0x04, 0x11
        /*022a*/ 	.short	(.L_130 - .L_129)
	.align		4
.L_129:
        /*022c*/ 	.word	index@($__internal_24_$__cuda_sm20_div_s64)
        /*0230*/ 	.word	0x00000000


	//----- nvinfo : EIATTR_FRAME_SIZE
	.align		4
.L_130:
        /*0234*/ 	.byte	0x04, 0x11
        /*0236*/ 	.short	(.L_132 - .L_131)
	.align		4
.L_131:
        /*0238*/ 	.word	index@(_ZN2at6native63_GLOBAL__N__7310b794_30_DistributionGeometricKernel_cu_fa6e70a443distribution_elementwise_grid_stride_kernelIfLi4EZNS0_9templates4cuda21uniform_and_transformIlfPNS_17CUDAGeneratorImplEZZZNS4_16geometric_kernelIS7_EEvRNS_18TensorIteratorBaseEdT_ENKUlvE_clEvENKUlvE2_clEvEUlfE_EEvSA_T1_T2_EUlP24curandStatePhilox4_32_10E0_ZNS1_27distribution_nullary_kernelIlf6float4S7_SJ_SE_EEvSA_SG_RKT3_T4_EUlifE0_EEvlNS_15PhiloxCudaStateESF_SG_)
        /*023c*/ 	.word	0x00000000


	//----- nvinfo : EIATTR_REGCOUNT
	.align		4
.L_132:
        /*0240*/ 	.byte	0x04, 0x2f
        /*0242*/ 	.short	(.L_134 - .L_133)
	.align		4
.L_133:
        /*0244*/ 	.word	index@(_ZN2at6native63_GLOBAL__N__7310b794_30_DistributionGeometricKernel_cu_fa6e70a443distribution_elementwise_grid_stride_kernelIfLi4EZNS0_9templates4cuda21uniform_and_transformIsfPNS_17CUDAGeneratorImplEZZZNS4_16geometric_kernelIS7_EEvRNS_18TensorIteratorBaseEdT_ENKUlvE_clEvENKUlvE3_clEvEUlfE_EEvSA_T1_T2_EUlP24curandStatePhilox4_32_10E_ZNS1_27distribution_nullary_kernelIsf7double2S7_SJ_SE_EEvSA_SG_RKT3_T4_EUlifE_EEvlNS_15PhiloxCudaStateESF_SG_)
        /*0248*/ 	.word	0x00000038


	//----- nvinfo : EIATTR_FRAME_SIZE
	.align		4
.L_134:
        /*024c*/ 	.byte	0x04, 0x11
        /*024e*/ 	.short	(.L_136 - .L_135)
	.align		4
.L_135:
        /*0250*/ 	.word	index@($__internal_23_$__cuda_sm20_div_s64)
        /*0254*/ 	.word	0x00000000


	//----- nvinfo : EIATTR_FRAME_SIZE
	.align		4
.L_136:
        /*0258*/ 	.byte	0x04, 0x11
        /*025a*/ 	.short	(.L_138 - .L_137)
	.align		4
.L_137:
        /*025c*/ 	.word	index@(_ZN2at6native63_GLOBAL__N__7310b794_30_DistributionGeometricKernel_cu_fa6e70a443distribution_elementwise_grid_stride_kernelIfLi4EZNS0_9templates4cuda21uniform_and_transformIsfPNS_17CUDAGeneratorImplEZZZNS4_16geometric_kernelIS7_EEvRNS_18TensorIteratorBaseEdT_ENKUlvE_clEvENKUlvE3_clEvEUlfE_EEvSA_T1_T2_EUlP24curandStatePhilox4_32_10E_ZNS1_27distribution_nullary_kernelIsf7double2S7_SJ_SE_EEvSA_SG_RKT3_T4_EUlifE_EEvlNS_15PhiloxCudaStateESF_SG_)
        /*0260*/ 	.word	0x00000000


	//----- nvinfo : EIATTR_REGCOUNT
	.align		4
.L_138:
        /*0264*/ 	.byte	0x04, 0x2f
        /*0266*/ 	.short	(.L_140 - .L_139)
	.align		4
.L_139:
        /*0268*/ 	.word	index@(_ZN2at6native63_GLOBAL__N__7310b794_30_DistributionGeometricKernel_cu_fa6e70a443distribution_elementwise_grid_stride_kernelIfLi4EZNS0_9templates4cuda21uniform_and_transformIsfPNS_17CUDAGeneratorImplEZZZNS4_16geometric_kernelIS7_EEvRNS_18TensorIteratorBaseEdT_ENKUlvE_clEvENKUlvE3_clEvEUlfE_EEvSA_T1_T2_EUlP24curandStatePhilox4_32_10E_ZNS1_27distribution_nullary_kernelIsf7double2S7_SJ_SE_EEvSA_SG_RKT3_T4_EUlifE0_EEvlNS_15PhiloxCudaStateESF_SG_)
        /*026c*/ 	.word	0x0000002f


	//----- nvinfo : EIATTR_FRAME_SIZE
	.align		4
.L_140:
        /*0270*/ 	.byte	0x04, 0x11
        /*0272*/ 	.short	(.L_142 - .L_141)
	.align		4
.L_141:
        /*0274*/ 	.word	index@($__internal_22_$__cuda_sm20_div_s64)
        /*0278*/ 	.word	0x00000000


	//----- nvinfo : EIATTR_FRAME_SIZE
	.align		4
.L_142:
        /*027c*/ 	.byte	0x04, 0x11
        /*027e*/ 	.short	(.L_144 - .L_143)
	.align		4
.L_143:
        /*0280*/ 	.word	index@(_ZN2at6native63_GLOBAL__N__7310b794_30_DistributionGeometricKernel_cu_fa6e70a443distribution_elementwise_grid_stride_kernelIfLi4EZNS0_9templates4cuda21uniform_and_transformIsfPNS_17CUDAGeneratorImplEZZZNS4_16geometric_kernelIS7_EEvRNS_18TensorIteratorBaseEdT_ENKUlvE_clEvENKUlvE3_clEvEUlfE_EEvSA_T1_T2_EUlP24curandStatePhilox4_32_10E_ZNS1_27distribution_nullary_kernelIsf7double2S7_SJ_SE_EEvSA_SG_RKT3_T4_EUlifE0_EEvlNS_15PhiloxCudaStateESF_SG_)
        /*0284*/ 	.word	0x00000000


	//----- nvinfo : EIATTR_REGCOUNT
	.align		4
.L_144:
        /*0288*/ 	.byte	0x04, 0x2f
        /*028a*/ 	.short	(.L_146 - .L_145)
	.align		4
.L_145:
        /*028c*/ 	.word	index@(_ZN2at6native63_GLOBAL__N__7310b794_30_DistributionGeometricKernel_cu_fa6e70a443distribution_elementwise_grid_stride_kernelIfLi4EZNS0_9templates4cuda21uniform_and_transformIsfPNS_17CUDAGeneratorImplEZZZNS4_16geometric_kernelIS7_EEvRNS_18TensorIteratorBaseEdT_ENKUlvE_clEvENKUlvE3_clEvEUlfE_EEvSA_T1_T2_EUlP24curandStatePhilox4_32_10E0_ZNS1_27distribution_nullary_kernelIsf6float4S7_SJ_SE_EEvSA_SG_RKT3_T4_EUlifE_EEvlNS_15PhiloxCudaStateESF_SG_)
        /*0290*/ 	.word	0x00000038


	//----- nvinfo : EIATTR_FRAME_SIZE
	.align		4
.L_146:
        /*0294*/ 	.byte	0x04, 0x11
        /*0296*/ 	.short	(.L_148 - .L_147)
	.align		4
.L_147:
        /*0298*/ 	.word	index@($__internal_21_$__cuda_sm20_div_s64)
        /*029c*/ 	.word	0x00000000


	//----- nvinfo : EIATTR_FRAME_SIZE
	.align		4
.L_148:
        /*02a0*/ 	.byte	0x04, 0x11
        /*02a2*/ 	.short	(.L_150 - .L_149)
	.align		4
.L_149:
        /*02a4*/ 	.word	index@(_ZN2at6native63_GLOBAL__N__7310b794_30_DistributionGeometricKernel_cu_fa6e70a443distribution_elementwise_grid_stride_kernelIfLi4EZNS0_9templates4cuda21uniform_and_transformIsfPNS_17CUDAGeneratorImplEZZZNS4_16geometric_kernelIS7_EEvRNS_18TensorIteratorBaseEdT_ENKUlvE_clEvENKUlvE3_clEvEUlfE_EEvSA_T1_T2_EUlP24curandStatePhilox4_32_10E0_ZNS1_27distribution_nullary_kernelIsf6float4S7_SJ_SE_EEvSA_SG_RKT3_T4_EUlifE_EEvlNS_15PhiloxCudaStateESF_SG_)
        /*02a8*/ 	.word	0x00000000


	//----- nvinfo : EIATTR_REGCOUNT
	.align		4
.L_150:
        /*02ac*/ 	.byte	0x04, 0x2f
        /*02ae*/ 	.short	(.L_152 - .L_151)
	.align		4
.L_151:
        /*02b0*/ 	.word	index@(_ZN2at6native63_GLOBAL__N__7310b794_30_DistributionGeometricKernel_cu_fa6e70a443distribution_elementwise_grid_stride_kernelIfLi4EZNS0_9templates4cuda21uniform_and_transformIsfPNS_17CUDAGeneratorImplEZZZNS4_16geometric_kernelIS7_EEvRNS_18TensorIteratorBaseEdT_ENKUlvE_clEvENKUlvE3_clEvEUlfE_EEvSA_T1_T2_EUlP24curandStatePhilox4_32_10E0_ZNS1_27distribution_nullary_kernelIsf6float4S7_SJ_SE_EEvSA_SG_RKT3_T4_EUlifE0_EEvlNS_15PhiloxCudaStateESF_SG_)
        /*02b4*/ 	.word	0x0000002e


	//----- nvinfo : EIATTR_FRAME_SIZE
	.align		4
.L_152:
        /*02b8*/ 	.byte	0x04, 0x11
        /*02ba*/ 	.short	(.L_154 - .L_153)
	.align		4
.L_153:
        /*02bc*/ 	.word	index@($__internal_20_$__cuda_sm20_div_s64)
        /*02c0*/ 	.word	0x00000000


	//----- nvinfo : EIATTR_FRAME_SIZE
	.align		4
.L_154:
        /*02c4*/ 	.byte	0x04, 0x11
        /*02c6*/ 	.short	(.L_156 - .L_155)
	.align		4
.L_155:
        /*02c8*/ 	.word	index@(_ZN2at6native63_GLOBAL__N__7310b794_30_DistributionGeometricKernel_cu_fa6e70a443distribution_elementwise_grid_stride_kernelIfLi4EZNS0_9templates4cuda21uniform_and_transformIsfPNS_17CUDAGeneratorImplEZZZNS4_16geometric_kernelIS7_EEvRNS_18TensorIteratorBaseEdT_ENKUlvE_clEvENKUlvE3_clEvEUlfE_EEvSA_T1_T2_EUlP24curandStatePhilox4_32_10E0_ZNS1_27distribution_nullary_kernelIsf6float4S7_SJ_SE_EEvSA_SG_RKT3_T4_EUlifE0_EEvlNS_15PhiloxCudaStateESF_SG_)
        /*02cc*/ 	.word	0x00000000


	//----- nvinfo : EIATTR_REGCOUNT
	.align		4
.L_156:
        /*02d0*/ 	.byte	0x04, 0x2f
        /*02d2*/ 	.short	(.L_158 - .L_157)
	.align		4
.L_157:
        /*02d4*/ 	.word	index@(_ZN2at6native63_GLOBAL__N__7310b794_30_DistributionGeometricKernel_cu_fa6e70a443distribution_elementwise_grid_stride_kernelIdLi2EZNS0_9templates4cuda21uniform_and_transformIddPNS_17CUDAGeneratorImplEZZZNS4_16geometric_kernelIS7_EEvRNS_18TensorIteratorBaseEdT_ENKUlvE_clEvENKUlvE4_clEvEUldE_EEvSA_T1_T2_EUlP24curandStatePhilox4_32_10E_ZNS1_27distribution_nullary_kernelIdd7double2S7_SJ_SE_EEvSA_SG_RKT3_T4_EUlidE_EEvlNS_15PhiloxCudaStateESF_SG_)
        /*02d8*/ 	.word	0x0000003c


	//----- nvinfo : EIATTR_FRAME_SIZE
	.align		4
.L_158:
        /*02dc*/ 	.byte	0x04, 0x11
        /*02de*/ 	.short	(.L_160 - .L_159)
	.align		4
.L_159:
        /*02e0*/ 	.word	index@($__internal_19_$__cuda_sm20_div_s64)
        /*02e4*/ 	.word	0x00000000


	//----- nvinfo : EIATTR_FRAME_SIZE
	.align		4
.L_160:
        /*02e8*/ 	.byte	0x04, 0x11
        /*02ea*/ 	.short	(.L_162 - .L_161)
	.align		4
.L_161:
        /*02ec*/ 	.word	index@($__internal_18_$__cuda_sm20_div_rn_f64_full)
        /*02f0*/ 	.word	0x00000000


	//----- nvinfo : EIATTR_FRAME_SIZE
	.align		4
.L_162:
        /*02f4*/ 	.byte	0x04, 0x11
        /*02f6*/ 	.short	(.L_164 - .L_163)
	.align		4
.L_163:
        /*02f8*/ 	.word	index@(_ZN2at6native63_GLOBAL__N__7310b794_30_DistributionGeometricKernel_cu_fa6e70a443distribution_elementwise_grid_stride_kernelIdLi2EZNS0_9templates4cuda21uniform_and_transformIddPNS_17CUDAGeneratorImplEZZZNS4_16geometric_kernelIS7_EEvRNS_18TensorIteratorBaseEdT_ENKUlvE_clEvENKUlvE4_clEvEUldE_EEvSA_T1_T2_EUlP24curandStatePhilox4_32_10E_ZNS1_27distribution_nullary_kernelIdd7double2S7_SJ_SE_EEvSA_SG_RKT3_T4_EUlidE_EEvlNS_15PhiloxCudaStateESF_SG_)
        /*02fc*/ 	.word	0x00000000


	//----- nvinfo : EIATTR_REGCOUNT
	.align		4
.L_164:
        /*0300*/ 	.byte	0x04, 0x2f
        /*0302*/ 	.short	(.L_166 - .L_165)
	.align		4
.L_165:
        /*0304*/ 	.word	index@(_ZN2at6native63_GLOBAL__N__7310b794_30_DistributionGeometricKernel_cu_fa6e70a443distribution_elementwise_grid_stride_kernelIdLi2EZNS0_9templates4cuda21uniform_and_transformIddPNS_17CUDAGeneratorImplEZZZNS4_16geometric_kernelIS7_EEvRNS_18TensorIteratorBaseEdT_ENKUlvE_clEvENKUlvE4_clEvEUldE_EEvSA_T1_T2_EUlP24curandStatePhilox4_32_10E_ZNS1_27distribution_nullary_kernelIdd7double2S7_SJ_SE_EEvSA_SG_RKT3_T4_EUlidE0_EEvlNS_15PhiloxCudaStateESF_SG_)
        /*0308*/ 	.word	0x0000003e


	//----- nvinfo : EIATTR_FRAME_SIZE
	.align		4
.L_166:
        /*030c*/ 	.byte	0x04, 0x11
        /*030e*/ 	.short	(.L_168 - .L_167)
	.align		4
.L_167:
        /*0310*/ 	.word	index@($__internal_17_$__cuda_sm20_div_s64)
        /*0314*/ 	.word	0x00000000


	//----- nvinfo : EIATTR_FRAME_SIZE
	.align		4
.L_168:
        /*0318*/ 	.byte	0x04, 0x11
        /*031a*/ 	.short	(.L_170 - .L_169)
	.align		4
.L_169:
        /*031c*/ 	.word	index@($__internal_16_$__cuda_sm20_div_rn_f64_full)
        /*0320*/ 	.word	0x00000000


	//----- nvinfo : EIATTR_FRAME_SIZE
	.align		4
.L_170:
        /*0324*/ 	.byte	0x04, 0x11
        /*0326*/ 	.short	(.L_172 - .L_171)
	.align		4
.L_171:
        /*0328*/ 	.word	index@(_ZN2at6native63_GLOBAL__N__7310b794_30_DistributionGeometricKernel_cu_fa6e70a443distribution_elementwise_grid_stride_kernelIdLi2EZNS0_9templates4cuda21uniform_and_transformIddPNS_17CUDAGeneratorImplEZZZNS4_16geometric_kernelIS7_EEvRNS_18TensorIteratorBaseEdT_ENKUlvE_clEvENKUlvE4_clEvEUldE_EEvSA_T1_T2_EUlP24curandStatePhilox4_32_10E_ZNS1_27distribution_nullary_kernelIdd7double2S7_SJ_SE_EEvSA_SG_RKT3_T4_EUlidE0_EEvlNS_15PhiloxCudaStateESF_SG_)
        /*032c*/ 	.word	0x00000000


	//----- nvinfo : EIATTR_REGCOUNT
	.align		4
.L_172:
        /*0330*/ 	.byte	0x04, 0x2f
        /*0332*/ 	.short	(.L_174 - .L_173)
	.align		4
.L_173:
        /*0334*/ 	.word	index@(_ZN2at6native63_GLOBAL__N__7310b794_30_DistributionGeometricKernel_cu_fa6e70a443distribution_elementwise_grid_stride_kernelIdLi2EZNS0_9templates4cuda21uniform_and_transformIddPNS_17CUDAGeneratorImplEZZZNS4_16geometric_kernelIS7_EEvRNS_18TensorIteratorBaseEdT_ENKUlvE_clEvENKUlvE4_clEvEUldE_EEvSA_T1_T2_EUlP24curandStatePhilox4_32_10E0_ZNS1_27distribution_nullary_kernelIdd6float4S7_SJ_SE_EEvSA_SG_RKT3_T4_EUlidE_EEvlNS_15PhiloxCudaStateESF_SG_)
        /*0338*/ 	.word	0x0000003c


	//----- nvinfo : EIATTR_FRAME_SIZE
	.align		4
.L_174:
        /*033c*/ 	.byte	0x04, 0x11
        /*033e*/ 	.short	(.L_176 - .L_175)
	.align		4
.L_175:
        /*0340*/ 	.word	index@($__internal_15_$__cuda_sm20_div_s64)
        /*0344*/ 	.word	0x00000000


	//----- nvinfo : EIATTR_FRAME_SIZE
	.align		4
.L_176:
        /*0348*/ 	.byte	0x04, 0x11
        /*034a*/ 	.short	(.L_178 - .L_177)
	.align		4
.L_177:
        /*034c*/ 	.word	index@($__internal_14_$__cuda_sm20_div_rn_f64_full)
        /*0350*/ 	.word	0x00000000


	//----- nvinfo : EIATTR_FRAME_SIZE
	.align		4
.L_178:
        /*0354*/ 	.byte	0x04, 0x11
        /*0356*/ 	.short	(.L_180 - .L_179)
	.align		4
.L_179:
        /*0358*/ 	.word	index@(_ZN2at6native63_GLOBAL__N__7310b794_30_DistributionGeometricKernel_cu_fa6e70a443distribution_elementwise_grid_stride_kernelIdLi2EZNS0_9templates4cuda21uniform_and_transformIddPNS_17CUDAGeneratorImplEZZZNS4_16geometric_kernelIS7_EEvRNS_18TensorIteratorBaseEdT_ENKUlvE_clEvENKUlvE4_clEvEUldE_EEvSA_T1_T2_EUlP24curandStatePhilox4_32_10E0_ZNS1_27distribution_nullary_kernelIdd6float4S7_SJ_SE_EEvSA_SG_RKT3_T4_EUlidE_EEvlNS_15PhiloxCudaStateESF_SG_)
        /*035c*/ 	.word	0x00000000


	//----- nvinfo : EIATTR_REGCOUNT
	.align		4
.L_180:
        /*0360*/ 	.byte	0x04, 0x2f
        /*0362*/ 	.short	(.L_182 - .L_181)
	.align		4
.L_181:
        /*0364*/ 	.word	index@(_ZN2at6native63_GLOBAL__N__7310b794_30_DistributionGeometricKernel_cu_fa6e70a443distribution_elementwise_grid_stride_kernelIdLi2EZNS0_9templates4cuda21uniform_and_transformIddPNS_17CUDAGeneratorImplEZZZNS4_16geometric_kernelIS7_EEvRNS_18TensorIteratorBaseEdT_ENKUlvE_clEvENKUlvE4_clEvEUldE_EEvSA_T1_T2_EUlP24curandStatePhilox4_32_10E0_ZNS1_27distribution_nullary_kernelIdd6float4S7_SJ_SE_EEvSA_SG_RKT3_T4_EUlidE0_EEvlNS_15PhiloxCudaStateESF_SG_)
        /*0368*/ 	.word	0x0000003e


	//----- nvinfo : EIATTR_FRAME_SIZE
	.align		4
.L_182:
        /*036c*/ 	.byte	0x04, 0x11
        /*036e*/ 	.short	(.L_184 - .L_183)
	.align		4
.L_183:
        /*0370*/ 	.word	index@($__internal_13_$__cuda_sm20_div_s64)
        /*0374*/ 	.word	0x00000000


	//----- nvinfo : EIATTR_FRAME_SIZE
	.align		4
.L_184:
        /*0378*/ 	.byte	0x04, 0x11
        /*037a*/ 	.short	(.L_186 - .L_185)
	.align		4
.L_185:
        /*037c*/ 	.word	index@($__internal_12_$__cuda_sm20_div_rn_f64_full)
        /*0380*/ 	.word	0x00000000


	//----- nvinfo : EIATTR_FRAME_SIZE
	.align		4
.L_186:
        /*0384*/ 	.byte	0x04, 0x11
        /*0386*/ 	.short	(.L_188 - .L_187)
	.align		4
.L_187:
        /*0388*/ 	.word	index@(_ZN2at6native63_GLOBAL__N__7310b794_30_DistributionGeometricKernel_cu_fa6e70a443distribution_elementwise_grid_stride_kernelIdLi2EZNS0_9templates4cuda21uniform_and_transformIddPNS_17CUDAGeneratorImplEZZZNS4_16geometric_kernelIS7_EEvRNS_18TensorIteratorBaseEdT_ENKUlvE_clEvENKUlvE4_clEvEUldE_EEvSA_T1_T2_EUlP24curandStatePhilox4_32_10E0_ZNS1_27distribution_nullary_kernelIdd6float4S7_SJ_SE_EEvSA_SG_RKT3_T4_EUlidE0_EEvlNS_15PhiloxCudaStateESF_SG_)
        /*038c*/ 	.word	0x00000000


	//----- nvinfo : EIATTR_REGCOUNT
	.align		4
.L_188:
        /*0390*/ 	.byte	0x04, 0x2f
        /*0392*/ 	.short	(.L_190 - .L_189)
	.align		4
.L_189:
        /*0394*/ 	.word	index@(_ZN2at6native63_GLOBAL__N__7310b794_30_DistributionGeometricKernel_cu_fa6e70a443distribution_elementwise_grid_stride_kernelIfLi4EZNS0_9templates4cuda21uniform_and_transformIffPNS_17CUDAGeneratorImplEZZZNS4_16geometric_kernelIS7_EEvRNS_18TensorIteratorBaseEdT_ENKUlvE_clEvENKUlvE5_clEvEUlfE_EEvSA_T1_T2_EUlP24curandStatePhilox4_32_10E_ZNS1_27distribution_nullary_kernelIff7double2S7_SJ_SE_EEvSA_SG_RKT3_T4_EUlifE_EEvlNS_15PhiloxCudaStateESF_SG_)
        /*0398*/ 	.word	0x00000038


	//----- nvinfo : EIATTR_FRAME_SIZE
	.align		4
.L_190:
        /*039c*/ 	.byte	0x04, 0x11
        /*039e*/ 	.short	(.L_192 - .L_191)
	.align		4
.L_191:
        /*03a0*/ 	.word	index@($__internal_11_$__cuda_sm20_div_s64)
        /*03a4*/ 	.word	0x00000000


	//----- nvinfo : EIATTR_FRAME_SIZE
	.align		4
.L_192:
        /*03a8*/ 	.byte	0x04, 0x11
        /*03aa*/ 	.short	(.L_194 - .L_193)
	.align		4
.L_193:
        /*03ac*/ 	.word	index@(_ZN2at6native63_GLOBAL__N__7310b794_30_DistributionGeometricKernel_cu_fa6e70a443distribution_elementwise_grid_stride_kernelIfLi4EZNS0_9templates4cuda21uniform_and_transformIffPNS_17CUDAGeneratorImplEZZZNS4_16geometric_kernelIS7_EEvRNS_18TensorIteratorBaseEdT_ENKUlvE_clEvENKUlvE5_clEvEUlfE_EEvSA_T1_T2_EUlP24curandStatePhilox4_32_10E_ZNS1_27distribution_nullary_kernelIff7double2S7_SJ_SE_EEvSA_SG_RKT3_T4_EUlifE_EEvlNS_15PhiloxCudaStateESF_SG_)
        /*03b0*/ 	.word	0x00000000


	//----- nvinfo : EIATTR_REGCOUNT
	.align		4
.L_194:
        /*03b4*/ 	.byte	0x04, 0x2f
        /*03b6*/ 	.short	(.L_196 - .L_195)
	.align		4
.L_195:
        /*03b8*/ 	.word	index@(_ZN2at6native63_GLOBAL__N__7310b794_30_DistributionGeometricKernel_cu_fa6e70a443distribution_elementwise_grid_stride_kernelIfLi4EZNS0_9templates4cuda21uniform_and_transformIffPNS_17CUDAGeneratorImplEZZZNS4_16geometric_kernelIS7_EEvRNS_18TensorIteratorBaseEdT_ENKUlvE_clEvENKUlvE5_clEvEUlfE_EEvSA_T1_T2_EUlP24curandStatePhilox4_32_10E_ZNS1_27distribution_nullary_kernelIff7double2S7_SJ_SE_EEvSA_SG_RKT3_T4_EUlifE0_EEvlNS_15PhiloxCudaStateESF_SG_)
        /*03bc*/ 	.word	0x0000002f


	//----- nvinfo : EIATTR_FRAME_SIZE
	.align		4
.L_196:
        /*03c0*/ 	.byte	0x04, 0x11
        /*03c2*/ 	.short	(.L_198 - .L_197)
	.align		4
.L_197:
        /*03c4*/ 	.word	index@($__internal_10_$__cuda_sm20_div_s64)
        /*03c8*/ 	.word	0x00000000


	//----- nvinfo : EIATTR_FRAME_SIZE
	.align		4
.L_198:
        /*03cc*/ 	.byte	0x04, 0x11
        /*03ce*/ 	.short	(.L_200 - .L_199)
	.align		4
.L_199:
        /*03d0*/ 	.word	index@(_ZN2at6native63_GLOBAL__N__7310b794_30_DistributionGeometricKernel_cu_fa6e70a443distribution_elementwise_grid_stride_kernelIfLi4EZNS0_9templates4cuda21uniform_and_transformIffPNS_17CUDAGeneratorImplEZZZNS4_16geometric_kernelIS7_EEvRNS_18TensorIteratorBaseEdT_ENKUlvE_clEvENKUlvE5_clEvEUlfE_EEvSA_T1_T2_EUlP24curandStatePhilox4_32_10E_ZNS1_27distribution_nullary_kernelIff7double2S7_SJ_SE_EEvSA_SG_RKT3_T4_EUlifE0_EEvlNS_15PhiloxCudaStateESF_SG_)
        /*03d4*/ 	.word	0x00000000


	//----- nvinfo : EIATTR_REGCOUNT
	.align		4
.L_200:
        /*03d8*/ 	.byte	0x04, 0x2f
        /*03da*/ 	.short	(.L_202 - .L_201)
	.align		4
.L_201:
        /*03dc*/ 	.word	index@(_ZN2at6native63_GLOBAL__N__7310b794_30_DistributionGeometricKernel_cu_fa6e70a443distribution_elementwise_grid_stride_kernelIfLi4EZNS0_9templates4cuda21uniform_and_transformIffPNS_17CUDAGeneratorImplEZZZNS4_16geometric_kernelIS7_EEvRNS_18TensorIteratorBaseEdT_ENKUlvE_clEvENKUlvE5_clEvEUlfE_EEvSA_T1_T2_EUlP24curandStatePhilox4_32_10E0_ZNS1_27distribution_nullary_kernelIff6float4S7_SJ_SE_EEvSA_SG_RKT3_T4_EUlifE_EEvlNS_15PhiloxCudaStateESF_SG_)
        /*03e0*/ 	.word	0x00000038


	//----- nvinfo : EIATTR_FRAME_SIZE
	.align		4
.L_202:
        /*03e4*/ 	.byte	0x04, 0x11
        /*03e6*/ 	.short	(.L_204 - .L_203)
	.align		4
.L_203:
        /*03e8*/ 	.word	index@($__internal_9_$__cuda_sm20_div_s64)
        /*03ec*/ 	.word	0x00000000


	//----- nvinfo : EIATTR_FRAME_SIZE
	.align		4
.L_204:
        /*03f0*/ 	.byte	0x04, 0x11
        /*03f2*/ 	.short	(.L_206 - .L_205)
	.align		4
.L_205:
        /*03f4*/ 	.word	index@(_ZN2at6native63_GLOBAL__N__7310b794_30_DistributionGeometricKernel_cu_fa6e70a443distribution_elementwise_grid_stride_kernelIfLi4EZNS0_9templates4cuda21uniform_and_transformIffPNS_17CUDAGeneratorImplEZZZNS4_16geometric_kernelIS7_EEvRNS_18TensorIteratorBaseEdT_ENKUlvE_clEvENKUlvE5_clEvEUlfE_EEvSA_T1_T2_EUlP24curandStatePhilox4_32_10E0_ZNS1_27distribution_nullary_kernelIff6float4S7_SJ_SE_EEvSA_SG_RKT3_T4_EUlifE_EEvlNS_15PhiloxCudaStateESF_SG_)
        /*03f8*/ 	.word	0x00000000


	//----- nvinfo : EIATTR_REGCOUNT
	.align		4
.L_206:
        /*03fc*/ 	.byte	0x04, 0x2f
        /*03fe*/ 	.short	(.L_208 - .L_207)
	.align		4
.L_207:
        /*0400*/ 	.word	index@(_ZN2at6native63_GLOBAL__N__7310b794_30_DistributionGeometricKernel_cu_fa6e70a443distribution_elementwise_grid_stride_kernelIfLi4EZNS0_9templates4cuda21uniform_and_transformIffPNS_17CUDAGeneratorImplEZZZNS4_16geometric_kernelIS7_EEvRNS_18TensorIteratorBaseEdT_ENKUlvE_clEvENKUlvE5_clEvEUlfE_EEvSA_T1_T2_EUlP24curandStatePhilox4_32_10E0_ZNS1_27distribution_nullary_kernelIff6float4S7_SJ_SE_EEvSA_SG_RKT3_T4_EUlifE0_EEvlNS_15PhiloxCudaStateESF_SG_)
        /*0404*/ 	.word	0x0000002e


	//----- nvinfo : EIATTR_FRAME_SIZE
	.align		4
.L_208:
        /*0408*/ 	.byte	0x04, 0x11
        /*040a*/ 	.short	(.L_210 - .L_209)
	.align		4
.L_209:
        /*040c*/ 	.word	index@($__internal_8_$__cuda_sm20_div_s64)
        /*0410*/ 	.word	0x00000000


	//----- nvinfo : EIATTR_FRAME_SIZE
	.align		4
.L_210:
        /*0414*/ 	.byte	0x04, 0x11
        /*0416*/ 	.short	(.L_212 - .L_211)
	.align		4
.L_211:
        /*0418*/ 	.word	index@(_ZN2at6native63_GLOBAL__N__7310b794_30_DistributionGeometricKernel_cu_fa6e70a443distribution_elementwise_grid_stride_kernelIfLi4EZNS0_9templates4cuda21uniform_and_transformIffPNS_17CUDAGeneratorImplEZZZNS4_16geometric_kernelIS7_EEvRNS_18TensorIteratorBaseEdT_ENKUlvE_clEvENKUlvE5_clEvEUlfE_EEvSA_T1_T2_EUlP24curandStatePhilox4_32_10E0_ZNS1_27distribution_nullary_kernelIff6float4S7_SJ_SE_EEvSA_SG_RKT3_T4_EUlifE0_EEvlNS_15PhiloxCudaStateESF_SG_)
        /*041c*/ 	.word	0x00000000


	//----- nvinfo : EIATTR_REGCOUNT
	.align		4
.L_212:
        /*0420*/ 	.byte	0x04, 0x2f
        /*0422*/ 	.short	(.L_214 - .L_213)
	.align		4
.L_213:
        /*0424*/ 	.word	index@(_ZN2at6native63_GLOBAL__N__7310b794_30_DistributionGeometricKernel_cu_fa6e70a443distribution_elementwise_grid_stride_kernelIfLi4EZNS0_9templates4cuda21uniform_and_transformIN3c104HalfEfPNS_17CUDAGeneratorImplEZZZNS4_16geometric_kernelIS9_EEvRNS_18TensorIteratorBaseEdT_ENKUlvE_clEvENKUlvE6_clEvEUlfE_EEvSC_T1_T2_EUlP24curandStatePhilox4_32_10E_ZNS1_27distribution_nullary_kernelIS7_f7double2S9_SL_SG_EEvSC_SI_RKT3_T4_EUlifE_EEvlNS_15PhiloxCudaStateESH_SI_)
        /*0428*/ 	.word	0x00000038


	//----- nvinfo : EIATTR_FRAME_SIZE
	.align		4
.L_214:
        /*042c*/ 	.byte	0x04, 0x11
        /*042e*/ 	.short	(.L_216 - .L_215)
	.align		4
.L_215:
        /*0430*/ 	.word	index@($__internal_7_$__cuda_sm20_div_s64)
        /*0434*/ 	.word	0x00000000


	//----- nvinfo : EIATTR_FRAME_SIZE
	.align		4
.L_216:
        /*0438*/ 	.byte	0x04, 0x11
        /*043a*/ 	.short	(.L_218 - .L_217)
	.align		4
.L_217:
        /*043c*/ 	.word	index@(_ZN2at6native63_GLOBAL__N__7310b794_30_DistributionGeometricKernel_cu_fa6e70a443distribution_elementwise_grid_stride_kernelIfLi4EZNS0_9templates4cuda21uniform_and_transformIN3c104HalfEfPNS_17CUDAGeneratorImplEZZZNS4_16geometric_kernelIS9_EEvRNS_18TensorIteratorBaseEdT_ENKUlvE_clEvENKUlvE6_clEvEUlfE_EEvSC_T1_T2_EUlP24curandStatePhilox4_32_10E_ZNS1_27distribution_nullary_kernelIS7_f7double2S9_SL_SG_EEvSC_SI_RKT3_T4_EUlifE_EEvlNS_15PhiloxCudaStateESH_SI_)
        /*0440*/ 	.word	0x00000000


	//----- nvinfo : EIATTR_REGCOUNT
	.align		4
.L_218:
        /*0444*/ 	.byte	0x04, 0x2f
        /*0446*/ 	.short	(.L_220 - .L_219)
	.align		4
.L_219:
        /*0448*/ 	.word	index@(_ZN2at6native63_GLOBAL__N__7310b794_30_DistributionGeometricKernel_cu_fa6e70a443distribution_elementwise_grid_stride_kernelIfLi4EZNS0_9templates4cuda21uniform_and_transformIN3c104HalfEfPNS_17CUDAGeneratorImplEZZZNS4_16geometric_kernelIS9_EEvRNS_18TensorIteratorBaseEdT_ENKUlvE_clEvENKUlvE6_clEvEUlfE_EEvSC_T1_T2_EUlP24curandStatePhilox4_32_10E_ZNS1_27distribution_nullary_kernelIS7_f7double2S9_SL_SG_EEvSC_SI_RKT3_T4_EUlifE0_EEvlNS_15PhiloxCudaStateESH_SI_)
        /*044c*/ 	.word	0x0000002a


	//----- nvinfo : EIATTR_FRAME_SIZE
	.align		4
.L_220:
        /*0450*/ 	.byte	0x04, 0x11
        /*0452*/ 	.short	(.L_222 - .L_221)
	.align		4
.L_221:
        /*0454*/ 	.word	index@($__internal_6_$__cuda_sm20_div_s64)
        /*0458*/ 	.word	0x00000000


	//----- nvinfo : EIATTR_FRAME_SIZE
	.align		4
.L_222:
        /*045c*/ 	.byte	0x04, 0x11
        /*045e*/ 	.short	(.L_224 - .L_223)
	.align		4
.L_223:
        /*0460*/ 	.word	index@(_ZN2at6native63_GLOBAL__N__7310b794_30_DistributionGeometricKernel_cu_fa6e70a443distribution_elementwise_grid_stride_kernelIfLi4EZNS0_9templates4cuda21uniform_and_transformIN3c104HalfEfPNS_17CUDAGeneratorImplEZZZNS4_16geometric_kernelIS9_EEvRNS_18TensorIteratorBaseEdT_ENKUlvE_clEvENKUlvE6_clEvEUlfE_EEvSC_T1_T2_EUlP24curandStatePhilox4_32_10E_ZNS1_27distribution_nullary_kernelIS7_f7double2S9_SL_SG_EEvSC_SI_RKT3_T4_EUlifE0_EEvlNS_15PhiloxCudaStateESH_SI_)
        /*0464*/ 	.word	0x00000000


	//----- nvinfo : EIATTR_REGCOUNT
	.align		4
.L_224:
        /*0468*/ 	.byte	0x04, 0x2f
        /*046a*/ 	.short	(.L_226 - .L_225)
	.align		4
.L_225:
        /*046c*/ 	.word	index@(_ZN2at6native63_GLOBAL__N__7310b794_30_DistributionGeometricKernel_cu_fa6e70a443distribution_elementwise_grid_stride_kernelIfLi4EZNS0_9templates4cuda21uniform_and_transformIN3c104HalfEfPNS_17CUDAGeneratorImplEZZZNS4_16geometric_kernelIS9_EEvRNS_18TensorIteratorBaseEdT_ENKUlvE_clEvENKUlvE6_clEvEUlfE_EEvSC_T1_T2_EUlP24curandStatePhilox4_32_10E0_ZNS1_27distribution_nullary_kernelIS7_f6float4S9_SL_SG_EEvSC_SI_RKT3_T4_EUlifE_EEvlNS_15PhiloxCudaStateESH_SI_)
        /*0470*/ 	.word	0x00000038


	//----- nvinfo : EIATTR_FRAME_SIZE
	.align		4
.L_226:
        /*0474*/ 	.byte	0x04, 0x11
        /*0476*/ 	.short	(.L_228 - .L_227)
	.align		4
.L_227:
        /*0478*/ 	.word	index@($__internal_5_$__cuda_sm20_div_s64)
        /*047c*/ 	.word	0x00000000


	//----- nvinfo : EIATTR_FRAME_SIZE
	.align		4
.L_228:
        /*0480*/ 	.byte	0x04, 0x11
        /*0482*/ 	.short	(.L_230 - .L_229)
	.align		4
.L_229:
        /*0484*/ 	.word	index@(_ZN2at6native63_GLOBAL__N__7310b794_30_DistributionGeometricKernel_cu_fa6e70a443distribution_elementwise_grid_stride_kernelIfLi4EZNS0_9templates4cuda21uniform_and_transformIN3c104HalfEfPNS_17CUDAGeneratorImplEZZZNS4_16geometric_kernelIS9_EEvRNS_18TensorIteratorBaseEdT_ENKUlvE_clEvENKUlvE6_clEvEUlfE_EEvSC_T1_T2_EUlP24curandStatePhilox4_32_10E0_ZNS1_27distribution_nullary_kernelIS7_f6float4S9_SL_SG_EEvSC_SI_RKT3_T4_EUlifE_EEvlNS_15PhiloxCudaStateESH_SI_)
        /*0488*/ 	.word	0x00000000


	//----- nvinfo : EIATTR_REGCOUNT
	.align		4
.L_230:
        /*048c*/ 	.byte	0x04, 0x2f
        /*048e*/ 	.short	(.L_232 - .L_231)
	.align		4
.L_231:
        /*0490*/ 	.word	index@(_ZN2at6native63_GLOBAL__N__7310b794_30_DistributionGeometricKernel_cu_fa6e70a443distribution_elementwise_grid_stride_kernelIfLi4EZNS0_9templates4cuda21uniform_and_transformIN3c104HalfEfPNS_17CUDAGeneratorImplEZZZNS4_16geometric_kernelIS9_EEvRNS_18TensorIteratorBaseEdT_ENKUlvE_clEvENKUlvE6_clEvEUlfE_EEvSC_T1_T2_EUlP24curandStatePhilox4_32_10E0_ZNS1_27distribution_nullary_kernelIS7_f6float4S9_SL_SG_EEvSC_SI_RKT3_T4_EUlifE0_EEvlNS_15PhiloxCudaStateESH_SI_)
        /*0494*/ 	.word	0x0000002e


	//----- nvinfo : EIATTR_FRAME_SIZE
	.align		4
.L_232:
        /*0498*/ 	.byte	0x04, 0x11
        /*049a*/ 	.short	(.L_234 - .L_233)
	.align		4
.L_233:
        /*049c*/ 	.word	index@($__internal_4_$__cuda_sm20_div_s64)
        /*04a0*/ 	.word	0x00000000


	//----- nvinfo : EIATTR_FRAME_SIZE
	.align		4
.L_234:
        /*04a4*/ 	.byte	0x04, 0x11
        /*04a6*/ 	.short	(.L_236 - .L_235)
	.align		4
.L_235:
        /*04a8*/ 	.word	index@(_ZN2at6native63_GLOBAL__N__7310b794_30_DistributionGeometricKernel_cu_fa6e70a443distribution_elementwise_grid_stride_kernelIfLi4EZNS0_9templates4cuda21uniform_and_transformIN3c104HalfEfPNS_17CUDAGeneratorImplEZZZNS4_16geometric_kernelIS9_EEvRNS_18TensorIteratorBaseEdT_ENKUlvE_clEvENKUlvE6_clEvEUlfE_EEvSC_T1_T2_EUlP24curandStatePhilox4_32_10E0_ZNS1_27distribution_nullary_kernelIS7_f6float4S9_SL_SG_EEvSC_SI_RKT3_T4_EUlifE0_EEvlNS_15PhiloxCudaStateESH_SI_)
        /*04ac*/ 	.word	0x00000000


	//----- nvinfo : EIATTR_REGCOUNT
	.align		4
.L_236:
        /*04b0*/ 	.byte	0x04, 0x2f
        /*04b2*/ 	.short	(.L_238 - .L_237)
	.align		4
.L_237:
        /*04b4*/ 	.word	index@(_ZN2at6native63_GLOBAL__N__7310b794_30_DistributionGeometricKernel_cu_fa6e70a443distribution_elementwise_grid_stride_kernelIfLi4EZNS0_9templates4cuda21uniform_and_transformIN3c108BFloat16EfPNS_17CUDAGeneratorImplEZZZNS4_16geometric_kernelIS9_EEvRNS_18TensorIteratorBaseEdT_ENKUlvE_clEvENKUlvE7_clEvEUlfE_EEvSC_T1_T2_EUlP24curandStatePhilox4_32_10E_ZNS1_27distribution_nullary_kernelIS7_f7double2S9_SL_SG_EEvSC_SI_RKT3_T4_EUlifE_EEvlNS_15PhiloxCudaStateESH_SI_)
        /*04b8*/ 	.word	0x00000038


	//----- nvinfo : EIATTR_FRAME_SIZE
	.align		4
.L_238:
        /*04bc*/ 	.byte	0x04, 0x11
        /*04be*/ 	.short	(.L_240 - .L_239)
	.align		4
.L_239:
        /*04c0*/ 	.word	index@($__internal_3_$__cuda_sm20_div_s64)
        /*04c4*/ 	.word	0x00000000


	//----- nvinfo : EIATTR_FRAME_SIZE
	.align		4
.L_240:
        /*04c8*/ 	.byte	0x04, 0x11
        /*04ca*/ 	.short	(.L_242 - .L_241)
	.align		4
.L_241:
        /*04cc*/ 	.word	index@(_ZN2at6native63_GLOBAL__N__7310b794_30_DistributionGeometricKernel_cu_fa6e70a443distribution_elementwise_grid_stride_kernelIfLi4EZNS0_9templates4cuda21uniform_and_transformIN3c108BFloat16EfPNS_17CUDAGeneratorImplEZZZNS4_16geometric_kernelIS9_EEvRNS_18TensorIteratorBaseEdT_ENKUlvE_clEvENKUlvE7_clEvEUlfE_EEvSC_T1_T2_EUlP24curandStatePhilox4_32_10E_ZNS1_27distribution_nullary_kernelIS7_f7double2S9_SL_SG_EEvSC_SI_RKT3_T4_EUlifE_EEvlNS_15PhiloxCudaStateESH_SI_)
        /*04d0*/ 	.word	0x00000000


	//----- nvinfo : EIATTR_REGCOUNT
	.align		4
.L_242:
        /*04d4*/ 	.byte	0x04, 0x2f
        /*04d6*/ 	.short	(.L_244 - .L_243)
	.align		4
.L_243:
        /*04d8*/ 	.word	index@(_ZN2at6native63_GLOBAL__N__7310b794_30_DistributionGeometricKernel_cu_fa6e70a443distribution_elementwise_grid_stride_kernelIfLi4EZNS0_9templates4cuda21uniform_and_transformIN3c108BFloat16EfPNS_17CUDAGeneratorImplEZZZNS4_16geometric_kernelIS9_EEvRNS_18TensorIteratorBaseEdT_ENKUlvE_clEvENKUlvE7_clEvEUlfE_EEvSC_T1_T2_EUlP24curandStatePhilox4_32_10E_ZNS1_27distribution_nullary_kernelIS7_f7double2S9_SL_SG_EEvSC_SI_RKT3_T4_EUlifE0_EEvlNS_15PhiloxCudaStateESH_SI_)
        /*04dc*/ 	.word	0x0000002a


	//----- nvinfo : EIATTR_FRAME_SIZE
	.align		4
.L_244:
        /*04e0*/ 	.byte	0x04, 0x11
        /*04e2*/ 	.short	(.L_246 - .L_245)
	.align		4
.L_245:
        /*04e4*/ 	.word	index@($__internal_2_$__cuda_sm20_div_s64)
        /*04e8*/ 	.word	0x00000000


	//----- nvinfo : EIATTR_FRAME_SIZE
	.align		4
.L_246:
        /*04ec*/ 	.byte	0x04, 0x11
        /*04ee*/ 	.short	(.L_248 - .L_247)
	.align		4
.L_247:
        /*04f0*/ 	.word	index@(_ZN2at6native63_GLOBAL__N__7310b794_30_DistributionGeometricKernel_cu_fa6e70a443distribution_elementwise_grid_stride_kernelIfLi4EZNS0_9templates4cuda21uniform_and_transformIN3c108BFloat16EfPNS_17CUDAGeneratorImplEZZZNS4_16geometric_kernelIS9_EEvRNS_18TensorIteratorBaseEdT_ENKUlvE_clEvENKUlvE7_clEvEUlfE_EEvSC_T1_T2_EUlP24curandStatePhilox4_32_10E_ZNS1_27distribution_nullary_kernelIS7_f7double2S9_SL_SG_EEvSC_SI_RKT3_T4_EUlifE0_EEvlNS_15PhiloxCudaStateESH_SI_)
        /*04f4*/ 	.word	0x00000000


	//----- nvinfo : EIATTR_REGCOUNT
	.align		4
.L_248:
        /*04f8*/ 	.byte	0x04, 0x2f
        /*04fa*/ 	.short	(.L_250 - .L_249)
	.align		4
.L_249:
        /*04fc*/ 	.word	index@(_ZN2at6native63_GLOBAL__N__7310b794_30_DistributionGeometricKernel_cu_fa6e70a443distribution_elementwise_grid_stride_kernelIfLi4EZNS0_9templates4cuda21uniform_and_transformIN3c108BFloat16EfPNS_17CUDAGeneratorImplEZZZNS4_16geometric_kernelIS9_EEvRNS_18TensorIteratorBaseEdT_ENKUlvE_clEvENKUlvE7_clEvEUlfE_EEvSC_T1_T2_EUlP24curandStatePhilox4_32_10E0_ZNS1_27distribution_nullary_kernelIS7_f6float4S9_SL_SG_EEvSC_SI_RKT3_T4_EUlifE_EEvlNS_15PhiloxCudaStateESH_SI_)
        /*0500*/ 	.word	0x00000038


	//----- nvinfo : EIATTR_FRAME_SIZE
	.align		4
.L_250:
        /*0504*/ 	.byte	0x04, 0x11
        /*0506*/ 	.short	(.L_252 - .L_251)
	.align		4
.L_251:
        /*0508*/ 	.word	index@($__internal_1_$__cuda_sm20_div_s64)
        /*050c*/ 	.word	0x00000000


	//----- nvinfo : EIATTR_FRAME_SIZE
	.align		4
.L_252:
        /*0510*/ 	.byte	0x04, 0x11
        /*0512*/ 	.short	(.L_254 - .L_253)
	.align		4
.L_253:
        /*0514*/ 	.word	index@(_ZN2at6native63_GLOBAL__N__7310b794_30_DistributionGeometricKernel_cu_fa6e70a443distribution_elementwise_grid_stride_kernelIfLi4EZNS0_9templates4cuda21uniform_and_transformIN3c108BFloat16EfPNS_17CUDAGeneratorImplEZZZNS4_16geometric_kernelIS9_EEvRNS_18TensorIteratorBaseEdT_ENKUlvE_clEvENKUlvE7_clEvEUlfE_EEvSC_T1_T2_EUlP24curandStatePhilox4_32_10E0_ZNS1_27distribution_nullary_kernelIS7_f6float4S9_SL_SG_EEvSC_SI_RKT3_T4_EUlifE_EEvlNS_15PhiloxCudaStateESH_SI_)
        /*0518*/ 	.word	0x00000000


	//----- nvinfo : EIATTR_REGCOUNT
	.align		4
.L_254:
        /*051c*/ 	.byte	0x04, 0x2f
        /*051e*/ 	.short	(.L_256 - .L_255)
	.align		4
.L_255:
        /*0520*/ 	.word	index@(_ZN2at6native63_GLOBAL__N__7310b794_30_DistributionGeometricKernel_cu_fa6e70a443distribution_elementwise_grid_stride_kernelIfLi4EZNS0_9templates4cuda21uniform_and_transformIN3c108BFloat16EfPNS_17CUDAGeneratorImplEZZZNS4_16geometric_kernelIS9_EEvRNS_18TensorIteratorBaseEdT_ENKUlvE_clEvENKUlvE7_clEvEUlfE_EEvSC_T1_T2_EUlP24curandStatePhilox4_32_10E0_ZNS1_27distribution_nullary_kernelIS7_f6float4S9_SL_SG_EEvSC_SI_RKT3_T4_EUlifE0_EEvlNS_15PhiloxCudaStateESH_SI_)
        /*0524*/ 	.word	0x0000002e


	//----- nvinfo : EIATTR_FRAME_SIZE
	.align		4
.L_256:
        /*0528*/ 	.byte	0x04, 0x11
        /*052a*/ 	.short	(.L_258 - .L_257)
	.align		4
.L_257:
        /*052c*/ 	.word	index@($__internal_0_$__cuda_sm20_div_s64)
        /*0530*/ 	.word	0x00000000


	//----- nvinfo : EIATTR_FRAME_SIZE
	.align		4
.L_258:
        /*0534*/ 	.byte	0x04, 0x11
        /*0536*/ 	.short	(.L_260 - .L_259)
	.align		4
.L_259:
        /*0538*/ 	.word	index@(_ZN2at6native63_GLOBAL__N__7310b794_30_DistributionGeometricKernel_cu_fa6e70a443distribution_elementwise_grid_stride_kernelIfLi4EZNS0_9templates4cuda21uniform_and_transformIN3c108BFloat16EfPNS_17CUDAGeneratorImplEZZZNS4_16geometric_kernelIS9_EEvRNS_18TensorIteratorBaseEdT_ENKUlvE_clEvENKUlvE7_clEvEUlfE_EEvSC_T1_T2_EUlP24curandStatePhilox4_32_10E0_ZNS1_27distribution_nullary_kernelIS7_f6float4S9_SL_SG_EEvSC_SI_RKT3_T4_EUlifE0_EEvlNS_15PhiloxCudaStateESH_SI_)
        /*053c*/ 	.word	0x00000000


	//----- nvinfo : EIATTR_MIN_STACK_SIZE
	.align		4
.L_260:
        /*0540*/ 	.byte	0x04, 0x12
        /*0542*/ 	.short	(.L_262 - .L_261)
	.align		4
.L_261:
        /*0544*/ 	.word	index@(_ZN2at6native63_GLOBAL__N__7310b794_30_DistributionGeometricKernel_cu_fa6e70a443distribution_elementwise_grid_stride_kernelIfLi4EZNS0_9templates4cuda21uniform_and_transformIN3c108BFloat16EfPNS_17CUDAGeneratorImplEZZZNS4_16geometric_kernelIS9_EEvRNS_18TensorIteratorBaseEdT_ENKUlvE_clEvENKUlvE7_clEvEUlfE_EEvSC_T1_T2_EUlP24curandStatePhilox4_32_10E0_ZNS1_27distribution_nullary_kernelIS7_f6float4S9_SL_SG_EEvSC_SI_RKT3_T4_EUlifE0_EEvlNS_15PhiloxCudaStateESH_SI_)
        /*0548*/ 	.word	0x00000000


	//----- nvinfo : EIATTR_MIN_STACK_SIZE
	.align		4
.L_262:
        /*054c*/ 	.byte	0x04, 0x12
        /*054e*/ 	.short	(.L_264 - .L_263)
	.align		4
.L_263:
        /*0550*/ 	.word	index@(_ZN2at6native63_GLOBAL__N__7310b794_30_DistributionGeometricKernel_cu_fa6e70a443distribution_elementwise_grid_stride_kernelIfLi4EZNS0_9templates4cuda21uniform_and_transformIN3c108BFloat16EfPNS_17CUDAGeneratorImplEZZZNS4_16geometric_kernelIS9_EEvRNS_18TensorIteratorBaseEdT_ENKUlvE_clEvENKUlvE7_clEvEUlfE_EEvSC_T1_T2_EUlP24curandStatePhilox4_32_10E0_ZNS1_27distribution_nullary_kernelIS7_f6float4S9_SL_SG_EEvSC_SI_RKT3_T4_EUlifE_EEvlNS_15PhiloxCudaStateESH_SI_)
        /*0554*/ 	.word	0x00000000


	//----- nvinfo : EIATTR_MIN_STACK_SIZE
	.align		4
.L_264:
        /*0558*/ 	.byte	0x04, 0x12
        /*055a*/ 	.short	(.L_266 - .L_265)
	.align		4
.L_265:
        /*055c*/ 	.word	index@(_ZN2at6native63_GLOBAL__N__7310b794_30_DistributionGeometricKernel_cu_fa6e70a443distribution_elementwise_grid_stride_kernelIfLi4EZNS0_9templates4cuda21uniform_and_transformIN3c108BFloat16EfPNS_17CUDAGeneratorImplEZZZNS4_16geometric_kernelIS9_EEvRNS_18TensorIteratorBaseEdT_ENKUlvE_clEvENKUlvE7_clEvEUlfE_EEvSC_T1_T2_EUlP24curandStatePhilox4_32_10E_ZNS1_27distribution_nullary_kernelIS7_f7double2S9_SL_SG_EEvSC_SI_RKT3_T4_EUlifE0_EEvlNS_15PhiloxCudaStateESH_SI_)
        /*0560*/ 	.word	0x00000000


	//----- nvinfo : EIATTR_MIN_STACK_SIZE
	.align		4
.L_266:
        /*0564*/ 	.byte	0x04, 0x12
        /*0566*/ 	.short	(.L_268 - .L_267)
	.align		4
.L_267:
        /*0568*/ 	.word	index@(_ZN2at6native63_GLOBAL__N__7310b794_30_DistributionGeometricKernel_cu_fa6e70a443distribution_elementwise_grid_stride_kernelIfLi4EZNS0_9templates4cuda21uniform_and_transformIN3c108BFloat16EfPNS_17CUDAGeneratorImplEZZZNS4_16geometric_kernelIS9_EEvRNS_18TensorIteratorBaseEdT_ENKUlvE_clEvENKUlvE7_clEvEUlfE_EEvSC_T1_T2_EUlP24curandStatePhilox4_32_10E_ZNS1_27distribution_nullary_kernelIS7_f7double2S9_SL_SG_EEvSC_SI_RKT3_T4_EUlifE_EEvlNS_15PhiloxCudaStateESH_SI_)
        /*056c*/ 	.word	0x00000000


	//----- nvinfo : EIATTR_MIN_STACK_SIZE
	.align		4
.L_268:
        /*0570*/ 	.byte	0x04, 0x12
        /*0572*/ 	.short	(.L_270 - .L_269)
	.align		4
.L_269:
        /*0574*/ 	.word	index@(_ZN2at6native63_GLOBAL__N__7310b794_30_DistributionGeometricKernel_cu_fa6e70a443distribution_elementwise_grid_stride_kernelIfLi4EZNS0_9templates4cuda21uniform_and_transformIN3c104HalfEfPNS_17CUDAGeneratorImplEZZZNS4_16geometric_kernelIS9_EEvRNS_18TensorIteratorBaseEdT_ENKUlvE_clEvENKUlvE6_clEvEUlfE_EEvSC_T1_T2_EUlP24curandStatePhilox4_32_10E0_ZNS1_27distribution_nullary_kernelIS7_f6float4S9_SL_SG_EEvSC_SI_RKT3_T4_EUlifE0_EEvlNS_15PhiloxCudaStateESH_SI_)
        /*0578*/ 	.word	0x00000000


	//----- nvinfo : EIATTR_MIN_STACK_SIZE
	.align		4
.L_270:
        /*057c*/ 	.byte	0x04, 0x12
        /*057e*/ 	.short	(.L_272 - .L_271)
	.align		4
.L_271:
        /*0580*/ 	.word	index@(_ZN2at6native63_GLOBAL__N__7310b794_30_DistributionGeometricKernel_cu_fa6e70a443distribution_elementwise_grid_stride_kernelIfLi4EZNS0_9templates4cuda21uniform_and_transformIN3c104HalfEfPNS_17CUDAGeneratorImplEZZZNS4_16geometric_kernelIS9_EEvRNS_18TensorIteratorBaseEdT_ENKUlvE_clEvENKUlvE6_clEvEUlfE_EEvSC_T1_T2_EUlP24curandStatePhilox4_32_10E0_ZNS1_27distribution_nullary_kernelIS7_f6float4S9_SL_SG_EEvSC_SI_RKT3_T4_EUlifE_EEvlNS_15PhiloxCudaStateESH_SI_)
        /*0584*/ 	.word	0x00000000


	//----- nvinfo : EIATTR_MIN_STACK_SIZE
	.align		4
.L_272:
        /*0588*/ 	.byte	0x04, 0x12
        /*058a*/ 	.short	(.L_274 - .L_273)
	.align		4
.L_273:
        /*058c*/ 	.word	index@(_ZN2at6native63_GLOBAL__N__7310b794_30_DistributionGeometricKernel_cu_fa6e70a443distribution_elementwise_grid_stride_kernelIfLi4EZNS0_9templates4cuda21uniform_and_transformIN3c104HalfEfPNS_17CUDAGeneratorImplEZZZNS4_16geometric_kernelIS9_EEvRNS_18TensorIteratorBaseEdT_ENKUlvE_clEvENKUlvE6_clEvEUlfE_EEvSC_T1_T2_EUlP24curandStatePhilox4_32_10E_ZNS1_27distribution_nullary_kernelIS7_f7double2S9_SL_SG_EEvSC_SI_RKT3_T4_EUlifE0_EEvlNS_15PhiloxCudaStateESH_SI_)
        /*0590*/ 	.word	0x00000000


	//----- nvinfo : EIATTR_MIN_STACK_SIZE
	.align		4
.L_274:
        /*0594*/ 	.byte	0x04, 0x12
        /*0596*/ 	.short	(.L_276 - .L_275)
	.align		4
.L_275:
        /*0598*/ 	.word	index@(_ZN2at6native63_GLOBAL__N__7310b794_30_DistributionGeometricKernel_cu_fa6e70a443distribution_elementwise_grid_stride_kernelIfLi4EZNS0_9templates4cuda21uniform_and_transformIN3c104HalfEfPNS_17CUDAGeneratorImplEZZZNS4_16geometric_kernelIS9_EEvRNS_18TensorIteratorBaseEdT_ENKUlvE_clEvENKUlvE6_clEvEUlfE_EEvSC_T1_T2_EUlP24curandStatePhilox4_32_10E_ZNS1_27distribution_nullary_kernelIS7_f7double2S9_SL_SG_EEvSC_SI_RKT3_T4_EUlifE_EEvlNS_15PhiloxCudaStateESH_SI_)
        /*059c*/ 	.word	0x00000000


	//----- nvinfo : EIATTR_MIN_STACK_SIZE
	.align		4
.L_276:
        /*05a0*/ 	.byte	0x04, 0x12
        /*05a2*/ 	.short	(.L_278 - .L_277)
	.align		4
.L_277:
        /*05a4*/ 	.word	index@(_ZN2at6native63_GLOBAL__N__7310b794_30_DistributionGeometricKernel_cu_fa6e70a443distribution_elementwise_grid_stride_kernelIfLi4EZNS0_9templates4cuda21uniform_and_transformIffPNS_17CUDAGeneratorImplEZZZNS4_16geometric_kernelIS7_EEvRNS_18TensorIteratorBaseEdT_ENKUlvE_clEvENKUlvE5_clEvEUlfE_EEvSA_T1_T2_EUlP24curandStatePhilox4_32_10E0_ZNS1_27distribution_nullary_kernelIff6float4S7_SJ_SE_EEvSA_SG_RKT3_T4_EUlifE0_EEvlNS_15PhiloxCudaStateESF_SG_)
        /*05a8*/ 	.word	0x00000000


	//----- nvinfo : EIATTR_MIN_STACK_SIZE
	.align		4
.L_278:
        /*05ac*/ 	.byte	0x04, 0x12
        /*05ae*/ 	.short	(.L_280 - .L_279)
	.align		4
.L_279:
        /*05b0*/ 	.word	index@(_ZN2at6native63_GLOBAL__N__7310b794_30_DistributionGeometricKernel_cu_fa6e70a443distribution_elementwise_grid_stride_kernelIfLi4EZNS0_9templates4cuda21uniform_and_transformIffPNS_17CUDAGeneratorImplEZZZNS4_16geometric_kernelIS7_EEvRNS_18TensorIteratorBaseEdT_ENKUlvE_clEvENKUlvE5_clEvEUlfE_EEvSA_T1_T2_EUlP24curandStatePhilox4_32_10E0_ZNS1_27distribution_nullary_kernelIff6float4S7_SJ_SE_EEvSA_SG_RKT3_T4_EUlifE_EEvlNS_15PhiloxCudaStateESF_SG_)
        /*05b4*/ 	.word	0x00000000


	//----- nvinfo : EIATTR_MIN_STACK_SIZE
	.align		4
.L_280:
        /*05b8*/ 	.byte	0x04, 0x12
        /*05ba*/ 	.short	(.L_282 - .L_281)
	.align		4
.L_281:
        /*05bc*/ 	.word	index@(_ZN2at6native63_GLOBAL__N__7310b794_30_DistributionGeometricKernel_cu_fa6e70a443distribution_elementwise_grid_stride_kernelIfLi4EZNS0_9templates4cuda21uniform_and_transformIffPNS_17CUDAGeneratorImplEZZZNS4_16geometric_kernelIS7_EEvRNS_18TensorIteratorBaseEdT_ENKUlvE_clEvENKUlvE5_clEvEUlfE_EEvSA_T1_T2_EUlP24curandStatePhilox4_32_10E_ZNS1_27distribution_nullary_kernelIff7double2S7_SJ_SE_EEvSA_SG_RKT3_T4_EUlifE0_EEvlNS_15PhiloxCudaStateESF_SG_)
        /*05c0*/ 	.word	0x00000000


	//----- nvinfo : EIATTR_MIN_STACK_SIZE
	.align		4
.L_282:
        /*05c4*/ 	.byte	0x04, 0x12
        /*05c6*/ 	.short	(.L_284 - .L_283)
	.align		4
.L_283:
        /*05c8*/ 	.word	index@(_ZN2at6native63_GLOBAL__N__7310b794_30_DistributionGeometricKernel_cu_fa6e70a443distribution_elementwise_grid_stride_kernelIfLi4EZNS0_9templates4cuda21uniform_and_transformIffPNS_17CUDAGeneratorImplEZZZNS4_16geometric_kernelIS7_EEvRNS_18TensorIteratorBaseEdT_ENKUlvE_clEvENKUlvE5_clEvEUlfE_EEvSA_T1_T2_EUlP24curandStatePhilox4_32_10E_ZNS1_27distribution_nullary_kernelIff7double2S7_SJ_SE_EEvSA_SG_RKT3_T4_EUlifE_EEvlNS_15PhiloxCudaStateESF_SG_)
        /*05cc*/ 	.word	0x00000000


	//----- nvinfo : EIATTR_MIN_STACK_SIZE
	.align		4
.L_284:
        /*05d0*/ 	.byte	0x04, 0x12
        /*05d2*/ 	.short	(.L_286 - .L_285)
	.align		4
.L_285:
        /*05d4*/ 	.word	index@(_ZN2at6native63_GLOBAL__N__7310b794_30_DistributionGeometricKernel_cu_fa6e70a443distribution_elementwise_grid_stride_kernelIdLi2EZNS0_9templates4cuda21uniform_and_transformIddPNS_17CUDAGeneratorImplEZZZNS4_16geometric_kernelIS7_EEvRNS_18TensorIteratorBaseEdT_ENKUlvE_clEvENKUlvE4_clEvEUldE_EEvSA_T1_T2_EUlP24curandStatePhilox4_32_10E0_ZNS1_27distribution_nullary_kernelIdd6float4S7_SJ_SE_EEvSA_SG_RKT3_T4_EUlidE0_EEvlNS_15PhiloxCudaStateESF_SG_)
        /*05d8*/ 	.word	0x00000000


	//----- nvinfo : EIATTR_MIN_STACK_SIZE
	.align		4
.L_286:
        /*05dc*/ 	.byte	0x04, 0x12
        /*05de*/ 	.short	(.L_288 - .L_287)
	.align		4
.L_287:
        /*05e0*/ 	.word	index@(_ZN2at6native63_GLOBAL__N__7310b794_30_DistributionGeometricKernel_cu_fa6e70a443distribution_elementwise_grid_stride_kernelIdLi2EZNS0_9templates4cuda21uniform_and_transformIddPNS_17CUDAGeneratorImplEZZZNS4_16geometric_kernelIS7_EEvRNS_18TensorIteratorBaseEdT_ENKUlvE_clEvENKUlvE4_clEvEUldE_EEvSA_T1_T2_EUlP24curandStatePhilox4_32_10E0_ZNS1_27distribution_nullary_kernelIdd6float4S7_SJ_SE_EEvSA_SG_RKT3_T4_EUlidE_EEvlNS_15PhiloxCudaStateESF_SG_)
        /*05e4*/ 	.word	0x00000000


	//----- nvinfo : EIATTR_MIN_STACK_SIZE
	.align		4
.L_288:
        /*05e8*/ 	.byte	0x04, 0x12
        /*05ea*/ 	.short	(.L_290 - .L_289)
	.align		4
.L_289:
        /*05ec*/ 	.word	index@(_ZN2at6native63_GLOBAL__N__7310b794_30_DistributionGeometricKernel_cu_fa6e70a443distribution_elementwise_grid_stride_kernelIdLi2EZNS0_9templates4cuda21uniform_and_transformIddPNS_17CUDAGeneratorImplEZZZNS4_16geometric_kernelIS7_EEvRNS_18TensorIteratorBaseEdT_ENKUlvE_clEvENKUlvE4_clEvEUldE_EEvSA_T1_T2_EUlP24curandStatePhilox4_32_10E_ZNS1_27distribution_nullary_kernelIdd7double2S7_SJ_SE_EEvSA_SG_RKT3_T4_EUlidE0_EEvlNS_15PhiloxCudaStateESF_SG_)
        /*05f0*/ 	.word	0x00000000


	//----- nvinfo : EIATTR_MIN_STACK_SIZE
	.align		4
.L_290:
        /*05f4*/ 	.byte	0x04, 0x12
        /*05f6*/ 	.short	(.L_292 - .L_291)
	.align		4
.L_291:
        /*05f8*/ 	.word	index@(_ZN2at6native63_GLOBAL__N__7310b794_30_DistributionGeometricKernel_cu_fa6e70a443distribution_elementwise_grid_stride_kernelIdLi2EZNS0_9templates4cuda21uniform_and_transformIddPNS_17CUDAGeneratorImplEZZZNS4_16geometric_kernelIS7_EEvRNS_18TensorIteratorBaseEdT_ENKUlvE_clEvENKUlvE4_clEvEUldE_EEvSA_T1_T2_EUlP24curandStatePhilox4_32_10E_ZNS1_27distribution_nullary_kernelIdd7double2S7_SJ_SE_EEvSA_SG_RKT3_T4_EUlidE_EEvlNS_15PhiloxCudaStateESF_SG_)
        /*05fc*/ 	.word	0x00000000


	//----- nvinfo : EIATTR_MIN_STACK_SIZE
	.align		4
.L_292:
        /*0600*/ 	.byte	0x04, 0x12
        /*0602*/ 	.short	(.L_294 - .L_293)
	.align		4
.L_293:
        /*0604*/ 	.word	index@(_ZN2at6native63_GLOBAL__N__7310b794_30_DistributionGeometricKernel_cu_fa6e70a443distribution_elementwise_grid_stride_kernelIfLi4EZNS0_9templates4cuda21uniform_and_transformIsfPNS_17CUDAGeneratorImplEZZZNS4_16geometric_kernelIS7_EEvRNS_18TensorIteratorBaseEdT_ENKUlvE_clEvENKUlvE3_clEvEUlfE_EEvSA_T1_T2_EUlP24curandStatePhilox4_32_10E0_ZNS1_27distribution_nullary_kernelIsf6float4S7_SJ_SE_EEvSA_SG_RKT3_T4_EUlifE0_EEvlNS_15PhiloxCudaStateESF_SG_)
        /*0608*/ 	.word	0x00000000


	//----- nvinfo : EIATTR_MIN_STACK_SIZE
	.align		4
.L_294:
        /*060c*/ 	.byte	0x04, 0x12
        /*060e*/ 	.short	(.L_296 - .L_295)
	.align		4
.L_295:
        /*0610*/ 	.word	index@(_ZN2at6native63_GLOBAL__N__7310b794_30_DistributionGeometricKernel_cu_fa6e70a443distribution_elementwise_grid_stride_kernelIfLi4EZNS0_9templates4cuda21uniform_and_transformIsfPNS_17CUDAGeneratorImplEZZZNS4_16geometric_kernelIS7_EEvRNS_18TensorIteratorBaseEdT_ENKUlvE_clEvENKUlvE3_clEvEUlfE_EEvSA_T1_T2_EUlP24curandStatePhilox4_32_10E0_ZNS1_27distribution_nullary_kernelIsf6float4S7_SJ_SE_EEvSA_SG_RKT3_T4_EUlifE_EEvlNS_15PhiloxCudaStateESF_SG_)
        /*0614*/ 	.word	0x00000000


	//----- nvinfo : EIATTR_MIN_STACK_SIZE
	.align		4
.L_296:
        /*0618*/ 	.byte	0x04, 0x12
        /*061a*/ 	.short	(.L_298 - .L_297)
	.align		4
.L_297:
        /*061c*/ 	.word	index@(_ZN2at6native63_GLOBAL__N__7310b794_30_DistributionGeometricKernel_cu_fa6e70a443distribution_elementwise_grid_stride_kernelIfLi4EZNS0_9templates4cuda21uniform_and_transformIsfPNS_17CUDAGeneratorImplEZZZNS4_16geometric_kernelIS7_EEvRNS_18TensorIteratorBaseEdT_ENKUlvE_clEvENKUlvE3_clEvEUlfE_EEvSA_T1_T2_EUlP24curandStatePhilox4_32_10E_ZNS1_27distribution_nullary_kernelIsf7double2S7_SJ_SE_EEvSA_SG_RKT3_T4_EUlifE0_EEvlNS_15PhiloxCudaStateESF_SG_)
        /*0620*/ 	.word	0x00000000


	//----- nvinfo : EIATTR_MIN_STACK_SIZE
	.align		4
.L_298:
        /*0624*/ 	.byte	0x04, 0x12
        /*0626*/ 	.short	(.L_300 - .L_299)
	.align		4
.L_299:
        /*0628*/ 	.word	index@(_ZN2at6native63_GLOBAL__N__7310b794_30_DistributionGeometricKernel_cu_fa6e70a443distribution_elementwise_grid_stride_kernelIfLi4EZNS0_9templates4cuda21uniform_and_transformIsfPNS_17CUDAGeneratorImplEZZZNS4_16geometric_kernelIS7_EEvRNS_18TensorIteratorBaseEdT_ENKUlvE_clEvENKUlvE3_clEvEUlfE_EEvSA_T1_T2_EUlP24curandStatePhilox4_32_10E_ZNS1_27distribution_nullary_kernelIsf7double2S7_SJ_SE_EEvSA_SG_RKT3_T4_EUlifE_EEvlNS_15PhiloxCudaStateESF_SG_)
        /*062c*/ 	.word	0x00000000


	//----- nvinfo : EIATTR_MIN_STACK_SIZE
	.align		4
.L_300:
        /*0630*/ 	.byte	0x04, 0x12
        /*0632*/ 	.short	(.L_302 - .L_301)
	.align		4
.L_301:
        /*0634*/ 	.word	index@(_ZN2at6native63_GLOBAL__N__7310b794_30_DistributionGeometricKernel_cu_fa6e70a443distribution_elementwise_grid_stride_kernelIfLi4EZNS0_9templates4cuda21uniform_and_transformIlfPNS_17CUDAGeneratorImplEZZZNS4_16geometric_kernelIS7_EEvRNS_18TensorIteratorBaseEdT_ENKUlvE_clEvENKUlvE2_clEvEUlfE_EEvSA_T1_T2_EUlP24curandStatePhilox4_32_10E0_ZNS1_27distribution_nullary_kernelIlf6float4S7_SJ_SE_EEvSA_SG_RKT3_T4_EUlifE0_EEvlNS_15PhiloxCudaStateESF_SG_)
        /*0638*/ 	.word	0x00000000


	//----- nvinfo : EIATTR_MIN_STACK_SIZE
	.align		4
.L_302:
        /*063c*/ 	.byte	0x04, 0x12
        /*063e*/ 	.short	(.L_304 - .L_303)
	.align		4
.L_303:
        /*0640*/ 	.word	index@(_ZN2at6native63_GLOBAL__N__7310b794_30_DistributionGeometricKernel_cu_fa6e70a443distribution_elementwise_grid_stride_kernelIfLi4EZNS0_9templates4cuda21uniform_and_transformIlfPNS_17CUDAGeneratorImplEZZZNS4_16geometric_kernelIS7_EEvRNS_18TensorIteratorBaseEdT_ENKUlvE_clEvENKUlvE2_clEvEUlfE_EEvSA_T1_T2_EUlP24curandStatePhilox4_32_10E0_ZNS1_27distribution_nullary_kernelIlf6float4S7_SJ_SE_EEvSA_SG_RKT3_T4_EUlifE_EEvlNS_15PhiloxCudaStateESF_SG_)
        /*0644*/ 	.word	0x00000000


	//----- nvinfo : EIATTR_MIN_STACK_SIZE
	.align		4
.L_304:
        /*0648*/ 	.byte	0x04, 0x12
        /*064a*/ 	.short	(.L_306 - .L_305)
	.align		4
.L_305:
        /*064c*/ 	.word	index@(_ZN2at6native63_GLOBAL__N__7310b794_30_DistributionGeometricKernel_cu_fa6e70a443distribution_elementwise_grid_stride_kernelIfLi4EZNS0_9templates4cuda21uniform_and_transformIlfPNS_17CUDAGeneratorImplEZZZNS4_16geometric_kernelIS7_EEvRNS_18TensorIteratorBaseEdT_ENKUlvE_clEvENKUlvE2_clEvEUlfE_EEvSA_T1_T2_EUlP24curandStatePhilox4_32_10E_ZNS1_27distribution_nullary_kernelIlf7double2S7_SJ_SE_EEvSA_SG_RKT3_T4_EUlifE0_EEvlNS_15PhiloxCudaStateESF_SG_)
        /*0650*/ 	.word	0x00000000


	//----- nvinfo : EIATTR_MIN_STACK_SIZE
	.align		4
.L_306:
        /*0654*/ 	.byte	0x04, 0x12
        /*0656*/ 	.short	(.L_308 - .L_307)
	.align		4
.L_307:
        /*0658*/ 	.word	index@(_ZN2at6native63_GLOBAL__N__7310b794_30_DistributionGeometricKernel_cu_fa6e70a443distribution_elementwise_grid_stride_kernelIfLi4EZNS0_9templates4cuda21uniform_and_transformIlfPNS_17CUDAGeneratorImplEZZZNS4_16geometric_kernelIS7_EEvRNS_18TensorIteratorBaseEdT_ENKUlvE_clEvENKUlvE2_clEvEUlfE_EEvSA_T1_T2_EUlP24curandStatePhilox4_32_10E_ZNS1_27distribution_nullary_kernelIlf7double2S7_SJ_SE_EEvSA_SG_RKT3_T4_EUlifE_EEvlNS_15PhiloxCudaStateESF_SG_)
        /*065c*/ 	.word	0x00000000


	//----- nvinfo : EIATTR_MIN_STACK_SIZE
	.align		4
.L_308:
        /*0660*/ 	.byte	0x04, 0x12
        /*0662*/ 	.short	(.L_310 - .L_309)
	.align		4
.L_309:
        /*0664*/ 	.word	index@(_ZN2at6native63_GLOBAL__N__7310b794_30_DistributionGeometricKernel_cu_fa6e70a443distribution_elementwise_grid_stride_kernelIfLi4EZNS0_9templates4cuda21uniform_and_transformIifPNS_17CUDAGeneratorImplEZZZNS4_16geometric_kernelIS7_EEvRNS_18TensorIteratorBaseEdT_ENKUlvE_clEvENKUlvE1_clEvEUlfE_EEvSA_T1_T2_EUlP24curandStatePhilox4_32_10E0_ZNS1_27distribution_nullary_kernelIif6float4S7_SJ_SE_EEvSA_SG_RKT3_T4_EUlifE0_EEvlNS_15PhiloxCudaStateESF_SG_)
        /*0668*/ 	.word	0x00000000


	//----- nvinfo : EIATTR_MIN_STACK_SIZE
	.align		4
.L_310:
        /*066c*/ 	.byte	0x04, 0x12
        /*066e*/ 	.short	(.L_312 - .L_311)
	.align		4
.L_311:
        /*0670*/ 	.word	index@(_ZN2at6native63_GLOBAL__N__7310b794_30_DistributionGeometricKernel_cu_fa6e70a443distribution_elementwise_grid_stride_kernelIfLi4EZNS0_9templates4cuda21uniform_and_transformIifPNS_17CUDAGeneratorImplEZZZNS4_16geometric_kernelIS7_EEvRNS_18TensorIteratorBaseEdT_ENKUlvE_clEvENKUlvE1_clEvEUlfE_EEvSA_T1_T2_EUlP24curandStatePhilox4_32_10E0_ZNS1_27distribution_nullary_kernelIif6float4S7_SJ_SE_EEvSA_SG_RKT3_T4_EUlifE_EEvlNS_15PhiloxCudaStateESF_SG_)
        /*0674*/ 	.word	0x00000000


	//----- nvinfo : EIATTR_MIN_STACK_SIZE
	.align		4
.L_312:
        /*0678*/ 	.byte	0x04, 0x12
        /*067a*/ 	.short	(.L_314 - .L_313)
	.align		4
.L_313:
        /*067c*/ 	.word	index@(_ZN2at6native63_GLOBAL__N__7310b794_30_DistributionGeometricKernel_cu_fa6e70a443distribution_elementwise_grid_stride_kernelIfLi4EZNS0_9templates4cuda21uniform_and_transformIifPNS_17CUDAGeneratorImplEZZZNS4_16geometric_kernelIS7_EEvRNS_18TensorIteratorBaseEdT_ENKUlvE_clEvENKUlvE1_clEvEUlfE_EEvSA_T1_T2_EUlP24curandStatePhilox4_32_10E_ZNS1_27distribution_nullary_kernelIif7double2S7_SJ_SE_EEvSA_SG_RKT3_T4_EUlifE0_EEvlNS_15PhiloxCudaStateESF_SG_)
        /*0680*/ 	.word	0x00000000


	//----- nvinfo : EIATTR_MIN_STACK_SIZE
	.align		4
.L_314:
        /*0684*/ 	.byte	0x04, 0x12
        /*0686*/ 	.short	(.L_316 - .L_315)
	.align		4
.L_315:
        /*0688*/ 	.word	index@(_ZN2at6native63_GLOBAL__N__7310b794_30_DistributionGeometricKernel_cu_fa6e70a443distribution_elementwise_grid_stride_kernelIfLi4EZNS0_9templates4cuda21uniform_and_transformIifPNS_17CUDAGeneratorImplEZZZNS4_16geometric_kernelIS7_EEvRNS_18TensorIteratorBaseEdT_ENKUlvE_clEvENKUlvE1_clEvEUlfE_EEvSA_T1_T2_EUlP24curandStatePhilox4_32_10E_ZNS1_27distribution_nullary_kernelIif7double2S7_SJ_SE_EEvSA_SG_RKT3_T4_EUlifE_EEvlNS_15PhiloxCudaStateESF_SG_)
        /*068c*/ 	.word	0x00000000


	//----- nvinfo : EIATTR_MIN_STACK_SIZE
	.align		4
.L_316:
        /*0690*/ 	.byte	0x04, 0x12
        /*0692*/ 	.short	(.L_318 - .L_317)
	.align		4
.L_317:
        /*0694*/ 	.word	index@(_ZN2at6native63_GLOBAL__N__7310b794_30_DistributionGeometricKernel_cu_fa6e70a443distribution_elementwise_grid_stride_kernelIfLi4EZNS0_9templates4cuda21uniform_and_transformIafPNS_17CUDAGeneratorImplEZZZNS4_16geometric_kernelIS7_EEvRNS_18TensorIteratorBaseEdT_ENKUlvE_clEvENKUlvE0_clEvEUlfE_EEvSA_T1_T2_EUlP24curandStatePhilox4_32_10E0_ZNS1_27distribution_nullary_kernelIaf6float4S7_SJ_SE_EEvSA_SG_RKT3_T4_EUlifE0_EEvlNS_15PhiloxCudaStateESF_SG_)
        /*0698*/ 	.word	0x00000000


	//----- nvinfo : EIATTR_MIN_STACK_SIZE
	.align		4
.L_318:
        /*069c*/ 	.byte	0x04, 0x12
        /*069e*/ 	.short	(.L_320 - .L_319)
	.align		4
.L_319:
        /*06a0*/ 	.word	index@(_ZN2at6native63_GLOBAL__N__7310b794_30_DistributionGeometricKernel_cu_fa6e70a443distribution_elementwise_grid_stride_kernelIfLi4EZNS0_9templates4cuda21uniform_and_transformIafPNS_17CUDAGeneratorImplEZZZNS4_16geometric_kernelIS7_EEvRNS_18TensorIteratorBaseEdT_ENKUlvE_clEvENKUlvE0_clEvEUlfE_EEvSA_T1_T2_EUlP24curandStatePhilox4_32_10E0_ZNS1_27distribution_nullary_kernelIaf6float4S7_SJ_SE_EEvSA_SG_RKT3_T4_EUlifE_EEvlNS_15PhiloxCudaStateESF_SG_)
        /*06a4*/ 	.word	0x00000000


	//----- nvinfo : EIATTR_MIN_STACK_SIZE
	.align		4
.L_320:
        /*06a8*/ 	.byte	0x04, 0x12
        /*06aa*/ 	.short	(.L_322 - .L_321)
	.align		4
.L_321:
        /*06ac*/ 	.word	index@(_ZN2at6native63_GLOBAL__N__7310b794_30_DistributionGeometricKernel_cu_fa6e70a443distribution_elementwise_grid_stride_kernelIfLi4EZNS0_9templates4cuda21uniform_and_transformIafPNS_17CUDAGeneratorImplEZZZNS4_16geometric_kernelIS7_EEvRNS_18TensorIteratorBaseEdT_ENKUlvE_clEvENKUlvE0_clEvEUlfE_EEvSA_T1_T2_EUlP24curandStatePhilox4_32_10E_ZNS1_27distribution_nullary_kernelIaf7double2S7_SJ_SE_EEvSA_SG_RKT3_T4_EUlifE0_EEvlNS_15PhiloxCudaStateESF_SG_)
        /*06b0*/ 	.word	0x00000000


	//----- nvinfo : EIATTR_MIN_STACK_SIZE
	.align		4
.L_322:
        /*06b4*/ 	.byte	0x04, 0x12
        /*06b6*/ 	.short	(.L_324 - .L_323)
	.align		4
.L_323:
        /*06b8*/ 	.word	index@(_ZN2at6native63_GLOBAL__N__7310b794_30_DistributionGeometricKernel_cu_fa6e70a443distribution_elementwise_grid_stride_kernelIfLi4EZNS0_9templates4cuda21uniform_and_transformIafPNS_17CUDAGeneratorImplEZZZNS4_16geometric_kernelIS7_EEvRNS_18TensorIteratorBaseEdT_ENKUlvE_clEvENKUlvE0_clEvEUlfE_EEvSA_T1_T2_EUlP24curandStatePhilox4_32_10E_ZNS1_27distribution_nullary_kernelIaf7double2S7_SJ_SE_EEvSA_SG_RKT3_T4_EUlifE_EEvlNS_15PhiloxCudaStateESF_SG_)
        /*06bc*/ 	.word	0x00000000


	//----- nvinfo : EIATTR_MIN_STACK_SIZE
	.align		4
.L_324:
        /*06c0*/ 	.byte	0x04, 0x12
        /*06c2*/ 	.short	(.L_326 - .L_325)
	.align		4
.L_325:
        /*06c4*/ 	.word	index@(_ZN2at6native63_GLOBAL__N__7310b794_30_DistributionGeometricKernel_cu_fa6e70a443distribution_elementwise_grid_stride_kernelIfLi4EZNS0_9templates4cuda21uniform_and_transformIhfPNS_17CUDAGeneratorImplEZZZNS4_16geometric_kernelIS7_EEvRNS_18TensorIteratorBaseEdT_ENKUlvE_clEvENKUlvE_clEvEUlfE_EEvSA_T1_T2_EUlP24curandStatePhilox4_32_10E0_ZNS1_27distribution_nullary_kernelIhf6float4S7_SJ_SE_EEvSA_SG_RKT3_T4_EUlifE0_EEvlNS_15PhiloxCudaStateESF_SG_)
        /*06c8*/ 	.word	0x00000000


	//----- nvinfo : EIATTR_MIN_STACK_SIZE
	.align		4
.L_326:
        /*06cc*/ 	.byte	0x04, 0x12
        /*06ce*/ 	.short	(.L_328 - .L_327)
	.align		4
.L_327:
        /*06d0*/ 	.word	index@(_ZN2at6native63_GLOBAL__N__7310b794_30_DistributionGeometricKernel_cu_fa6e70a443distribution_elementwise_grid_stride_kernelIfLi4EZNS0_9templates4cuda21uniform_and_transformIhfPNS_17CUDAGeneratorImplEZZZNS4_16geometric_kernelIS7_EEvRNS_18TensorIteratorBaseEdT_ENKUlvE_clEvENKUlvE_clEvEUlfE_EEvSA_T1_T2_EUlP24curandStatePhilox4_32_10E0_ZNS1_27distribution_nullary_kernelIhf6float4S7_SJ_SE_EEvSA_SG_RKT3_T4_EUlifE_EEvlNS_15PhiloxCudaStateESF_SG_)
        /*06d4*/ 	.word	0x00000000


	//----- nvinfo : EIATTR_MIN_STACK_SIZE
	.align		4
.L_328:
        /*06d8*/ 	.byte	0x04, 0x12
        /*06da*/ 	.short	(.L_330 - .L_329)
	.align		4
.L_329:
        /*06dc*/ 	.word	index@(_ZN2at6native63_GLOBAL__N__7310b794_30_DistributionGeometricKernel_cu_fa6e70a443distribution_elementwise_grid_stride_kernelIfLi4EZNS0_9templates4cuda21uniform_and_transformIhfPNS_17CUDAGeneratorImplEZZZNS4_16geometric_kernelIS7_EEvRNS_18TensorIteratorBaseEdT_ENKUlvE_clEvENKUlvE_clEvEUlfE_EEvSA_T1_T2_EUlP24curandStatePhilox4_32_10E_ZNS1_27distribution_nullary_kernelIhf7double2S7_SJ_SE_EEvSA_SG_RKT3_T4_EUlifE0_EEvlNS_15PhiloxCudaStateESF_SG_)
        /*06e0*/ 	.word	0x00000000


	//----- nvinfo : EIATTR_MIN_STACK_SIZE
	.align		4
.L_330:
        /*06e4*/ 	.byte	0x04, 0x12
        /*06e6*/ 	.short	(.L_332 - .L_331)
	.align		4
.L_331:
        /*06e8*/ 	.word	index@(_ZN2at6native63_GLOBAL__N__7310b794_30_DistributionGeometricKernel_cu_fa6e70a443distribution_elementwise_grid_stride_kernelIfLi4EZNS0_9templates4cuda21uniform_and_transformIhfPNS_17CUDAGeneratorImplEZZZNS4_16geometric_kernelIS7_EEvRNS_18TensorIteratorBaseEdT_ENKUlvE_clEvENKUlvE_clEvEUlfE_EEvSA_T1_T2_EUlP24curandStatePhilox4_32_10E_ZNS1_27distribution_nullary_kernelIhf7double2S7_SJ_SE_EEvSA_SG_RKT3_T4_EUlifE_EEvlNS_15PhiloxCudaStateESF_SG_)
        /*06ec*/ 	.word	0x00000000
.L_332:


//--------------------- .nv.compat                --------------------------
	.section	.nv.compat,"",@"SHT_CUDA_COMPAT_INFO"
	.align	4
        /*0000*/ 	.byte	0x02, 0x09, 0x01, 0x00, 0x02, 0x02, 0x01, 0x00, 0x02, 0x05, 0x05, 0x00, 0x03, 0x07, 0x01, 0x01
        /*0010*/ 	.byte	0x02, 0x03, 0x00, 0x00, 0x02, 0x06, 0x01, 0x00, 0x04, 0x0b, 0x08, 0x00, 0x00, 0x00, 0x00, 0x00
        /*0020*/ 	.byte	0x00, 0x00, 0x00, 0x00


//--------------------- .nv.info._ZN2at6native63_GLOBAL__N__7310b794_30_DistributionGeometricKernel_cu_fa6e70a443distribution_elementwise_grid_stride_kernelIfLi4EZNS0_9templates4cuda21uniform_and_transformIN3c108BFloat16EfPNS_17CUDAGeneratorImplEZZZNS4_16geometric_kernelIS9_EEvRNS_18TensorIteratorBaseEdT_ENKUlvE_clEvENKUlvE7_clEvEUlfE_EEvSC_T1_T2_EUlP24curandStatePhilox4_32_10E0_ZNS1_27distribution_nullary_kernelIS7_f6float4S9_SL_SG_EEvSC_SI_RKT3_T4_EUlifE0_EEvlNS_15PhiloxCudaStateESH_SI_ --------------------------
	.section	.nv.info._ZN2at6native63_GLOBAL__N__7310b794_30_DistributionGeometricKernel_cu_fa6e70a443distribution_elementwise_grid_stride_kernelIfLi4EZNS0_9templates4cuda21uniform_and_transformIN3c108BFloat16EfPNS_17CUDAGeneratorImplEZZZNS4_16geometric_kernelIS9_EEvRNS_18TensorIteratorBaseEdT_ENKUlvE_clEvENKUlvE7_clEvEUlfE_EEvSC_T1_T2_EUlP24curandStatePhilox4_32_10E0_ZNS1_27distribution_nullary_kernelIS7_f6float4S9_SL_SG_EEvSC_SI_RKT3_T4_EUlifE0_EEvlNS_15PhiloxCudaStateESH_SI_,"",@"SHT_CUDA_INFO"
	.sectionflags	@""
	.align	4


	//----- nvinfo : EIATTR_CUDA_API_VERSION
	.align		4
        /*0000*/ 	.byte	0x04, 0x37
        /*0002*/ 	.short	(.L_334 - .L_333)
.L_333:
        /*0004*/ 	.word	0x00000082


	//----- nvinfo : EIATTR_KPARAM_INFO
	.align		4
.L_334:
        /*0008*/ 	.byte	0x04, 0x17
        /*000a*/ 	.short	(.L_336 - .L_335)
.L_335:
        /*000c*/ 	.word	0x00000000
        /*0010*/ 	.short	0x0003
        /*0012*/ 	.short	0x0028
        /*0014*/ 	.byte	0x00, 0xf0, 0xa1, 0x06


	//----- nvinfo : EIATTR_KPARAM_INFO
	.align		4
.L_336:
        /*0018*/ 	.byte	0x04, 0x17
        /*001a*/ 	.short	(.L_338 - .L_337)
.L_337:
        /*001c*/ 	.word	0x00000000
        /*0020*/ 	.short	0x0002
        /*0022*/ 	.short	0x0020
        /*0024*/ 	.byte	0x00, 0xf0, 0x05, 0x00


	//----- nvinfo : EIATTR_KPARAM_INFO
	.align		4
.L_338:
        /*0028*/ 	.byte	0x04, 0x17
        /*002a*/ 	.short	(.L_340 - .L_339)
.L_339:
        /*002c*/ 	.word	0x00000000
        /*0030*/ 	.short	0x0001
        /*0032*/ 	.short	0x0008
        /*0034*/ 	.byte	0x00, 0xf0, 0x61, 0x00


	//----- nvinfo : EIATTR_KPARAM_INFO
	.align		4
.L_340:
        /*0038*/ 	.byte	0x04, 0x17
        /*003a*/ 	.short	(.L_342 - .L_341)
.L_341:
        /*003c*/ 	.word	0x00000000
        /*0040*/ 	.short	0x0000
        /*0042*/ 	.short	0x0000
        /*0044*/ 	.byte	0x00, 0xf0, 0x21, 0x00


	//----- nvinfo : EIATTR_SPARSE_MMA_MASK
	.align		4
.L_342:
        /*0048*/ 	.byte	0x03, 0x50
        /*004a*/ 	.short	0x0000


	//----- nvinfo : EIATTR_MAXREG_COUNT
	.align		4
        /*004c*/ 	.byte	0x03, 0x1b
        /*004e*/ 	.short	0x0040


	//----- nvinfo : EIATTR_NUM_BARRIERS
	.align		4
        /*0050*/ 	.byte	0x02, 0x4c
        /*0052*/ 	.byte	0x01
	.zero		1


	//----- nvinfo : EIATTR_MERCURY_ISA_VERSION
	.align		4
        /*0054*/ 	.byte	0x03, 0x5f
        /*0056*/ 	.short	0x0101


	//----- nvinfo : EIATTR_VRC_CTA_INIT_COUNT
	.align		4
        /*0058*/ 	.byte	0x02, 0x4a
	.zero		1
	.zero		1


	//----- nvinfo : EIATTR_EXIT_INSTR_OFFSETS
	.align		4
        /*005c*/ 	.byte	0x04, 0x1c
        /*005e*/ 	.short	(.L_344 - .L_343)


	//   ....[0]....
.L_343:
        /*0060*/ 	.word	0x000007d0


	//   ....[1]....
        /*0064*/ 	.word	0x00005680


	//----- nvinfo : EIATTR_MAX_THREADS
	.align		4
.L_344:
        /*0068*/ 	.byte	0x04, 0x05
        /*006a*/ 	.short	(.L_346 - .L_345)
.L_345:
        /*006c*/ 	.word	0x00000100
        /*0070*/ 	.word	0x00000001
        /*0074*/ 	.word	0x00000001


	//----- nvinfo : EIATTR_CRS_STACK_SIZE
	.align		4
.L_346:
        /*0078*/ 	.byte	0x04, 0x1e
        /*007a*/ 	.short	(.L_348 - .L_347)
.L_347:
        /*007c*/ 	.word	0x00000000


	//----- nvinfo : EIATTR_CBANK_PARAM_SIZE
	.align		4
.L_348:
        /*0080*/ 	.byte	0x03, 0x19
        /*0082*/ 	.short	0x01d0


	//----- nvinfo : EIATTR_PARAM_CBANK
	.align		4
        /*0084*/ 	.byte	0x04, 0x0a
        /*0086*/ 	.short	(.L_350 - .L_349)
	.align		4
.L_349:
        /*0088*/ 	.word	index@(.nv.constant0._ZN2at6native63_GLOBAL__N__7310b794_30_DistributionGeometricKernel_cu_fa6e70a443distribution_elementwise_grid_stride_kernelIfLi4EZNS0_9templates4cuda21uniform_and_transformIN3c108BFloat16EfPNS_17CUDAGeneratorImplEZZZNS4_16geometric_kernelIS9_EEvRNS_18TensorIteratorBaseEdT_ENKUlvE_clEvENKUlvE7_clEvEUlfE_EEvSC_T1_T2_EUlP24curandStatePhilox4_32_10E0_ZNS1_27distribution_nullary_kernelIS7_f6float4S9_SL_SG_EEvSC_SI_RKT3_T4_EUlifE0_EEvlNS_15PhiloxCudaStateESH_SI_)
        /*008c*/ 	.short	0x0380
        /*008e*/ 	.short	0x01d0


	//----- nvinfo : EIATTR_SW_WAR
	.align		4
.L_350:
        /*0090*/ 	.byte	0x04, 0x36
        /*0092*/ 	.short	(.L_352 - .L_351)
.L_351:
        /*0094*/ 	.word	0x00000008
.L_352:


//--------------------- .nv.info._ZN2at6native63_GLOBAL__N__7310b794_30_DistributionGeometricKernel_cu_fa6e70a443distribution_elementwise_grid_stride_kernelIfLi4EZNS0_9templates4cuda21uniform_and_transformIN3c108BFloat16EfPNS_17CUDAGeneratorImplEZZZNS4_16geometric_kernelIS9_EEvRNS_18TensorIteratorBaseEdT_ENKUlvE_clEvENKUlvE7_clEvEUlfE_EEvSC_T1_T2_EUlP24curandStatePhilox4_32_10E0_ZNS1_27distribution_nullary_kernelIS7_f6float4S9_SL_SG_EEvSC_SI_RKT3_T4_EUlifE_EEvlNS_15PhiloxCudaStateESH_SI_ --------------------------
	.section	.nv.info._ZN2at6native63_GLOBAL__N__7310b794_30_DistributionGeometricKernel_cu_fa6e70a443distribution_elementwise_grid_stride_kernelIfLi4EZNS0_9templates4cuda21uniform_and_transformIN3c108BFloat16EfPNS_17CUDAGeneratorImplEZZZNS4_16geometric_kernelIS9_EEvRNS_18TensorIteratorBaseEdT_ENKUlvE_clEvENKUlvE7_clEvEUlfE_EEvSC_T1_T2_EUlP24curandStatePhilox4_32_10E0_ZNS1_27distribution_nullary_kernelIS7_f6float4S9_SL_SG_EEvSC_SI_RKT3_T4_EUlifE_EEvlNS_15PhiloxCudaStateESH_SI_,"",@"SHT_CUDA_INFO"
	.sectionflags	@""
	.align	4


	//----- nvinfo : EIATTR_CUDA_API_VERSION
	.align		4
        /*0000*/ 	.byte	0x04, 0x37
        /*0002*/ 	.short	(.L_354 - .L_353)
.L_353:
        /*0004*/ 	.word	0x00000082


	//----- nvinfo : EIATTR_KPARAM_INFO
	.align		4
.L_354:
        /*0008*/ 	.byte	0x04, 0x17
        /*000a*/ 	.short	(.L_356 - .L_355)
.L_355:
        /*000c*/ 	.word	0x00000000
        /*0010*/ 	.short	0x0003
        /*0012*/ 	.short	0x0028
        /*0014*/ 	.byte	0x00, 0xf0, 0x61, 0x00


	//----- nvinfo : EIATTR_KPARAM_INFO
	.align		4
.L_356:
        /*0018*/ 	.byte	0x04, 0x17
        /*001a*/ 	.short	(.L_358 - .L_357)
.L_357:
        /*001c*/ 	.word	0x00000000
        /*0020*/ 	.short	0x0002
        /*0022*/ 	.short	0x0020
        /*0024*/ 	.byte	0x00, 0xf0, 0x05, 0x00


	//----- nvinfo : EIATTR_KPARAM_INFO
	.align		4
.L_358:
        /*0028*/ 	.byte	0x04, 0x17
        /*002a*/ 	.short	(.L_360 - .L_359)
.L_359:
        /*002c*/ 	.word	0x00000000
        /*0030*/ 	.short	0x0001
        /*0032*/ 	.short	0x0008
        /*0034*/ 	.byte	0x00, 0xf0, 0x61, 0x00


	//----- nvinfo : EIATTR_KPARAM_INFO
	.align		4
.L_360:
        /*0038*/ 	.byte	0x04, 0x17
        /*003a*/ 	.short	(.L_362 - .L_361)
.L_361:
        /*003c*/ 	.word	0x00000000
        /*0040*/ 	.short	0x0000
        /*0042*/ 	.short	0x0000
        /*0044*/ 	.byte	0x00, 0xf0, 0x21, 0x00


	//----- nvinfo : EIATTR_SPARSE_MMA_MASK
	.align		4
.L_362:
        /*0048*/ 	.byte	0x03, 0x50
        /*004a*/ 	.short	0x0000


	//----- nvinfo : EIATTR_MAXREG_COUNT
	.align		4
        /*004c*/ 	.byte	0x03, 0x1b
        /*004e*/ 	.short	0x0040


	//----- nvinfo : EIATTR_NUM_BARRIERS
	.align		4
        /*0050*/ 	.byte	0x02, 0x4c
        /*0052*/ 	.byte	0x01
	.zero		1


	//----- nvinfo : EIATTR_MERCURY_ISA_VERSION
	.align		4
        /*0054*/ 	.byte	0x03, 0x5f
        /*0056*/ 	.short	0x0101


	//----- nvinfo : EIATTR_VRC_CTA_INIT_COUNT
	.align		4
        /*0058*/ 	.byte	0x02, 0x4a
	.zero		1
	.zero		1


	//----- nvinfo : EIATTR_EXIT_INSTR_OFFSETS
	.align		4
        /*005c*/ 	.byte	0x04, 0x1c
        /*005e*/ 	.short	(.L_364 - .L_363)


	//   ....[0]....
.L_363:
        /*0060*/ 	.word	0x000007d0


	//   ....[1]....
        /*0064*/ 	.word	0x00001350


	//----- nvinfo : EIATTR_MAX_THREADS
	.align		4
.L_364:
        /*0068*/ 	.byte	0x04, 0x05
        /*006a*/ 	.short	(.L_366 - .L_365)
.L_365:
        /*006c*/ 	.word	0x00000100
        /*0070*/ 	.word	0x00000001
        /*0074*/ 	.word	0x00000001


	//----- nvinfo : EIATTR_CRS_STACK_SIZE
	.align		4
.L_366:
        /*0078*/ 	.byte	0x04, 0x1e
        /*007a*/ 	.short	(.L_368 - .L_367)
.L_367:
        /*007c*/ 	.word	0x00000000


	//----- nvinfo : EIATTR_CBANK_PARAM_SIZE
	.align		4
.L_368:
        /*0080*/ 	.byte	0x03, 0x19
        /*0082*/ 	.short	0x0040


	//----- nvinfo : EIATTR_PARAM_CBANK
	.align		4
        /*0084*/ 	.byte	0x04, 0x0a
        /*0086*/ 	.short	(.L_370 - .L_369)
	.align		4
.L_369:
        /*0088*/ 	.word	index@(.nv.constant0._ZN2at6native63_GLOBAL__N__7310b794_30_DistributionGeometricKernel_cu_fa6e70a443distribution_elementwise_grid_stride_kernelIfLi4EZNS0_9templates4cuda21uniform_and_transformIN3c108BFloat16EfPNS_17CUDAGeneratorImplEZZZNS4_16geometric_kernelIS9_EEvRNS_18TensorIteratorBaseEdT_ENKUlvE_clEvENKUlvE7_clEvEUlfE_EEvSC_T1_T2_EUlP24curandStatePhilox4_32_10E0_ZNS1_27distribution_nullary_kernelIS7_f6float4S9_SL_SG_EEvSC_SI_RKT3_T4_EUlifE_EEvlNS_15PhiloxCudaStateESH_SI_)
        /*008c*/ 	.short	0x0380
        /*008e*/ 	.short	0x0040


	//----- nvinfo : EIATTR_SW_WAR
	.align		4
.L_370:
        /*0090*/ 	.byte	0x04, 0x36
        /*0092*/ 	.short	(.L_372 - .L_371)
.L_371:
        /*0094*/ 	.word	0x00000008
.L_372:


//--------------------- .nv.info._ZN2at6native63_GLOBAL__N__7310b794_30_DistributionGeometricKernel_cu_fa6e70a443distribution_elementwise_grid_stride_kernelIfLi4EZNS0_9templates4cuda21uniform_and_transformIN3c108BFloat16EfPNS_17CUDAGeneratorImplEZZZNS4_16geometric_kernelIS9_EEvRNS_18TensorIteratorBaseEdT_ENKUlvE_clEvENKUlvE7_clEvEUlfE_EEvSC_T1_T2_EUlP24curandStatePhilox4_32_10E_ZNS1_27distribution_nullary_kernelIS7_f7double2S9_SL_SG_EEvSC_SI_RKT3_T4_EUlifE0_EEvlNS_15PhiloxCudaStateESH_SI_ --------------------------
	.section	.nv.info._ZN2at6native63_GLOBAL__N__7310b794_30_DistributionGeometricKernel_cu_fa6e70a443distribution_elementwise_grid_stride_kernelIfLi4EZNS0_9templates4cuda21uniform_and_transformIN3c108BFloat16EfPNS_17CUDAGeneratorImplEZZZNS4_16geometric_kernelIS9_EEvRNS_18TensorIteratorBaseEdT_ENKUlvE_clEvENKUlvE7_clEvEUlfE_EEvSC_T1_T2_EUlP24curandStatePhilox4_32_10E_ZNS1_27distribution_nullary_kernelIS7_f7double2S9_SL_SG_EEvSC_SI_RKT3_T4_EUlifE0_EEvlNS_15PhiloxCudaStateESH_SI_,"",@"SHT_CUDA_INFO"
	.sectionflags	@""
	.align	4


	//----- nvinfo : EIATTR_CUDA_API_VERSION
	.align		4
        /*0000*/ 	.byte	0x04, 0x37
        /*0002*/ 	.short	(.L_374 - .L_373)
.L_373:
        /*0004*/ 	.word	0x00000082


	//----- nvinfo : EIATTR_KPARAM_INFO
	.align		4
.L_374:
        /*0008*/ 	.byte	0x04, 0x17
        /*000a*/ 	.short	(.L_376 - .L_375)
.L_375:
        /*000c*/ 	.word	0x00000000
        /*0010*/ 	.short	0x0003
        /*0012*/ 	.short	0x0028
        /*0014*/ 	.byte	0x00, 0xf0, 0xa1, 0x06


	//----- nvinfo : EIATTR_KPARAM_INFO
	.align		4
.L_376:
        /*0018*/ 	.byte	0x04, 0x17
        /*001a*/ 	.short	(.L_378 - .L_377)
.L_377:
        /*001c*/ 	.word	0x00000000
        /*0020*/ 	.short	0x0002
        /*0022*/ 	.short	0x0020
        /*0024*/ 	.byte	0x00, 0xf0, 0x05, 0x00


	//----- nvinfo : EIATTR_KPARAM_INFO
	.align		4
.L_378:
        /*0028*/ 	.byte	0x04, 0x17
        /*002a*/ 	.short	(.L_380 - .L_379)
.L_379:
        /*002c*/ 	.word	0x00000000
        /*0030*/ 	.short	0x0001
        /*0032*/ 	.short	0x0008
        /*0034*/ 	.byte	0x00, 0xf0, 0x61, 0x00


	//----- nvinfo : EIATTR_KPARAM_INFO
	.align		4
.L_380:
        /*0038*/ 	.byte	0x04, 0x17
        /*003a*/ 	.short	(.L_382 - .L_381)
.L_381:
        /*003c*/ 	.word	0x00000000
        /*0040*/ 	.short	0x0000
        /*0042*/ 	.short	0x0000
        /*0044*/ 	.byte	0x00, 0xf0, 0x21, 0x00


	//----- nvinfo : EIATTR_SPARSE_MMA_MASK
	.align		4
.L_382:
        /*0048*/ 	.byte	0x03, 0x50
        /*004a*/ 	.short	0x0000


	//----- nvinfo : EIATTR_MAXREG_COUNT
	.align		4
        /*004c*/ 	.byte	0x03, 0x1b
        /*004e*/ 	.short	0x0040


	//----- nvinfo : EIATTR_NUM_BARRIERS
	.align		4
        /*0050*/ 	.byte	0x02, 0x4c
        /*0052*/ 	.byte	0x01
	.zero		1


	//----- nvinfo : EIATTR_MERCURY_ISA_VERSION
	.align		4
        /*0054*/ 	.byte	0x03, 0x5f
        /*0056*/ 	.short	0x0101


	//----- nvinfo : EIATTR_VRC_CTA_INIT_COUNT
	.align		4
        /*0058*/ 	.byte	0x02, 0x4a
	.zero		1
	.zero		1


	//----- nvinfo : EIATTR_EXIT_INSTR_OFFSETS
	.align		4
        /*005c*/ 	.byte	0x04, 0x1c
        /*005e*/ 	.short	(.L_384 - .L_383)


	//   ....[0]....
.L_383:
        /*0060*/ 	.word	0x000007d0


	//   ....[1]....
        /*0064*/ 	.word	0x00005740


	//----- nvinfo : EIATTR_MAX_THREADS
	.align		4
.L_384:
        /*0068*/ 	.byte	0x04, 0x05
        /*006a*/ 	.short	(.L_386 - .L_385)
.L_385:
        /*006c*/ 	.word	0x00000100
        /*0070*/ 	.word	0x00000001
        /*0074*/ 	.word	0x00000001


	//----- nvinfo : EIATTR_CRS_STACK_SIZE
	.align		4
.L_386:
        /*0078*/ 	.byte	0x04, 0x1e
        /*007a*/ 	.short	(.L_388 - .L_387)
.L_387:
        /*007c*/ 	.word	0x00000000


	//----- nvinfo : EIATTR_CBANK_PARAM_SIZE
	.align		4
.L_388:
        /*0080*/ 	.byte	0x03, 0x19
        /*0082*/ 	.short	0x01d0


	//----- nvinfo : EIATTR_PARAM_CBANK
	.align		4
        /*0084*/ 	.byte	0x04, 0x0a
        /*0086*/ 	.short	(.L_390 - .L_389)
	.align		4
.L_389:
        /*0088*/ 	.word	index@(.nv.constant0._ZN2at6native63_GLOBAL__N__7310b794_30_DistributionGeometricKernel_cu_fa6e70a443distribution_elementwise_grid_stride_kernelIfLi4EZNS0_9templates4cuda21uniform_and_transformIN3c108BFloat16EfPNS_17CUDAGeneratorImplEZZZNS4_16geometric_kernelIS9_EEvRNS_18TensorIteratorBaseEdT_ENKUlvE_clEvENKUlvE7_clEvEUlfE_EEvSC_T1_T2_EUlP24curandStatePhilox4_32_10E_ZNS1_27distribution_nullary_kernelIS7_f7double2S9_SL_SG_EEvSC_SI_RKT3_T4_EUlifE0_EEvlNS_15PhiloxCudaStateESH_SI_)
        /*008c*/ 	.short	0x0380
        /*008e*/ 	.short	0x01d0


	//----- nvinfo : EIATTR_SW_WAR
	.align		4
.L_390:
        /*0090*/ 	.byte	0x04, 0x36
        /*0092*/ 	.short	(.L_392 - .L_391)
.L_391:
        /*0094*/ 	.word	0x00000008
.L_392:


//--------------------- .nv.info._ZN2at6native63_GLOBAL__N__7310b794_30_DistributionGeometricKernel_cu_fa6e70a443distribution_elementwise_grid_stride_kernelIfLi4EZNS0_9templates4cuda21uniform_and_transformIN3c108BFloat16EfPNS_17CUDAGeneratorImplEZZZNS4_16geometric_kernelIS9_EEvRNS_18TensorIteratorBaseEdT_ENKUlvE_clEvENKUlvE7_clEvEUlfE_EEvSC_T1_T2_EUlP24curandStatePhilox4_32_10E_ZNS1_27distribution_nullary_kernelIS7_f7double2S9_SL_SG_EEvSC_SI_RKT3_T4_EUlifE_EEvlNS_15PhiloxCudaStateESH_SI_ --------------------------
	.section	.nv.info._ZN2at6native63_GLOBAL__N__7310b794_30_DistributionGeometricKernel_cu_fa6e70a443distribution_elementwise_grid_stride_kernelIfLi4EZNS0_9templates4cuda21uniform_and_transformIN3c108BFloat16EfPNS_17CUDAGeneratorImplEZZZNS4_16geometric_kernelIS9_EEvRNS_18TensorIteratorBaseEdT_ENKUlvE_clEvENKUlvE7_clEvEUlfE_EEvSC_T1_T2_EUlP24curandStatePhilox4_32_10E_ZNS1_27distribution_nullary_kernelIS7_f7double2S9_SL_SG_EEvSC_SI_RKT3_T4_EUlifE_EEvlNS_15PhiloxCudaStateESH_SI_,"",@"SHT_CUDA_INFO"
	.sectionflags	@""
	.align	4


	//----- nvinfo : EIATTR_CUDA_API_VERSION
	.align		4
        /*0000*/ 	.byte	0x04, 0x37
        /*0002*/ 	.short	(.L_394 - .L_393)
.L_393:
        /*0004*/ 	.word	0x00000082


	//----- nvinfo : EIATTR_KPARAM_INFO
	.align		4
.L_394:
        /*0008*/ 	.byte	0x04, 0x17
        /*000a*/ 	.short	(.L_396 - .L_395)
.L_395:
        /*000c*/ 	.word	0x00000000
        /*0010*/ 	.short	0x0003
        /*0012*/ 	.short	0x0028
        /*0014*/ 	.byte	0x00, 0xf0, 0x61, 0x00


	//----- nvinfo : EIATTR_KPARAM_INFO
	.align		4
.L_396:
        /*0018*/ 	.byte	0x04, 0x17
        /*001a*/ 	.short	(.L_398 - .L_397)
.L_397:
        /*001c*/ 	.word	0x00000000
        /*0020*/ 	.short	0x0002
        /*0022*/ 	.short	0x0020
        /*0024*/ 	.byte	0x00, 0xf0, 0x05, 0x00


	//----- nvinfo : EIATTR_KPARAM_INFO
	.align		4
.L_398:
        /*0028*/ 	.byte	0x04, 0x17
        /*002a*/ 	.short	(.L_400 - .L_399)
.L_399:
        /*002c*/ 	.word	0x00000000
        /*0030*/ 	.short	0x0001
        /*0032*/ 	.short	0x0008
        /*0034*/ 	.byte	0x00, 0xf0, 0x61, 0x00


	//----- nvinfo : EIATTR_KPARAM_INFO
	.align		4
.L_400:
        /*0038*/ 	.byte	0x04, 0x17
        /*003a*/ 	.short	(.L_402 - .L_401)
.L_401:
        /*003c*/ 	.word	0x00000000
        /*0040*/ 	.short	0x0000
        /*0042*/ 	.short	0x0000
        /*0044*/ 	.byte	0x00, 0xf0, 0x21, 0x00


	//----- nvinfo : EIATTR_SPARSE_MMA_MASK
	.align		4
.L_402:
        /*0048*/ 	.byte	0x03, 0x50
        /*004a*/ 	.short	0x0000


	//----- nvinfo : EIATTR_MAXREG_COUNT
	.align		4
        /*004c*/ 	.byte	0x03, 0x1b
        /*004e*/ 	.short	0x0040


	//----- nvinfo : EIATTR_NUM_BARRIERS
	.align		4
        /*0050*/ 	.byte	0x02, 0x4c
        /*0052*/ 	.byte	0x01
	.zero		1


	//----- nvinfo : EIATTR_MERCURY_ISA_VERSION
	.align		4
        /*0054*/ 	.byte	0x03, 0x5f
        /*0056*/ 	.short	0x0101


	//----- nvinfo : EIATTR_VRC_CTA_INIT_COUNT
	.align		4
        /*0058*/ 	.byte	0x02, 0x4a
	.zero		1
	.zero		1


	//----- nvinfo : EIATTR_EXIT_INSTR_OFFSETS
	.align		4
        /*005c*/ 	.byte	0x04, 0x1c
        /*005e*/ 	.short	(.L_404 - .L_403)


	//   ....[0]....
.L_403:
        /*0060*/ 	.word	0x000007b0


	//   ....[1]....
        /*0064*/ 	.word	0x000014c0


	//----- nvinfo : EIATTR_MAX_THREADS
	.align		4
.L_404:
        /*0068*/ 	.byte	0x04, 0x05
        /*006a*/ 	.short	(.L_406 - .L_405)
.L_405:
        /*006c*/ 	.word	0x00000100
        /*0070*/ 	.word	0x00000001
        /*0074*/ 	.word	0x00000001


	//----- nvinfo : EIATTR_CRS_STACK_SIZE
	.align		4
.L_406:
        /*0078*/ 	.byte	0x04, 0x1e
        /*007a*/ 	.short	(.L_408 - .L_407)
.L_407:
        /*007c*/ 	.word	0x00000000


	//----- nvinfo : EIATTR_CBANK_PARAM_SIZE
	.align		4
.L_408:
        /*0080*/ 	.byte	0x03, 0x19
        /*0082*/ 	.short	0x0040


	//----- nvinfo : EIATTR_PARAM_CBANK
	.align		4
        /*0084*/ 	.byte	0x04, 0x0a
        /*0086*/ 	.short	(.L_410 - .L_409)
	.align		4
.L_409:
        /*0088*/ 	.word	index@(.nv.constant0._ZN2at6native63_GLOBAL__N__7310b794_30_DistributionGeometricKernel_cu_fa6e70a443distribution_elementwise_grid_stride_kernelIfLi4EZNS0_9templates4cuda21uniform_and_transformIN3c108BFloat16EfPNS_17CUDAGeneratorImplEZZZNS4_16geometric_kernelIS9_EEvRNS_18TensorIteratorBaseEdT_ENKUlvE_clEvENKUlvE7_clEvEUlfE_EEvSC_T1_T2_EUlP24curandStatePhilox4_32_10E_ZNS1_27distribution_nullary_kernelIS7_f7double2S9_SL_SG_EEvSC_SI_RKT3_T4_EUlifE_EEvlNS_15PhiloxCudaStateESH_SI_)
        /*008c*/ 	.short	0x0380
        /*008e*/ 	.short	0x0040


	//----- nvinfo : EIATTR_SW_WAR
	.align		4
.L_410:
        /*0090*/ 	.byte	0x04, 0x36
        /*0092*/ 	.short	(.L_412 - .L_411)
.L_411:
        /*0094*/ 	.word	0x00000008
.L_412:


//--------------------- .nv.info._ZN2at6native63_GLOBAL__N__7310b794_30_DistributionGeometricKernel_cu_fa6e70a443distribution_elementwise_grid_stride_kernelIfLi4EZNS0_9templates4cuda21uniform_and_transformIN3c104HalfEfPNS_17CUDAGeneratorImplEZZZNS4_16geometric_kernelIS9_EEvRNS_18TensorIteratorBaseEdT_ENKUlvE_clEvENKUlvE6_clEvEUlfE_EEvSC_T1_T2_EUlP24curandStatePhilox4_32_10E0_ZNS1_27distribution_nullary_kernelIS7_f6float4S9_SL_SG_EEvSC_SI_RKT3_T4_EUlifE0_EEvlNS_15PhiloxCudaStateESH_SI_ --------------------------
	.section	.nv.info._ZN2at6native63_GLOBAL__N__7310b794_30_DistributionGeometricKernel_cu_fa6e70a443distribution_elementwise_grid_stride_kernelIfLi4EZNS0_9templates4cuda21uniform_and_transformIN3c104HalfEfPNS_17CUDAGeneratorImplEZZZNS4_16geometric_kernelIS9_EEvRNS_18TensorIteratorBaseEdT_ENKUlvE_clEvENKUlvE6_clEvEUlfE_EEvSC_T1_T2_EUlP24curandStatePhilox4_32_10E0_ZNS1_27distribution_nullary_kernelIS7_f6float4S9_SL_SG_EEvSC_SI_RKT3_T4_EUlifE0_EEvlNS_15PhiloxCudaStateESH_SI_,"",@"SHT_CUDA_INFO"
	.sectionflags	@""
	.align	4


	//----- nvinfo : EIATTR_CUDA_API_VERSION
	.align		4
        /*0000*/ 	.byte	0x04, 0x37
        /*0002*/ 	.short	(.L_414 - .L_413)
.L_413:
        /*0004*/ 	.word	0x00000082


	//----- nvinfo : EIATTR_KPARAM_INFO
	.align		4
.L_414:
        /*0008*/ 	.byte	0x04, 0x17
        /*000a*/ 	.short	(.L_416 - .L_415)
.L_415:
        /*000c*/ 	.word	0x00000000
        /*0010*/ 	.short	0x0003
        /*0012*/ 	.short	0x0028
        /*0014*/ 	.byte	0x00, 0xf0, 0xa1, 0x06


	//----- nvinfo : EIATTR_KPARAM_INFO
	.align		4
.L_416:
        /*0018*/ 	.byte	0x04, 0x17
        /*001a*/ 	.short	(.L_418 - .L_417)
.L_417:
        /*001c*/ 	.word	0x00000000
        /*0020*/ 	.short	0x0002
        /*0022*/ 	.short	0x0020
        /*0024*/ 	.byte	0x00, 0xf0, 0x05, 0x00


	//----- nvinfo : EIATTR_KPARAM_INFO
	.align		4
.L_418:
        /*0028*/ 	.byte	0x04, 0x17
        /*002a*/ 	.short	(.L_420 - .L_419)
.L_419:
        /*002c*/ 	.word	0x00000000
        /*0030*/ 	.short	0x0001
        /*0032*/ 	.short	0x0008
        /*0034*/ 	.byte	0x00, 0xf0, 0x61, 0x00


	//----- nvinfo : EIATTR_KPARAM_INFO
	.align		4
.L_420:
        /*0038*/ 	.byte	0x04, 0x17
        /*003a*/ 	.short	(.L_422 - .L_421)
.L_421:
        /*003c*/ 	.word	0x00000000
        /*0040*/ 	.short	0x0000
        /*0042*/ 	.short	0x0000
        /*0044*/ 	.byte	0x00, 0xf0, 0x21, 0x00


	//----- nvinfo : EIATTR_SPARSE_MMA_MASK
	.align		4
.L_422:
        /*0048*/ 	.byte	0x03, 0x50
        /*004a*/ 	.short	0x0000


	//----- nvinfo : EIATTR_MAXREG_COUNT
	.align		4
        /*004c*/ 	.byte	0x03, 0x1b
        /*004e*/ 	.short	0x0040


	//----- nvinfo : EIATTR_NUM_BARRIERS
	.align		4
        /*0050*/ 	.byte	0x02, 0x4c
        /*0052*/ 	.byte	0x01
	.zero		1


	//----- nvinfo : EIATTR_MERCURY_ISA_VERSION
	.align		4
        /*0054*/ 	.byte	0x03, 0x5f
        /*0056*/ 	.short	0x0101


	//----- nvinfo : EIATTR_VRC_CTA_INIT_COUNT
	.align		4
        /*0058*/ 	.byte	0x02, 0x4a
	.zero		1
	.zero		1


	//----- nvinfo : EIATTR_EXIT_INSTR_OFFSETS
	.align		4
        /*005c*/ 	.byte	0x04, 0x1c
        /*005e*/ 	.short	(.L_424 - .L_423)


	//   ....[0]....
.L_423:
        /*0060*/ 	.word	0x000007d0


	//   ....[1]....
        /*0064*/ 	.word	0x00005680


	//----- nvinfo : EIATTR_MAX_THREADS
	.align		4
.L_424:
        /*0068*/ 	.byte	0x04, 0x05
        /*006a*/ 	.short	(.L_426 - .L_425)
.L_425:
        /*006c*/ 	.word	0x00000100
        /*0070*/ 	.word	0x00000001
        /*0074*/ 	.word	0x00000001


	//----- nvinfo : EIATTR_CRS_STACK_SIZE
	.align		4
.L_426:
        /*0078*/ 	.byte	0x04, 0x1e
        /*007a*/ 	.short	(.L_428 - .L_427)
.L_427:
        /*007c*/ 	.word	0x00000000


	//----- nvinfo : EIATTR_CBANK_PARAM_SIZE
	.align		4
.L_428:
        /*0080*/ 	.byte	0x03, 0x19
        /*0082*/ 	.short	0x01d0


	//----- nvinfo : EIATTR_PARAM_CBANK
	.align		4
        /*0084*/ 	.byte	0x04, 0x0a
        /*0086*/ 	.short	(.L_430 - .L_429)
	.align		4
.L_429:
        /*0088*/ 	.word	index@(.nv.constant0._ZN2at6native63_GLOBAL__N__7310b794_30_DistributionGeometricKernel_cu_fa6e70a443distribution_elementwise_grid_stride_kernelIfLi4EZNS0_9templates4cuda21uniform_and_transformIN3c104HalfEfPNS_17CUDAGeneratorImplEZZZNS4_16geometric_kernelIS9_EEvRNS_18TensorIteratorBaseEdT_ENKUlvE_clEvENKUlvE6_clEvEUlfE_EEvSC_T1_T2_EUlP24curandStatePhilox4_32_10E0_ZNS1_27distribution_nullary_kernelIS7_f6float4S9_SL_SG_EEvSC_SI_RKT3_T4_EUlifE0_EEvlNS_15PhiloxCudaStateESH_SI_)
        /*008c*/ 	.short	0x0380
        /*008e*/ 	.short	0x01d0


	//----- nvinfo : EIATTR_SW_WAR
	.align		4
.L_430:
        /*0090*/ 	.byte	0x04, 0x36
        /*0092*/ 	.short	(.L_432 - .L_431)
.L_431:
        /*0094*/ 	.word	0x00000008
.L_432:


//--------------------- .nv.info._ZN2at6native63_GLOBAL__N__7310b794_30_DistributionGeometricKernel_cu_fa6e70a443distribution_elementwise_grid_stride_kernelIfLi4EZNS0_9templates4cuda21uniform_and_transformIN3c104HalfEfPNS_17CUDAGeneratorImplEZZZNS4_16geometric_kernelIS9_EEvRNS_18TensorIteratorBaseEdT_ENKUlvE_clEvENKUlvE6_clEvEUlfE_EEvSC_T1_T2_EUlP24curandStatePhilox4_32_10E0_ZNS1_27distribution_nullary_kernelIS7_f6float4S9_SL_SG_EEvSC_SI_RKT3_T4_EUlifE_EEvlNS_15PhiloxCudaStateESH_SI_ --------------------------
	.section	.nv.info._ZN2at6native63_GLOBAL__N__7310b794_30_DistributionGeometricKernel_cu_fa6e70a443distribution_elementwise_grid_stride_kernelIfLi4EZNS0_9templates4cuda21uniform_and_transformIN3c104HalfEfPNS_17CUDAGeneratorImplEZZZNS4_16geometric_kernelIS9_EEvRNS_18TensorIteratorBaseEdT_ENKUlvE_clEvENKUlvE6_clEvEUlfE_EEvSC_T1_T2_EUlP24curandStatePhilox4_32_10E0_ZNS1_27distribution_nullary_kernelIS7_f6float4S9_SL_SG_EEvSC_SI_RKT3_T4_EUlifE_EEvlNS_15PhiloxCudaStateESH_SI_,"",@"SHT_CUDA_INFO"
	.sectionflags	@""
	.align	4


	//----- nvinfo : EIATTR_CUDA_API_VERSION
	.align		4
        /*0000*/ 	.byte	0x04, 0x37
        /*0002*/ 	.short	(.L_434 - .L_433)
.L_433:
        /*0004*/ 	.word	0x00000082


	//----- nvinfo : EIATTR_KPARAM_INFO
	.align		4
.L_434:
        /*0008*/ 	.byte	0x04, 0x17
        /*000a*/ 	.short	(.L_436 - .L_435)
.L_435:
        /*000c*/ 	.word	0x00000000
        /*0010*/ 	.short	0x0003
        /*0012*/ 	.short	0x0028
        /*0014*/ 	.byte	0x00, 0xf0, 0x61, 0x00


	//----- nvinfo : EIATTR_KPARAM_INFO
	.align		4
.L_436:
        /*0018*/ 	.byte	0x04, 0x17
        /*001a*/ 	.short	(.L_438 - .L_437)
.L_437:
        /*001c*/ 	.word	0x00000000
        /*0020*/ 	.short	0x0002
        /*0022*/ 	.short	0x0020
        /*0024*/ 	.byte	0x00, 0xf0, 0x05, 0x00


	//----- nvinfo : EIATTR_KPARAM_INFO
	.align		4
.L_438:
        /*0028*/ 	.byte	0x04, 0x17
        /*002a*/ 	.short	(.L_440 - .L_439)
.L_439:
        /*002c*/ 	.word	0x00000000
        /*0030*/ 	.short	0x0001
        /*0032*/ 	.short	0x0008
        /*0034*/ 	.byte	0x00, 0xf0, 0x61, 0x00


	//----- nvinfo : EIATTR_KPARAM_INFO
	.align		4
.L_440:
        /*0038*/ 	.byte	0x04, 0x17
        /*003a*/ 	.short	(.L_442 - .L_441)
.L_441:
        /*003c*/ 	.word	0x00000000
        /*0040*/ 	.short	0x0000
        /*0042*/ 	.short	0x0000
        /*0044*/ 	.byte	0x00, 0xf0, 0x21, 0x00


	//----- nvinfo : EIATTR_SPARSE_MMA_MASK
	.align		4
.L_442:
        /*0048*/ 	.byte	0x03, 0x50
        /*004a*/ 	.short	0x0000


	//----- nvinfo : EIATTR_MAXREG_COUNT
	.align		4
        /*004c*/ 	.byte	0x03, 0x1b
        /*004e*/ 	.short	0x0040


	//----- nvinfo : EIATTR_NUM_BARRIERS
	.align		4
        /*0050*/ 	.byte	0x02, 0x4c
        /*0052*/ 	.byte	0x01
	.zero		1


	//----- nvinfo : EIATTR_MERCURY_ISA_VERSION
	.align		4
        /*0054*/ 	.byte	0x03, 0x5f
        /*0056*/ 	.short	0x0101


	//----- nvinfo : EIATTR_VRC_CTA_INIT_COUNT
	.align		4
        /*0058*/ 	.byte	0x02, 0x4a
	.zero		1
	.zero		1


	//----- nvinfo : EIATTR_EXIT_INSTR_OFFSETS
	.align		4
        /*005c*/ 	.byte	0x04, 0x1c
        /*005e*/ 	.short	(.L_444 - .L_443)


	//   ....[0]....
.L_443:
        /*0060*/ 	.word	0x000007d0


	//   ....[1]....
        /*0064*/ 	.word	0x00001350


	//----- nvinfo : EIATTR_MAX_THREADS
	.align		4
.L_444:
        /*0068*/ 	.byte	0x04, 0x05
        /*006a*/ 	.short	(.L_446 - .L_445)
.L_445:
        /*006c*/ 	.word	0x00000100
        /*0070*/ 	.word	0x00000001
        /*0074*/ 	.word	0x00000001


	//----- nvinfo : EIATTR_CRS_STACK_SIZE
	.align		4
.L_446:
        /*0078*/ 	.byte	0x04, 0x1e
        /*007a*/ 	.short	(.L_448 - .L_447)
.L_447:
        /*007c*/ 	.word	0x00000000


	//----- nvinfo : EIATTR_CBANK_PARAM_SIZE
	.align		4
.L_448:
        /*0080*/ 	.byte	0x03, 0x19
        /*0082*/ 	.short	0x0040


	//----- nvinfo : EIATTR_PARAM_CBANK
	.align		4
        /*0084*/ 	.byte	0x04, 0x0a
        /*0086*/ 	.short	(.L_450 - .L_449)
	.align		4
.L_449:
        /*0088*/ 	.word	index@(.nv.constant0._ZN2at6native63_GLOBAL__N__7310b794_30_DistributionGeometricKernel_cu_fa6e70a443distribution_elementwise_grid_stride_kernelIfLi4EZNS0_9templates4cuda21uniform_and_transformIN3c104HalfEfPNS_17CUDAGeneratorImplEZZZNS4_16geometric_kernelIS9_EEvRNS_18TensorIteratorBaseEdT_ENKUlvE_clEvENKUlvE6_clEvEUlfE_EEvSC_T1_T2_EUlP24curandStatePhilox4_32_10E0_ZNS1_27distribution_nullary_kernelIS7_f6float4S9_SL_SG_EEvSC_SI_RKT3_T4_EUlifE_EEvlNS_15PhiloxCudaStateESH_SI_)
        /*008c*/ 	.short	0x0380
        /*008e*/ 	.short	0x0040


	//----- nvinfo : EIATTR_SW_WAR
	.align		4
.L_450:
        /*0090*/ 	.byte	0x04, 0x36
        /*0092*/ 	.short	(.L_452 - .L_451)
.L_451:
        /*0094*/ 	.word	0x00000008
.L_452:


//--------------------- .nv.info._ZN2at6native63_GLOBAL__N__7310b794_30_DistributionGeometricKernel_cu_fa6e70a443distribution_elementwise_grid_stride_kernelIfLi4EZNS0_9templates4cuda21uniform_and_transformIN3c104HalfEfPNS_17CUDAGeneratorImplEZZZNS4_16geometric_kernelIS9_EEvRNS_18TensorIteratorBaseEdT_ENKUlvE_clEvENKUlvE6_clEvEUlfE_EEvSC_T1_T2_EUlP24curandStatePhilox4_32_10E_ZNS1_27distribution_nullary_kernelIS7_f7double2S9_SL_SG_EEvSC_SI_RKT3_T4_EUlifE0_EEvlNS_15PhiloxCudaStateESH_SI_ --------------------------
	.section	.nv.info._ZN2at6native63_GLOBAL__N__7310b794_30_DistributionGeometricKernel_cu_fa6e70a443distribution_elementwise_grid_stride_kernelIfLi4EZNS0_9templates4cuda21uniform_and_transformIN3c104HalfEfPNS_17CUDAGeneratorImplEZZZNS4_16geometric_kernelIS9_EEvRNS_18TensorIteratorBaseEdT_ENKUlvE_clEvENKUlvE6_clEvEUlfE_EEvSC_T1_T2_EUlP24curandStatePhilox4_32_10E_ZNS1_27distribution_nullary_kernelIS7_f7double2S9_SL_SG_EEvSC_SI_RKT3_T4_EUlifE0_EEvlNS_15PhiloxCudaStateESH_SI_,"",@"SHT_CUDA_INFO"
	.sectionflags	@""
	.align	4


	//----- nvinfo : EIATTR_CUDA_API_VERSION
	.align		4
        /*0000*/ 	.byte	0x04, 0x37
        /*0002*/ 	.short	(.L_454 - .L_453)
.L_453:
        /*0004*/ 	.word	0x00000082


	//----- nvinfo : EIATTR_KPARAM_INFO
	.align		4
.L_454:
        /*0008*/ 	.byte	0x04, 0x17
        /*000a*/ 	.short	(.L_456 - .L_455)
.L_455:
        /*000c*/ 	.word	0x00000000
        /*0010*/ 	.short	0x0003
        /*0012*/ 	.short	0x0028
        /*0014*/ 	.byte	0x00, 0xf0, 0xa1, 0x06


	//----- nvinfo : EIATTR_KPARAM_INFO
	.align		4
.L_456:
        /*0018*/ 	.byte	0x04, 0x17
        /*001a*/ 	.short	(.L_458 - .L_457)
.L_457:
        /*001c*/ 	.word	0x00000000
        /*0020*/ 	.short	0x0002
        /*0022*/ 	.short	0x0020
        /*0024*/ 	.byte	0x00, 0xf0, 0x05, 0x00


	//----- nvinfo : EIATTR_KPARAM_INFO
	.align		4
.L_458:
        /*0028*/ 	.byte	0x04, 0x17
        /*002a*/ 	.short	(.L_460 - .L_459)
.L_459:
        /*002c*/ 	.word	0x00000000
        /*0030*/ 	.short	0x0001
        /*0032*/ 	.short	0x0008
        /*0034*/ 	.byte	0x00, 0xf0, 0x61, 0x00


	//----- nvinfo : EIATTR_KPARAM_INFO
	.align		4
.L_460:
        /*0038*/ 	.byte	0x04, 0x17
        /*003a*/ 	.short	(.L_462 - .L_461)
.L_461:
        /*003c*/ 	.word	0x00000000
        /*0040*/ 	.short	0x0000
        /*0042*/ 	.short	0x0000
        /*0044*/ 	.byte	0x00, 0xf0, 0x21, 0x00


	//----- nvinfo : EIATTR_SPARSE_MMA_MASK
	.align		4
.L_462:
        /*0048*/ 	.byte	0x03, 0x50
        /*004a*/ 	.short	0x0000


	//----- nvinfo : EIATTR_MAXREG_COUNT
	.align		4
        /*004c*/ 	.byte	0x03, 0x1b
        /*004e*/ 	.short	0x0040


	//----- nvinfo : EIATTR_NUM_BARRIERS
	.align		4
        /*0050*/ 	.byte	0x02, 0x4c
        /*0052*/ 	.byte	0x01
	.zero		1


	//----- nvinfo : EIATTR_MERCURY_ISA_VERSION
	.align		4
        /*0054*/ 	.byte	0x03, 0x5f
        /*0056*/ 	.short	0x0101


	//----- nvinfo : EIATTR_VRC_CTA_INIT_COUNT
	.align		4
        /*0058*/ 	.byte	0x02, 0x4a
	.zero		1
	.zero		1


	//----- nvinfo : EIATTR_EXIT_INSTR_OFFSETS
	.align		4
        /*005c*/ 	.byte	0x04, 0x1c
        /*005e*/ 	.short	(.L_464 - .L_463)


	//   ....[0]....
.L_463:
        /*0060*/ 	.word	0x000007d0


	//   ....[1]....
        /*0064*/ 	.word	0x00005740


	//----- nvinfo : EIATTR_MAX_THREADS
	.align		4
.L_464:
        /*0068*/ 	.byte	0x04, 0x05
        /*006a*/ 	.short	(.L_466 - .L_465)
.L_465:
        /*006c*/ 	.word	0x00000100
        /*0070*/ 	.word	0x00000001
        /*0074*/ 	.word	0x00000001


	//----- nvinfo : EIATTR_CRS_STACK_SIZE
	.align		4
.L_466:
        /*0078*/ 	.byte	0x04, 0x1e
        /*007a*/ 	.short	(.L_468 - .L_467)
.L_467:
        /*007c*/ 	.word	0x00000000


	//----- nvinfo : EIATTR_CBANK_PARAM_SIZE
	.align		4
.L_468:
        /*0080*/ 	.byte	0x03, 0x19
        /*0082*/ 	.short	0x01d0


	//----- nvinfo : EIATTR_PARAM_CBANK
	.align		4
        /*0084*/ 	.byte	0x04, 0x0a
        /*0086*/ 	.short	(.L_470 - .L_469)
	.align		4
.L_469:
        /*0088*/ 	.word	index@(.nv.constant0._ZN2at6native63_GLOBAL__N__7310b794_30_DistributionGeometricKernel_cu_fa6e70a443distribution_elementwise_grid_stride_kernelIfLi4EZNS0_9templates4cuda21uniform_and_transformIN3c104HalfEfPNS_17CUDAGeneratorImplEZZZNS4_16geometric_kernelIS9_EEvRNS_18TensorIteratorBaseEdT_ENKUlvE_clEvENKUlvE6_clEvEUlfE_EEvSC_T1_T2_EUlP24curandStatePhilox4_32_10E_ZNS1_27distribution_nullary_kernelIS7_f7double2S9_SL_SG_EEvSC_SI_RKT3_T4_EUlifE0_EEvlNS_15PhiloxCudaStateESH_SI_)
        /*008c*/ 	.short	0x0380
        /*008e*/ 	.short	0x01d0


	//----- nvinfo : EIATTR_SW_WAR
	.align		4
.L_470:
        /*0090*/ 	.byte	0x04, 0x36
        /*0092*/ 	.short	(.L_472 - .L_471)
.L_471:
        /*0094*/ 	.word	0x00000008
.L_472:


//--------------------- .nv.info._ZN2at6native63_GLOBAL__N__7310b794_30_DistributionGeometricKernel_cu_fa6e70a443distribution_elementwise_grid_stride_kernelIfLi4EZNS0_9templates4cuda21uniform_and_transformIN3c104HalfEfPNS_17CUDAGeneratorImplEZZZNS4_16geometric_kernelIS9_EEvRNS_18TensorIteratorBaseEdT_ENKUlvE_clEvENKUlvE6_clEvEUlfE_EEvSC_T1_T2_EUlP24curandStatePhilox4_32_10E_ZNS1_27distribution_nullary_kernelIS7_f7double2S9_SL_SG_EEvSC_SI_RKT3_T4_EUlifE_EEvlNS_15PhiloxCudaStateESH_SI_ --------------------------
	.section	.nv.info._ZN2at6native63_GLOBAL__N__7310b794_30_DistributionGeometricKernel_cu_fa6e70a443distribution_elementwise_grid_stride_kernelIfLi4EZNS0_9templates4cuda21uniform_and_transformIN3c104HalfEfPNS_17CUDAGeneratorImplEZZZNS4_16geometric_kernelIS9_EEvRNS_18TensorIteratorBaseEdT_ENKUlvE_clEvENKUlvE6_clEvEUlfE_EEvSC_T1_T2_EUlP24curandStatePhilox4_32_10E_ZNS1_27distribution_nullary_kernelIS7_f7double2S9_SL_SG_EEvSC_SI_RKT3_T4_EUlifE_EEvlNS_15PhiloxCudaStateESH_SI_,"",@"SHT_CUDA_INFO"
	.sectionflags	@""
	.align	4


	//----- nvinfo : EIATTR_CUDA_API_VERSION
	.align		4
        /*0000*/ 	.byte	0x04, 0x37
        /*0002*/ 	.short	(.L_474 - .L_473)
.L_473:
        /*0004*/ 	.word	0x00000082


	//----- nvinfo : EIATTR_KPARAM_INFO
	.align		4
.L_474:
        /*0008*/ 	.byte	0x04, 0x17
        /*000a*/ 	.short	(.L_476 - .L_475)
.L_475:
        /*000c*/ 	.word	0x00000000
        /*0010*/ 	.short	0x0003
        /*0012*/ 	.short	0x0028
        /*0014*/ 	.byte	0x00, 0xf0, 0x61, 0x00


	//----- nvinfo : EIATTR_KPARAM_INFO
	.align		4
.L_476:
        /*0018*/ 	.byte	0x04, 0x17
        /*001a*/ 	.short	(.L_478 - .L_477)
.L_477:
        /*001c*/ 	.word	0x00000000
        /*0020*/ 	.short	0x0002
        /*0022*/ 	.short	0x0020
        /*0024*/ 	.byte	0x00, 0xf0, 0x05, 0x00


	//----- nvinfo : EIATTR_KPARAM_INFO
	.align		4
.L_478:
        /*0028*/ 	.byte	0x04, 0x17
        /*002a*/ 	.short	(.L_480 - .L_479)
.L_479:
        /*002c*/ 	.word	0x00000000
        /*0030*/ 	.short	0x0001
        /*0032*/ 	.short	0x0008
        /*0034*/ 	.byte	0x00, 0xf0, 0x61, 0x00


	//----- nvinfo : EIATTR_KPARAM_INFO
	.align		4
.L_480:
        /*0038*/ 	.byte	0x04, 0x17
        /*003a*/ 	.short	(.L_482 - .L_481)
.L_481:
        /*003c*/ 	.word	0x00000000
        /*0040*/ 	.short	0x0000
        /*0042*/ 	.short	0x0000
        /*0044*/ 	.byte	0x00, 0xf0, 0x21, 0x00


	//----- nvinfo : EIATTR_SPARSE_MMA_MASK
	.align		4
.L_482:
        /*0048*/ 	.byte	0x03, 0x50
        /*004a*/ 	.short	0x0000


	//----- nvinfo : EIATTR_MAXREG_COUNT
	.align		4
        /*004c*/ 	.byte	0x03, 0x1b
        /*004e*/ 	.short	0x0040


	//----- nvinfo : EIATTR_NUM_BARRIERS
	.align		4
        /*0050*/ 	.byte	0x02, 0x4c
        /*0052*/ 	.byte	0x01
	.zero		1


	//----- nvinfo : EIATTR_MERCURY_ISA_VERSION
	.align		4
        /*0054*/ 	.byte	0x03, 0x5f
        /*0056*/ 	.short	0x0101


	//----- nvinfo : EIATTR_VRC_CTA_INIT_COUNT
	.align		4
        /*0058*/ 	.byte	0x02, 0x4a
	.zero		1
	.zero		1


	//----- nvinfo : EIATTR_EXIT_INSTR_OFFSETS
	.align		4
        /*005c*/ 	.byte	0x04, 0x1c
        /*005e*/ 	.short	(.L_484 - .L_483)


	//   ....[0]....
.L_483:
        /*0060*/ 	.word	0x000007b0


	//   ....[1]....
        /*0064*/ 	.word	0x000014c0


	//----- nvinfo : EIATTR_MAX_THREADS
	.align		4
.L_484:
        /*0068*/ 	.byte	0x04, 0x05
        /*006a*/ 	.short	(.L_486 - .L_485)
.L_485:
        /*006c*/ 	.word	0x00000100
        /*0070*/ 	.word	0x00000001
        /*0074*/ 	.word	0x00000001


	//----- nvinfo : EIATTR_CRS_STACK_SIZE
	.align		4
.L_486:
        /*0078*/ 	.byte	0x04, 0x1e
        /*007a*/ 	.short	(.L_488 - .L_487)
.L_487:
        /*007c*/ 	.word	0x00000000


	//----- nvinfo : EIATTR_CBANK_PARAM_SIZE
	.align		4
.L_488:
        /*0080*/ 	.byte	0x03, 0x19
        /*0082*/ 	.short	0x0040


	//----- nvinfo : EIATTR_PARAM_CBANK
	.align		4
        /*0084*/ 	.byte	0x04, 0x0a
        /*0086*/ 	.short	(.L_490 - .L_489)
	.align		4
.L_489:
        /*0088*/ 	.word	index@(.nv.constant0._ZN2at6native63_GLOBAL__N__7310b794_30_DistributionGeometricKernel_cu_fa6e70a443distribution_elementwise_grid_stride_kernelIfLi4EZNS0_9templates4cuda21uniform_and_transformIN3c104HalfEfPNS_17CUDAGeneratorImplEZZZNS4_16geometric_kernelIS9_EEvRNS_18TensorIteratorBaseEdT_ENKUlvE_clEvENKUlvE6_clEvEUlfE_EEvSC_T1_T2_EUlP24curandStatePhilox4_32_10E_ZNS1_27distribution_nullary_kernelIS7_f7double2S9_SL_SG_EEvSC_SI_RKT3_T4_EUlifE_EEvlNS_15PhiloxCudaStateESH_SI_)
        /*008c*/ 	.short	0x0380
        /*008e*/ 	.short	0x0040


	//----- nvinfo : EIATTR_SW_WAR
	.align		4
.L_490:
        /*0090*/ 	.byte	0x04, 0x36
        /*0092*/ 	.short	(.L_492 - .L_491)
.L_491:
        /*0094*/ 	.word	0x00000008
.L_492:


//--------------------- .nv.info._ZN2at6native63_GLOBAL__N__7310b794_30_DistributionGeometricKernel_cu_fa6e70a443distribution_elementwise_grid_stride_kernelIfLi4EZNS0_9templates4cuda21uniform_and_transformIffPNS_17CUDAGeneratorImplEZZZNS4_16geometric_kernelIS7_EEvRNS_18TensorIteratorBaseEdT_ENKUlvE_clEvENKUlvE5_clEvEUlfE_EEvSA_T1_T2_EUlP24curandStatePhilox4_32_10E0_ZNS1_27distribution_nullary_kernelIff6float4S7_SJ_SE_EEvSA_SG_RKT3_T4_EUlifE0_EEvlNS_15PhiloxCudaStateESF_SG_ --------------------------
	.section	.nv.info._ZN2at6native63_GLOBAL__N__7310b794_30_DistributionGeometricKernel_cu_fa6e70a443distribution_elementwise_grid_stride_kernelIfLi4EZNS0_9templates4cuda21uniform_and_transformIffPNS_17CUDAGeneratorImplEZZZNS4_16geometric_kernelIS7_EEvRNS_18TensorIteratorBaseEdT_ENKUlvE_clEvENKUlvE5_clEvEUlfE_EEvSA_T1_T2_EUlP24curandStatePhilox4_32_10E0_ZNS1_27distribution_nullary_kernelIff6float4S7_SJ_SE_EEvSA_SG_RKT3_T4_EUlifE0_EEvlNS_15PhiloxCudaStateESF_SG_,"",@"SHT_CUDA_INFO"
	.sectionflags	@""
	.align	4


	//----- nvinfo : EIATTR_CUDA_API_VERSION
	.align		4
        /*0000*/ 	.byte	0x04, 0x37
        /*0002*/ 	.short	(.L_494 - .L_493)
.L_493:
        /*0004*/ 	.word	0x00000082


	//----- nvinfo : EIATTR_KPARAM_INFO
	.align		4
.L_494:
        /*0008*/ 	.byte	0x04, 0x17
        /*000a*/ 	.short	(.L_496 - .L_495)
.L_495:
        /*000c*/ 	.word	0x00000000
        /*0010*/ 	.short	0x0003
        /*0012*/ 	.short	0x0028
        /*0014*/ 	.byte	0x00, 0xf0, 0xa1, 0x06


	//----- nvinfo : EIATTR_KPARAM_INFO
	.align		4
.L_496:
        /*0018*/ 	.byte	0x04, 0x17
        /*001a*/ 	.short	(.L_498 - .L_497)
.L_497:
        /*001c*/ 	.word	0x00000000
        /*0020*/ 	.short	0x0002
        /*0022*/ 	.short	0x0020
        /*0024*/ 	.byte	0x00, 0xf0, 0x05, 0x00


	//----- nvinfo : EIATTR_KPARAM_INFO
	.align		4
.L_498:
        /*0028*/ 	.byte	0x04, 0x17
        /*002a*/ 	.short	(.L_500 - .L_499)
.L_499:
        /*002c*/ 	.word	0x00000000
        /*0030*/ 	.short	0x0001
        /*0032*/ 	.short	0x0008
        /*0034*/ 	.byte	0x00, 0xf0, 0x61, 0x00


	//----- nvinfo : EIATTR_KPARAM_INFO
	.align		4
.L_500:
        /*0038*/ 	.byte	0x04, 0x17
        /*003a*/ 	.short	(.L_502 - .L_501)
.L_501:
        /*003c*/ 	.word	0x00000000
        /*0040*/ 	.short	0x0000
        /*0042*/ 	.short	0x0000
        /*0044*/ 	.byte	0x00, 0xf0, 0x21, 0x00


	//----- nvinfo : EIATTR_SPARSE_MMA_MASK
	.align		4
.L_502:
        /*0048*/ 	.byte	0x03, 0x50
        /*004a*/ 	.short	0x0000


	//----- nvinfo : EIATTR_MAXREG_COUNT
	.align		4
        /*004c*/ 	.byte	0x03, 0x1b
        /*004e*/ 	.short	0x0040


	//----- nvinfo : EIATTR_NUM_BARRIERS
	.align		4
        /*0050*/ 	.byte	0x02, 0x4c
        /*0052*/ 	.byte	0x01
	.zero		1


	//----- nvinfo : EIATTR_MERCURY_ISA_VERSION
	.align		4
        /*0054*/ 	.byte	0x03, 0x5f
        /*0056*/ 	.short	0x0101


	//----- nvinfo : EIATTR_VRC_CTA_INIT_COUNT
	.align		4
        /*0058*/ 	.byte	0x02, 0x4a
	.zero		1
	.zero		1


	//----- nvinfo : EIATTR_EXIT_INSTR_OFFSETS
	.align		4
        /*005c*/ 	.byte	0x04, 0x1c
        /*005e*/ 	.short	(.L_504 - .L_503)


	//   ....[0]....
.L_503:
        /*0060*/ 	.word	0x000007d0


	//   ....[1]....
        /*0064*/ 	.word	0x00005600


	//----- nvinfo : EIATTR_MAX_THREADS
	.align		4
.L_504:
        /*0068*/ 	.byte	0x04, 0x05
        /*006a*/ 	.short	(.L_506 - .L_505)
.L_505:
        /*006c*/ 	.word	0x00000100
        /*0070*/ 	.word	0x00000001
        /*0074*/ 	.word	0x00000001


	//----- nvinfo : EIATTR_CRS_STACK_SIZE
	.align		4
.L_506:
        /*0078*/ 	.byte	0x04, 0x1e
        /*007a*/ 	.short	(.L_508 - .L_507)
.L_507:
        /*007c*/ 	.word	0x00000000


	//----- nvinfo : EIATTR_CBANK_PARAM_SIZE
	.align		4
.L_508:
        /*0080*/ 	.byte	0x03, 0x19
        /*0082*/ 	.short	0x01d0


	//----- nvinfo : EIATTR_PARAM_CBANK
	.align		4
        /*0084*/ 	.byte	0x04, 0x0a
        /*0086*/ 	.short	(.L_510 - .L_509)
	.align		4
.L_509:
        /*0088*/ 	.word	index@(.nv.constant0._ZN2at6native63_GLOBAL__N__7310b794_30_DistributionGeometricKernel_cu_fa6e70a443distribution_elementwise_grid_stride_kernelIfLi4EZNS0_9templates4cuda21uniform_and_transformIffPNS_17CUDAGeneratorImplEZZZNS4_16geometric_kernelIS7_EEvRNS_18TensorIteratorBaseEdT_ENKUlvE_clEvENKUlvE5_clEvEUlfE_EEvSA_T1_T2_EUlP24curandStatePhilox4_32_10E0_ZNS1_27distribution_nullary_kernelIff6float4S7_SJ_SE_EEvSA_SG_RKT3_T4_EUlifE0_EEvlNS_15PhiloxCudaStateESF_SG_)
        /*008c*/ 	.short	0x0380
        /*008e*/ 	.short	0x01d0


	//----- nvinfo : EIATTR_SW_WAR
	.align		4
.L_510:
        /*0090*/ 	.byte	0x04, 0x36
        /*0092*/ 	.short	(.L_512 - .L_511)
.L_511:
        /*0094*/ 	.word	0x00000008
.L_512:


//--------------------- .nv.info._ZN2at6native63_GLOBAL__N__7310b794_30_DistributionGeometricKernel_cu_fa6e70a443distribution_elementwise_grid_stride_kernelIfLi4EZNS0_9templates4cuda21uniform_and_transformIffPNS_17CUDAGeneratorImplEZZZNS4_16geometric_kernelIS7_EEvRNS_18TensorIteratorBaseEdT_ENKUlvE_clEvENKUlvE5_clEvEUlfE_EEvSA_T1_T2_EUlP24curandStatePhilox4_32_10E0_ZNS1_27distribution_nullary_kernelIff6float4S7_SJ_SE_EEvSA_SG_RKT3_T4_EUlifE_EEvlNS_15PhiloxCudaStateESF_SG_ --------------------------
	.section	.nv.info._ZN2at6native63_GLOBAL__N__7310b794_30_DistributionGeometricKernel_cu_fa6e70a443distribution_elementwise_grid_stride_kernelIfLi4EZNS0_9templates4cuda21uniform_and_transformIffPNS_17CUDAGeneratorImplEZZZNS4_16geometric_kernelIS7_EEvRNS_18TensorIteratorBaseEdT_ENKUlvE_clEvENKUlvE5_clEvEUlfE_EEvSA_T1_T2_EUlP24curandStatePhilox4_32_10E0_ZNS1_27distribution_nullary_kernelIff6float4S7_SJ_SE_EEvSA_SG_RKT3_T4_EUlifE_EEvlNS_15PhiloxCudaStateESF_SG_,"",@"SHT_CUDA_INFO"
	.sectionflags	@""
	.align	4


	//----- nvinfo : EIATTR_CUDA_API_VERSION
	.align		4
        /*0000*/ 	.byte	0x04, 0x37
        /*0002*/ 	.short	(.L_514 - .L_513)
.L_513:
        /*0004*/ 	.word	0x00000082


	//----- nvinfo : EIATTR_KPARAM_INFO
	.align		4
.L_514:
        /*0008*/ 	.byte	0x04, 0x17
        /*000a*/ 	.short	(.L_516 - .L_515)
.L_515:
        /*000c*/ 	.word	0x00000000
        /*0010*/ 	.short	0x0003
        /*0012*/ 	.short	0x0028
        /*0014*/ 	.byte	0x00, 0xf0, 0x61, 0x00


	//----- nvinfo : EIATTR_KPARAM_INFO
	.align		4
.L_516:
        /*0018*/ 	.byte	0x04, 0x17
        /*001a*/ 	.short	(.L_518 - .L_517)
.L_517:
        /*001c*/ 	.word	0x00000000
        /*0020*/ 	.short	0x0002
        /*0022*/ 	.short	0x0020
        /*0024*/ 	.byte	0x00, 0xf0, 0x05, 0x00


	//----- nvinfo : EIATTR_KPARAM_INFO
	.align		4
.L_518:
        /*0028*/ 	.byte	0x04, 0x17
        /*002a*/ 	.short	(.L_520 - .L_519)
.L_519:
        /*002c*/ 	.word	0x00000000
        /*0030*/ 	.short	0x0001
        /*0032*/ 	.short	0x0008
        /*0034*/ 	.byte	0x00, 0xf0, 0x61, 0x00


	//----- nvinfo : EIATTR_KPARAM_INFO
	.align		4
.L_520:
        /*0038*/ 	.byte	0x04, 0x17
        /*003a*/ 	.short	(.L_522 - .L_521)
.L_521:
        /*003c*/ 	.word	0x00000000
        /*0040*/ 	.short	0x0000
        /*0042*/ 	.short	0x0000
        /*0044*/ 	.byte	0x00, 0xf0, 0x21, 0x00


	//----- nvinfo : EIATTR_SPARSE_MMA_MASK
	.align		4
.L_522:
        /*0048*/ 	.byte	0x03, 0x50
        /*004a*/ 	.short	0x0000


	//----- nvinfo : EIATTR_MAXREG_COUNT
	.align		4
        /*004c*/ 	.byte	0x03, 0x1b
        /*004e*/ 	.short	0x0040


	//----- nvinfo : EIATTR_NUM_BARRIERS
	.align		4
        /*0050*/ 	.byte	0x02, 0x4c
        /*0052*/ 	.byte	0x01
	.zero		1


	//----- nvinfo : EIATTR_MERCURY_ISA_VERSION
	.align		4
        /*0054*/ 	.byte	0x03, 0x5f
        /*0056*/ 	.short	0x0101


	//----- nvinfo : EIATTR_VRC_CTA_INIT_COUNT
	.align		4
        /*0058*/ 	.byte	0x02, 0x4a
	.zero		1
	.zero		1


	//----- nvinfo : EIATTR_EXIT_INSTR_OFFSETS
	.align		4
        /*005c*/ 	.byte	0x04, 0x1c
        /*005e*/ 	.short	(.L_524 - .L_523)


	//   ....[0]....
.L_523:
        /*0060*/ 	.word	0x000007d0


	//   ....[1]....
        /*0064*/ 	.word	0x00001310


	//----- nvinfo : EIATTR_MAX_THREADS
	.align		4
.L_524:
        /*0068*/ 	.byte	0x04, 0x05
        /*006a*/ 	.short	(.L_526 - .L_525)
.L_525:
        /*006c*/ 	.word	0x00000100
        /*0070*/ 	.word	0x00000001
        /*0074*/ 	.word	0x00000001


	//----- nvinfo : EIATTR_CRS_STACK_SIZE
	.align		4
.L_526:
        /*0078*/ 	.byte	0x04, 0x1e
        /*007a*/ 	.short	(.L_528 - .L_527)
.L_527:
        /*007c*/ 	.word	0x00000000


	//----- nvinfo : EIATTR_CBANK_PARAM_SIZE
	.align		4
.L_528:
        /*0080*/ 	.byte	0x03, 0x19
        /*0082*/ 	.short	0x0040


	//----- nvinfo : EIATTR_PARAM_CBANK
	.align		4
        /*0084*/ 	.byte	0x04, 0x0a
        /*0086*/ 	.short	(.L_530 - .L_529)
	.align		4
.L_529:
        /*0088*/ 	.word	index@(.nv.constant0._ZN2at6native63_GLOBAL__N__7310b794_30_DistributionGeometricKernel_cu_fa6e70a443distribution_elementwise_grid_stride_kernelIfLi4EZNS0_9templates4cuda21uniform_and_transformIffPNS_17CUDAGeneratorImplEZZZNS4_16geometric_kernelIS7_EEvRNS_18TensorIteratorBaseEdT_ENKUlvE_clEvENKUlvE5_clEvEUlfE_EEvSA_T1_T2_EUlP24curandStatePhilox4_32_10E0_ZNS1_27distribution_nullary_kernelIff6float4S7_SJ_SE_EEvSA_SG_RKT3_T4_EUlifE_EEvlNS_15PhiloxCudaStateESF_SG_)
        /*008c*/ 	.short	0x0380
        /*008e*/ 	.short	0x0040


	//----- nvinfo : EIATTR_SW_WAR
	.align		4
.L_530:
        /*0090*/ 	.byte	0x04, 0x36
        /*0092*/ 	.short	(.L_532 - .L_531)
.L_531:
        /*0094*/ 	.word	0x00000008
.L_532:


//--------------------- .nv.info._ZN2at6native63_GLOBAL__N__7310b794_30_DistributionGeometricKernel_cu_fa6e70a443distribution_elementwise_grid_stride_kernelIfLi4EZNS0_9templates4cuda21uniform_and_transformIffPNS_17CUDAGeneratorImplEZZZNS4_16geometric_kernelIS7_EEvRNS_18TensorIteratorBaseEdT_ENKUlvE_clEvENKUlvE5_clEvEUlfE_EEvSA_T1_T2_EUlP24curandStatePhilox4_32_10E_ZNS1_27distribution_nullary_kernelIff7double2S7_SJ_SE_EEvSA_SG_RKT3_T4_EUlifE0_EEvlNS_15PhiloxCudaStateESF_SG_ --------------------------
	.section	.nv.info._ZN2at6native63_GLOBAL__N__7310b794_30_DistributionGeometricKernel_cu_fa6e70a443distribution_elementwise_grid_stride_kernelIfLi4EZNS0_9templates4cuda21uniform_and_transformIffPNS_17CUDAGeneratorImplEZZZNS4_16geometric_kernelIS7_EEvRNS_18TensorIteratorBaseEdT_ENKUlvE_clEvENKUlvE5_clEvEUlfE_EEvSA_T1_T2_EUlP24curandStatePhilox4_32_10E_ZNS1_27distribution_nullary_kernelIff7double2S7_SJ_SE_EEvSA_SG_RKT3_T4_EUlifE0_EEvlNS_15PhiloxCudaStateESF_SG_,"",@"SHT_CUDA_INFO"
	.sectionflags	@""
	.align	4


	//----- nvinfo : EIATTR_CUDA_API_VERSION
	.align		4
        /*0000*/ 	.byte	0x04, 0x37
        /*0002*/ 	.short	(.L_534 - .L_533)
.L_533:
        /*0004*/ 	.word	0x00000082


	//----- nvinfo : EIATTR_KPARAM_INFO
	.align		4
.L_534:
        /*0008*/ 	.byte	0x04, 0x17
        /*000a*/ 	.short	(.L_536 - .L_535)
.L_535:
        /*000c*/ 	.word	0x00000000
        /*0010*/ 	.short	0x0003
        /*0012*/ 	.short	0x0028
        /*0014*/ 	.byte	0x00, 0xf0, 0xa1, 0x06


	//----- nvinfo : EIATTR_KPARAM_INFO
	.align		4
.L_536:
        /*0018*/ 	.byte	0x04, 0x17
        /*001a*/ 	.short	(.L_538 - .L_537)
.L_537:
        /*001c*/ 	.word	0x00000000
        /*0020*/ 	.short	0x0002
        /*0022*/ 	.short	0x0020
        /*0024*/ 	.byte	0x00, 0xf0, 0x05, 0x00


	//----- nvinfo : EIATTR_KPARAM_INFO
	.align		4
.L_538:
        /*0028*/ 	.byte	0x04, 0x17
        /*002a*/ 	.short	(.L_540 - .L_539)
.L_539:
        /*002c*/ 	.word	0x00000000
        /*0030*/ 	.short	0x0001
        /*0032*/ 	.short	0x0008
        /*0034*/ 	.byte	0x00, 0xf0, 0x61, 0x00


	//----- nvinfo : EIATTR_KPARAM_INFO
	.align		4
.L_540:
        /*0038*/ 	.byte	0x04, 0x17
        /*003a*/ 	.short	(.L_542 - .L_541)
.L_541:
        /*003c*/ 	.word	0x00000000
        /*0040*/ 	.short	0x0000
        /*0042*/ 	.short	0x0000
        /*0044*/ 	.byte	0x00, 0xf0, 0x21, 0x00


	//----- nvinfo : EIATTR_SPARSE_MMA_MASK
	.align		4
.L_542:
        /*0048*/ 	.byte	0x03, 0x50
        /*004a*/ 	.short	0x0000


	//----- nvinfo : EIATTR_MAXREG_COUNT
	.align		4
        /*004c*/ 	.byte	0x03, 0x1b
        /*004e*/ 	.short	0x0040


	//----- nvinfo : EIATTR_NUM_BARRIERS
	.align		4
        /*0050*/ 	.byte	0x02, 0x4c
        /*0052*/ 	.byte	0x01
	.zero		1


	//----- nvinfo : EIATTR_MERCURY_ISA_VERSION
	.align		4
        /*0054*/ 	.byte	0x03, 0x5f
        /*0056*/ 	.short	0x0101


	//----- nvinfo : EIATTR_VRC_CTA_INIT_COUNT
	.align		4
        /*0058*/ 	.byte	0x02, 0x4a
	.zero		1
	.zero		1


	//----- nvinfo : EIATTR_EXIT_INSTR_OFFSETS
	.align		4
        /*005c*/ 	.byte	0x04, 0x1c
        /*005e*/ 	.short	(.L_544 - .L_543)


	//   ....[0]....
.L_543:
        /*0060*/ 	.word	0x000007b0


	//   ....[1]....
        /*0064*/ 	.word	0x00005800


	//----- nvinfo : EIATTR_MAX_THREADS
	.align		4
.L_544:
        /*0068*/ 	.byte	0x04, 0x05
        /*006a*/ 	.short	(.L_546 - .L_545)
.L_545:
        /*006c*/ 	.word	0x00000100
        /*0070*/ 	.word	0x00000001
        /*0074*/ 	.word	0x00000001


	//----- nvinfo : EIATTR_CRS_STACK_SIZE
	.align		4
.L_546:
        /*0078*/ 	.byte	0x04, 0x1e
        /*007a*/ 	.short	(.L_548 - .L_547)
.L_547:
        /*007c*/ 	.word	0x00000000


	//----- nvinfo : EIATTR_CBANK_PARAM_SIZE
	.align		4
.L_548:
        /*0080*/ 	.byte	0x03, 0x19
        /*0082*/ 	.short	0x01d0


	//----- nvinfo : EIATTR_PARAM_CBANK
	.align		4
        /*0084*/ 	.byte	0x04, 0x0a
        /*0086*/ 	.short	(.L_550 - .L_549)
	.align		4
.L_549:
        /*0088*/ 	.word	index@(.nv.constant0._ZN2at6native63_GLOBAL__N__7310b794_30_DistributionGeometricKernel_cu_fa6e70a443distribution_elementwise_grid_stride_kernelIfLi4EZNS0_9templates4cuda21uniform_and_transformIffPNS_17CUDAGeneratorImplEZZZNS4_16geometric_kernelIS7_EEvRNS_18TensorIteratorBaseEdT_ENKUlvE_clEvENKUlvE5_clEvEUlfE_EEvSA_T1_T2_EUlP24curandStatePhilox4_32_10E_ZNS1_27distribution_nullary_kernelIff7double2S7_SJ_SE_EEvSA_SG_RKT3_T4_EUlifE0_EEvlNS_15PhiloxCudaStateESF_SG_)
        /*008c*/ 	.short	0x0380
        /*008e*/ 	.short	0x01d0


	//----- nvinfo : EIATTR_SW_WAR
	.align		4
.L_550:
        /*0090*/ 	.byte	0x04, 0x36
        /*0092*/ 	.short	(.L_552 - .L_551)
.L_551:
        /*0094*/ 	.word	0x00000008
.L_552:


//--------------------- .nv.info._ZN2at6native63_GLOBAL__N__7310b794_30_DistributionGeometricKernel_cu_fa6e70a443distribution_elementwise_grid_stride_kernelIfLi4EZNS0_9templates4cuda21uniform_and_transformIffPNS_17CUDAGeneratorImplEZZZNS4_16geometric_kernelIS7_EEvRNS_18TensorIteratorBaseEdT_ENKUlvE_clEvENKUlvE5_clEvEUlfE_EEvSA_T1_T2_EUlP24curandStatePhilox4_32_10E_ZNS1_27distribution_nullary_kernelIff7double2S7_SJ_SE_EEvSA_SG_RKT3_T4_EUlifE_EEvlNS_15PhiloxCudaStateESF_SG_ --------------------------
	.section	.nv.info._ZN2at6native63_GLOBAL__N__7310b794_30_DistributionGeometricKernel_cu_fa6e70a443distribution_elementwise_grid_stride_kernelIfLi4EZNS0_9templates4cuda21uniform_and_transformIffPNS_17CUDAGeneratorImplEZZZNS4_16geometric_kernelIS7_EEvRNS_18TensorIteratorBaseEdT_ENKUlvE_clEvENKUlvE5_clEvEUlfE_EEvSA_T1_T2_EUlP24curandStatePhilox4_32_10E_ZNS1_27distribution_nullary_kernelIff7double2S7_SJ_SE_EEvSA_SG_RKT3_T4_EUlifE_EEvlNS_15PhiloxCudaStateESF_SG_,"",@"SHT_CUDA_INFO"
	.sectionflags	@""
	.align	4


	//----- nvinfo : EIATTR_CUDA_API_VERSION
	.align		4
        /*0000*/ 	.byte	0x04, 0x37
        /*0002*/ 	.short	(.L_554 - .L_553)
.L_553:
        /*0004*/ 	.word	0x00000082


	//----- nvinfo : EIATTR_KPARAM_INFO
	.align		4
.L_554:
        /*0008*/ 	.byte	0x04, 0x17
        /*000a*/ 	.short	(.L_556 - .L_555)
.L_555:
        /*000c*/ 	.word	0x00000000
        /*0010*/ 	.short	0x0003
        /*0012*/ 	.short	0x0028
        /*0014*/ 	.byte	0x00, 0xf0, 0x61, 0x00


	//----- nvinfo : EIATTR_KPARAM_INFO
	.align		4
.L_556:
        /*0018*/ 	.byte	0x04, 0x17
        /*001a*/ 	.short	(.L_558 - .L_557)
.L_557:
        /*001c*/ 	.word	0x00000000
        /*0020*/ 	.short	0x0002
        /*0022*/ 	.short	0x0020
        /*0024*/ 	.byte	0x00, 0xf0, 0x05, 0x00


	//----- nvinfo : EIATTR_KPARAM_INFO
	.align		4
.L_558:
        /*0028*/ 	.byte	0x04, 0x17
        /*002a*/ 	.short	(.L_560 - .L_559)
.L_559:
        /*002c*/ 	.word	0x00000000
        /*0030*/ 	.short	0x0001
        /*0032*/ 	.short	0x0008
        /*0034*/ 	.byte	0x00, 0xf0, 0x61, 0x00


	//----- nvinfo : EIATTR_KPARAM_INFO
	.align		4
.L_560:
        /*0038*/ 	.byte	0x04, 0x17
        /*003a*/ 	.short	(.L_562 - .L_561)
.L_561:
        /*003c*/ 	.word	0x00000000
        /*0040*/ 	.short	0x0000
        /*0042*/ 	.short	0x0000
        /*0044*/ 	.byte	0x00, 0xf0, 0x21, 0x00


	//----- nvinfo : EIATTR_SPARSE_MMA_MASK
	.align		4
.L_562:
        /*0048*/ 	.byte	0x03, 0x50
        /*004a*/ 	.short	0x0000


	//----- nvinfo : EIATTR_MAXREG_COUNT
	.align		4
        /*004c*/ 	.byte	0x03, 0x1b
        /*004e*/ 	.short	0x0040


	//----- nvinfo : EIATTR_NUM_BARRIERS
	.align		4
        /*0050*/ 	.byte	0x02, 0x4c
        /*0052*/ 	.byte	0x01
	.zero		1


	//----- nvinfo : EIATTR_MERCURY_ISA_VERSION
	.align		4
        /*0054*/ 	.byte	0x03, 0x5f
        /*0056*/ 	.short	0x0101


	//----- nvinfo : EIATTR_VRC_CTA_INIT_COUNT
	.align		4
        /*0058*/ 	.byte	0x02, 0x4a
	.zero		1
	.zero		1


	//----- nvinfo : EIATTR_EXIT_INSTR_OFFSETS
	.align		4
        /*005c*/ 	.byte	0x04, 0x1c
        /*005e*/ 	.short	(.L_564 - .L_563)


	//   ....[0]....
.L_563:
        /*0060*/ 	.word	0x000007b0


	//   ....[1]....
        /*0064*/ 	.word	0x00001480


	//----- nvinfo : EIATTR_MAX_THREADS
	.align		4
.L_564:
        /*0068*/ 	.byte	0x04, 0x05
        /*006a*/ 	.short	(.L_566 - .L_565)
.L_565:
        /*006c*/ 	.word	0x00000100
        /*0070*/ 	.word	0x00000001
        /*0074*/ 	.word	0x00000001


	//----- nvinfo : EIATTR_CRS_STACK_SIZE
	.align		4
.L_566:
        /*0078*/ 	.byte	0x04, 0x1e
        /*007a*/ 	.short	(.L_568 - .L_567)
.L_567:
        /*007c*/ 	.word	0x00000000


	//----- nvinfo : EIATTR_CBANK_PARAM_SIZE
	.align		4
.L_568:
        /*0080*/ 	.byte	0x03, 0x19
        /*0082*/ 	.short	0x0040


	//----- nvinfo : EIATTR_PARAM_CBANK
	.align		4
        /*0084*/ 	.byte	0x04, 0x0a
        /*0086*/ 	.short	(.L_570 - .L_569)
	.align		4
.L_569:
        /*0088*/ 	.word	index@(.nv.constant0._ZN2at6native63_GLOBAL__N__7310b794_30_DistributionGeometricKernel_cu_fa6e70a443distribution_elementwise_grid_stride_kernelIfLi4EZNS0_9templates4cuda21uniform_and_transformIffPNS_17CUDAGeneratorImplEZZZNS4_16geometric_kernelIS7_EEvRNS_18TensorIteratorBaseEdT_ENKUlvE_clEvENKUlvE5_clEvEUlfE_EEvSA_T1_T2_EUlP24curandStatePhilox4_32_10E_ZNS1_27distribution_nullary_kernelIff7double2S7_SJ_SE_EEvSA_SG_RKT3_T4_EUlifE_EEvlNS_15PhiloxCudaStateESF_SG_)
        /*008c*/ 	.short	0x0380
        /*008e*/ 	.short	0x0040


	//----- nvinfo : EIATTR_SW_WAR
	.align		4
.L_570:
        /*0090*/ 	.byte	0x04, 0x36
        /*0092*/ 	.short	(.L_572 - .L_571)
.L_571:
        /*0094*/ 	.word	0x00000008
.L_572:


//--------------------- .nv.info._ZN2at6native63_GLOBAL__N__7310b794_30_DistributionGeometricKernel_cu_fa6e70a443distribution_elementwise_grid_stride_kernelIdLi2EZNS0_9templates4cuda21uniform_and_transformIddPNS_17CUDAGeneratorImplEZZZNS4_16geometric_kernelIS7_EEvRNS_18TensorIteratorBaseEdT_ENKUlvE_clEvENKUlvE4_clEvEUldE_EEvSA_T1_T2_EUlP24curandStatePhilox4_32_10E0_ZNS1_27distribution_nullary_kernelIdd6float4S7_SJ_SE_EEvSA_SG_RKT3_T4_EUlidE0_EEvlNS_15PhiloxCudaStateESF_SG_ --------------------------
	.section	.nv.info._ZN2at6native63_GLOBAL__N__7310b794_30_DistributionGeometricKernel_cu_fa6e70a443distribution_elementwise_grid_stride_kernelIdLi2EZNS0_9templates4cuda21uniform_and_transformIddPNS_17CUDAGeneratorImplEZZZNS4_16geometric_kernelIS7_EEvRNS_18TensorIteratorBaseEdT_ENKUlvE_clEvENKUlvE4_clEvEUldE_EEvSA_T1_T2_EUlP24curandStatePhilox4_32_10E0_ZNS1_27distribution_nullary_kernelIdd6float4S7_SJ_SE_EEvSA_SG_RKT3_T4_EUlidE0_EEvlNS_15PhiloxCudaStateESF_SG_,"",@"SHT_CUDA_INFO"
	.sectionflags	@""
	.align	4


	//----- nvinfo : EIATTR_CUDA_API_VERSION
	.align		4
        /*0000*/ 	.byte	0x04, 0x37
        /*0002*/ 	.short	(.L_574 - .L_573)
.L_573:
        /*0004*/ 	.word	0x00000082


	//----- nvinfo : EIATTR_KPARAM_INFO
	.align		4
.L_574:
        /*0008*/ 	.byte	0x04, 0x17
        /*000a*/ 	.short	(.L_576 - .L_575)
.L_575:
        /*000c*/ 	.word	0x00000000
        /*0010*/ 	.short	0x0003
        /*0012*/ 	.short	0x0028
        /*0014*/ 	.byte	0x00, 0xf0, 0xa1, 0x06


	//----- nvinfo : EIATTR_KPARAM_INFO
	.align		4
.L_576:
        /*0018*/ 	.byte	0x04, 0x17
        /*001a*/ 	.short	(.L_578 - .L_577)
.L_577:
        /*001c*/ 	.word	0x00000000
        /*0020*/ 	.short	0x0002
        /*0022*/ 	.short	0x0020
        /*0024*/ 	.byte	0x00, 0xf0, 0x05, 0x00


	//----- nvinfo : EIATTR_KPARAM_INFO
	.align		4
.L_578:
        /*0028*/ 	.byte	0x04, 0x17
        /*002a*/ 	.short	(.L_580 - .L_579)
.L_579:
        /*002c*/ 	.word	0x00000000
        /*0030*/ 	.short	0x0001
        /*0032*/ 	.short	0x0008
        /*0034*/ 	.byte	0x00, 0xf0, 0x61, 0x00


	//----- nvinfo : EIATTR_KPARAM_INFO
	.align		4
.L_580:
        /*0038*/ 	.byte	0x04, 0x17
        /*003a*/ 	.short	(.L_582 - .L_581)
.L_581:
        /*003c*/ 	.word	0x00000000
        /*0040*/ 	.short	0x0000
        /*0042*/ 	.short	0x0000
        /*0044*/ 	.byte	0x00, 0xf0, 0x21, 0x00


	//----- nvinfo : EIATTR_SPARSE_MMA_MASK
	.align		4
.L_582:
        /*0048*/ 	.byte	0x03, 0x50
        /*004a*/ 	.short	0x0000


	//----- nvinfo : EIATTR_MAXREG_COUNT
	.align		4
        /*004c*/ 	.byte	0x03, 0x1b
        /*004e*/ 	.short	0x0040


	//----- nvinfo : EIATTR_NUM_BARRIERS
	.align		4
        /*0050*/ 	.byte	0x02, 0x4c
        /*0052*/ 	.byte	0x01
	.zero		1


	//----- nvinfo : EIATTR_MERCURY_ISA_VERSION
	.align		4
        /*0054*/ 	.byte	0x03, 0x5f
        /*0056*/ 	.short	0x0101


	//----- nvinfo : EIATTR_VRC_CTA_INIT_COUNT
	.align		4
        /*0058*/ 	.byte	0x02, 0x4a
	.zero		1
	.zero		1


	//----- nvinfo : EIATTR_EXIT_INSTR_OFFSETS
	.align		4
        /*005c*/ 	.byte	0x04, 0x1c
        /*005e*/ 	.short	(.L_584 - .L_583)


	//   ....[0]....
.L_583:
        /*0060*/ 	.word	0x00000760


	//   ....[1]....
        /*0064*/ 	.word	0x0000a430


	//----- nvinfo : EIATTR_MAX_THREADS
	.align		4
.L_584:
        /*0068*/ 	.byte	0x04, 0x05
        /*006a*/ 	.short	(.L_586 - .L_585)
.L_585:
        /*006c*/ 	.word	0x00000100
        /*0070*/ 	.word	0x00000001
        /*0074*/ 	.word	0x00000001


	//----- nvinfo : EIATTR_CRS_STACK_SIZE
	.align		4
.L_586:
        /*0078*/ 	.byte	0x04, 0x1e
        /*007a*/ 	.short	(.L_588 - .L_587)
.L_587:
        /*007c*/ 	.word	0x00000000


	//----- nvinfo : EIATTR_CBANK_PARAM_SIZE
	.align		4
.L_588:
        /*0080*/ 	.byte	0x03, 0x19
        /*0082*/ 	.short	0x01d0


	//----- nvinfo : EIATTR_PARAM_CBANK
	.align		4
        /*0084*/ 	.byte	0x04, 0x0a
        /*0086*/ 	.short	(.L_590 - .L_589)
	.align		4
.L_589:
        /*0088*/ 	.word	index@(.nv.constant0._ZN2at6native63_GLOBAL__N__7310b794_30_DistributionGeometricKernel_cu_fa6e70a443distribution_elementwise_grid_stride_kernelIdLi2EZNS0_9templates4cuda21uniform_and_transformIddPNS_17CUDAGeneratorImplEZZZNS4_16geometric_kernelIS7_EEvRNS_18TensorIteratorBaseEdT_ENKUlvE_clEvENKUlvE4_clEvEUldE_EEvSA_T1_T2_EUlP24curandStatePhilox4_32_10E0_ZNS1_27distribution_nullary_kernelIdd6float4S7_SJ_SE_EEvSA_SG_RKT3_T4_EUlidE0_EEvlNS_15PhiloxCudaStateESF_SG_)
        /*008c*/ 	.short	0x0380
        /*008e*/ 	.short	0x01d0


	//----- nvinfo : EIATTR_SW_WAR
	.align		4
.L_590:
        /*0090*/ 	.byte	0x04, 0x36
        /*0092*/ 	.short	(.L_592 - .L_591)
.L_591:
        /*0094*/ 	.word	0x00000008
.L_592:


//--------------------- .nv.info._ZN2at6native63_GLOBAL__N__7310b794_30_DistributionGeometricKernel_cu_fa6e70a443distribution_elementwise_grid_stride_kernelIdLi2EZNS0_9templates4cuda21uniform_and_transformIddPNS_17CUDAGeneratorImplEZZZNS4_16geometric_kernelIS7_EEvRNS_18TensorIteratorBaseEdT_ENKUlvE_clEvENKUlvE4_clEvEUldE_EEvSA_T1_T2_EUlP24curandStatePhilox4_32_10E0_ZNS1_27distribution_nullary_kernelIdd6float4S7_SJ_SE_EEvSA_SG_RKT3_T4_EUlidE_EEvlNS_15PhiloxCudaStateESF_SG_ --------------------------
	.section	.nv.info._ZN2at6native63_GLOBAL__N__7310b794_30_DistributionGeometricKernel_cu_fa6e70a443distribution_elementwise_grid_stride_kernelIdLi2EZNS0_9templates4cuda21uniform_and_transformIddPNS_17CUDAGeneratorImplEZZZNS4_16geometric_kernelIS7_EEvRNS_18TensorIteratorBaseEdT_ENKUlvE_clEvENKUlvE4_clEvEUldE_EEvSA_T1_T2_EUlP24curandStatePhilox4_32_10E0_ZNS1_27distribution_nullary_kernelIdd6float4S7_SJ_SE_EEvSA_SG_RKT3_T4_EUlidE_EEvlNS_15PhiloxCudaStateESF_SG_,"",@"SHT_CUDA_INFO"
	.sectionflags	@""
	.align	4


	//----- nvinfo : EIATTR_CUDA_API_VERSION
	.align		4
        /*0000*/ 	.byte	0x04, 0x37
        /*0002*/ 	.short	(.L_594 - .L_593)
.L_593:
        /*0004*/ 	.word	0x00000082


	//----- nvinfo : EIATTR_KPARAM_INFO
	.align		4
.L_594:
        /*0008*/ 	.byte	0x04, 0x17
        /*000a*/ 	.short	(.L_596 - .L_595)
.L_595:
        /*000c*/ 	.word	0x00000000
        /*0010*/ 	.short	0x0003
        /*0012*/ 	.short	0x0028
        /*0014*/ 	.byte	0x00, 0xf0, 0x61, 0x00


	//----- nvinfo : EIATTR_KPARAM_INFO
	.align		4
.L_596:
        /*0018*/ 	.byte	0x04, 0x17
        /*001a*/ 	.short	(.L_598 - .L_597)
.L_597:
        /*001c*/ 	.word	0x00000000
        /*0020*/ 	.short	0x0002
        /*0022*/ 	.short	0x0020
        /*0024*/ 	.byte	0x00, 0xf0, 0x05, 0x00


	//----- nvinfo : EIATTR_KPARAM_INFO
	.align		4
.L_598:
        /*0028*/ 	.byte	0x04, 0x17
        /*002a*/ 	.short	(.L_600 - .L_599)
.L_599:
        /*002c*/ 	.word	0x00000000
        /*0030*/ 	.short	0x0001
        /*0032*/ 	.short	0x0008
        /*0034*/ 	.byte	0x00, 0xf0, 0x61, 0x00


	//----- nvinfo : EIATTR_KPARAM_INFO
	.align		4
.L_600:
        /*0038*/ 	.byte	0x04, 0x17
        /*003a*/ 	.short	(.L_602 - .L_601)
.L_601:
        /*003c*/ 	.word	0x00000000
        /*0040*/ 	.short	0x0000
        /*0042*/ 	.short	0x0000
        /*0044*/ 	.byte	0x00, 0xf0, 0x21, 0x00


	//----- nvinfo : EIATTR_SPARSE_MMA_MASK
	.align		4
.L_602:
        /*0048*/ 	.byte	0x03, 0x50
        /*004a*/ 	.short	0x0000


	//----- nvinfo : EIATTR_MAXREG_COUNT
	.align		4
        /*004c*/ 	.byte	0x03, 0x1b
        /*004e*/ 	.short	0x0040


	//----- nvinfo : EIATTR_NUM_BARRIERS
	.align		4
        /*0050*/ 	.byte	0x02, 0x4c
        /*0052*/ 	.byte	0x01
	.zero		1


	//----- nvinfo : EIATTR_MERCURY_ISA_VERSION
	.align		4
        /*0054*/ 	.byte	0x03, 0x5f
        /*0056*/ 	.short	0x0101


	//----- nvinfo : EIATTR_VRC_CTA_INIT_COUNT
	.align		4
        /*0058*/ 	.byte	0x02, 0x4a
	.zero		1
	.zero		1


	//----- nvinfo : EIATTR_EXIT_INSTR_OFFSETS
	.align		4
        /*005c*/ 	.byte	0x04, 0x1c
        /*005e*/ 	.short	(.L_604 - .L_603)


	//   ....[0]....
.L_603:
        /*0060*/ 	.word	0x00000790


	//   ....[1]....
        /*0064*/ 	.word	0x00004e90


	//----- nvinfo : EIATTR_MAX_THREADS
	.align		4
.L_604:
        /*0068*/ 	.byte	0x04, 0x05
        /*006a*/ 	.short	(.L_606 - .L_605)
.L_605:
        /*006c*/ 	.word	0x00000100
        /*0070*/ 	.word	0x00000001
        /*0074*/ 	.word	0x00000001


	//----- nvinfo : EIATTR_CRS_STACK_SIZE
	.align		4
.L_606:
        /*0078*/ 	.byte	0x04, 0x1e
        /*007a*/ 	.short	(.L_608 - .L_607)
.L_607:
        /*007c*/ 	.word	0x00000000


	//----- nvinfo : EIATTR_CBANK_PARAM_SIZE
	.align		4
.L_608:
        /*0080*/ 	.byte	0x03, 0x19
        /*0082*/ 	.short	0x0040


	//----- nvinfo : EIATTR_PARAM_CBANK
	.align		4
        /*0084*/ 	.byte	0x04, 0x0a
        /*0086*/ 	.short	(.L_610 - .L_609)
	.align		4
.L_609:
        /*0088*/ 	.word	index@(.nv.constant0._ZN2at6native63_GLOBAL__N__7310b794_30_DistributionGeometricKernel_cu_fa6e70a443distribution_elementwise_grid_stride_kernelIdLi2EZNS0_9templates4cuda21uniform_and_transformIddPNS_17CUDAGeneratorImplEZZZNS4_16geometric_kernelIS7_EEvRNS_18TensorIteratorBaseEdT_ENKUlvE_clEvENKUlvE4_clEvEUldE_EEvSA_T1_T2_EUlP24curandStatePhilox4_32_10E0_ZNS1_27distribution_nullary_kernelIdd6float4S7_SJ_SE_EEvSA_SG_RKT3_T4_EUlidE_EEvlNS_15PhiloxCudaStateESF_SG_)
        /*008c*/ 	.short	0x0380
        /*008e*/ 	.short	0x0040


	//----- nvinfo : EIATTR_SW_WAR
	.align		4
.L_610:
        /*0090*/ 	.byte	0x04, 0x36
        /*0092*/ 	.short	(.L_612 - .L_611)
.L_611:
        /*0094*/ 	.word	0x00000008
.L_612:


//--------------------- .nv.info._ZN2at6native63_GLOBAL__N__7310b794_30_DistributionGeometricKernel_cu_fa6e70a443distribution_elementwise_grid_stride_kernelIdLi2EZNS0_9templates4cuda21uniform_and_transformIddPNS_17CUDAGeneratorImplEZZZNS4_16geometric_kernelIS7_EEvRNS_18TensorIteratorBaseEdT_ENKUlvE_clEvENKUlvE4_clEvEUldE_EEvSA_T1_T2_EUlP24curandStatePhilox4_32_10E_ZNS1_27distribution_nullary_kernelIdd7double2S7_SJ_SE_EEvSA_SG_RKT3_T4_EUlidE0_EEvlNS_15PhiloxCudaStateESF_SG_ --------------------------
	.section	.nv.info._ZN2at6native63_GLOBAL__N__7310b794_30_DistributionGeometricKernel_cu_fa6e70a443distribution_elementwise_grid_stride_kernelIdLi2EZNS0_9templates4cuda21uniform_and_transformIddPNS_17CUDAGeneratorImplEZZZNS4_16geometric_kernelIS7_EEvRNS_18TensorIteratorBaseEdT_ENKUlvE_clEvENKUlvE4_clEvEUldE_EEvSA_T1_T2_EUlP24curandStatePhilox4_32_10E_ZNS1_27distribution_nullary_kernelIdd7double2S7_SJ_SE_EEvSA_SG_RKT3_T4_EUlidE0_EEvlNS_15PhiloxCudaStateESF_SG_,"",@"SHT_CUDA_INFO"
	.sectionflags	@""
	.align	4


	//----- nvinfo : EIATTR_CUDA_API_VERSION
	.align		4
        /*0000*/ 	.byte	0x04, 0x37
        /*0002*/ 	.short	(.L_614 - .L_613)
.L_613:
        /*0004*/ 	.word	0x00000082


	//----- nvinfo : EIATTR_KPARAM_INFO
	.align		4
.L_614:
        /*0008*/ 	.byte	0x04, 0x17
        /*000a*/ 	.short	(.L_616 - .L_615)
.L_615:
        /*000c*/ 	.word	0x00000000
        /*0010*/ 	.short	0x0003
        /*0012*/ 	.short	0x0028
        /*0014*/ 	.byte	0x00, 0xf0, 0xa1, 0x06


	//----- nvinfo : EIATTR_KPARAM_INFO
	.align		4
.L_616:
        /*0018*/ 	.byte	0x04, 0x17
        /*001a*/ 	.short	(.L_618 - .L_617)
.L_617:
        /*001c*/ 	.word	0x00000000
        /*0020*/ 	.short	0x0002
        /*0022*/ 	.short	0x0020
        /*0024*/ 	.byte	0x00, 0xf0, 0x05, 0x00


	//----- nvinfo : EIATTR_KPARAM_INFO
	.align		4
.L_618:
        /*0028*/ 	.byte	0x04, 0x17
        /*002a*/ 	.short	(.L_620 - .L_619)
.L_619:
        /*002c*/ 	.word	0x00000000
        /*0030*/ 	.short	0x0001
        /*0032*/ 	.short	0x0008
        /*0034*/ 	.byte	0x00, 0xf0, 0x61, 0x00


	//----- nvinfo : EIATTR_KPARAM_INFO
	.align		4
.L_620:
        /*0038*/ 	.byte	0x04, 0x17
        /*003a*/ 	.short	(.L_622 - .L_621)
.L_621:
        /*003c*/ 	.word	0x00000000
        /*0040*/ 	.short	0x0000
        /*0042*/ 	.short	0x0000
        /*0044*/ 	.byte	0x00, 0xf0, 0x21, 0x00


	//----- nvinfo : EIATTR_SPARSE_MMA_MASK
	.align		4
.L_622:
        /*0048*/ 	.byte	0x03, 0x50
        /*004a*/ 	.short	0x0000


	//----- nvinfo : EIATTR_MAXREG_COUNT
	.align		4
        /*004c*/ 	.byte	0x03, 0x1b
        /*004e*/ 	.short	0x0040


	//----- nvinfo : EIATTR_NUM_BARRIERS
	.align		4
        /*0050*/ 	.byte	0x02, 0x4c
        /*0052*/ 	.byte	0x01
	.zero		1


	//----- nvinfo : EIATTR_MERCURY_ISA_VERSION
	.align		4
        /*0054*/ 	.byte	0x03, 0x5f
        /*0056*/ 	.short	0x0101


	//----- nvinfo : EIATTR_VRC_CTA_INIT_COUNT
	.align		4
        /*0058*/ 	.byte	0x02, 0x4a
	.zero		1
	.zero		1


	//----- nvinfo : EIATTR_EXIT_INSTR_OFFSETS
	.align		4
        /*005c*/ 	.byte	0x04, 0x1c
        /*005e*/ 	.short	(.L_624 - .L_623)


	//   ....[0]....
.L_623:
        /*0060*/ 	.word	0x000007a0


	//   ....[1]....
        /*0064*/ 	.word	0x0000a380


	//----- nvinfo : EIATTR_MAX_THREADS
	.align		4
.L_624:
        /*0068*/ 	.byte	0x04, 0x05
        /*006a*/ 	.short	(.L_626 - .L_625)
.L_625:
        /*006c*/ 	.word	0x00000100
        /*0070*/ 	.word	0x00000001
        /*0074*/ 	.word	0x00000001


	//----- nvinfo : EIATTR_CRS_STACK_SIZE
	.align		4
.L_626:
        /*0078*/ 	.byte	0x04, 0x1e
        /*007a*/ 	.short	(.L_628 - .L_627)
.L_627:
        /*007c*/ 	.word	0x00000000


	//----- nvinfo : EIATTR_CBANK_PARAM_SIZE
	.align		4
.L_628:
        /*0080*/ 	.byte	0x03, 0x19
        /*0082*/ 	.short	0x01d0


	//----- nvinfo : EIATTR_PARAM_CBANK
	.align		4
        /*0084*/ 	.byte	0x04, 0x0a
        /*0086*/ 	.short	(.L_630 - .L_629)
	.align		4
.L_629:
        /*0088*/ 	.word	index@(.nv.constant0._ZN2at6native63_GLOBAL__N__7310b794_30_DistributionGeometricKernel_cu_fa6e70a443distribution_elementwise_grid_stride_kernelIdLi2EZNS0_9templates4cuda21uniform_and_transformIddPNS_17CUDAGeneratorImplEZZZNS4_16geometric_kernelIS7_EEvRNS_18TensorIteratorBaseEdT_ENKUlvE_clEvENKUlvE4_clEvEUldE_EEvSA_T1_T2_EUlP24curandStatePhilox4_32_10E_ZNS1_27distribution_nullary_kernelIdd7double2S7_SJ_SE_EEvSA_SG_RKT3_T4_EUlidE0_EEvlNS_15PhiloxCudaStateESF_SG_)
        /*008c*/ 	.short	0x0380
        /*008e*/ 	.short	0x01d0


	//----- nvinfo : EIATTR_SW_WAR
	.align		4
.L_630:
        /*0090*/ 	.byte	0x04, 0x36
        /*0092*/ 	.short	(.L_632 - .L_631)
.L_631:
        /*0094*/ 	.word	0x00000008
.L_632:


//--------------------- .nv.info._ZN2at6native63_GLOBAL__N__7310b794_30_DistributionGeometricKernel_cu_fa6e70a443distribution_elementwise_grid_stride_kernelIdLi2EZNS0_9templates4cuda21uniform_and_transformIddPNS_17CUDAGeneratorImplEZZZNS4_16geometric_kernelIS7_EEvRNS_18TensorIteratorBaseEdT_ENKUlvE_clEvENKUlvE4_clEvEUldE_EEvSA_T1_T2_EUlP24curandStatePhilox4_32_10E_ZNS1_27distribution_nullary_kernelIdd7double2S7_SJ_SE_EEvSA_SG_RKT3_T4_EUlidE_EEvlNS_15PhiloxCudaStateESF_SG_ --------------------------
	.section	.nv.info._ZN2at6native63_GLOBAL__N__7310b794_30_DistributionGeometricKernel_cu_fa6e70a443distribution_elementwise_grid_stride_kernelIdLi2EZNS0_9templates4cuda21uniform_and_transformIddPNS_17CUDAGeneratorImplEZZZNS4_16geometric_kernelIS7_EEvRNS_18TensorIteratorBaseEdT_ENKUlvE_clEvENKUlvE4_clEvEUldE_EEvSA_T1_T2_EUlP24curandStatePhilox4_32_10E_ZNS1_27distribution_nullary_kernelIdd7double2S7_SJ_SE_EEvSA_SG_RKT3_T4_EUlidE_EEvlNS_15PhiloxCudaStateESF_SG_,"",@"SHT_CUDA_INFO"
	.sectionflags	@""
	.align	4


	//----- nvinfo : EIATTR_CUDA_API_VERSION
	.align		4
        /*0000*/ 	.byte	0x04, 0x37
        /*0002*/ 	.short	(.L_634 - .L_633)
.L_633:
        /*0004*/ 	.word	0x00000082


	//----- nvinfo : EIATTR_KPARAM_INFO
	.align		4
.L_634:
        /*0008*/ 	.byte	0x04, 0x17
        /*000a*/ 	.short	(.L_636 - .L_635)
.L_635:
        /*000c*/ 	.word	0x00000000
        /*0010*/ 	.short	0x0003
        /*0012*/ 	.short	0x0028
        /*0014*/ 	.byte	0x00, 0xf0, 0x61, 0x00


	//----- nvinfo : EIATTR_KPARAM_INFO
	.align		4
.L_636:
        /*0018*/ 	.byte	0x04, 0x17
        /*001a*/ 	.short	(.L_638 - .L_637)
.L_637:
        /*001c*/ 	.word	0x00000000
        /*0020*/ 	.short	0x0002
        /*0022*/ 	.short	0x0020
        /*0024*/ 	.byte	0x00, 0xf0, 0x05, 0x00


	//----- nvinfo : EIATTR_KPARAM_INFO
	.align		4
.L_638:
        /*0028*/ 	.byte	0x04, 0x17
        /*002a*/ 	.short	(.L_640 - .L_639)
.L_639:
        /*002c*/ 	.word	0x00000000
        /*0030*/ 	.short	0x0001
        /*0032*/ 	.short	0x0008
        /*0034*/ 	.byte	0x00, 0xf0, 0x61, 0x00


	//----- nvinfo : EIATTR_KPARAM_INFO
	.align		4
.L_640:
        /*0038*/ 	.byte	0x04, 0x17
        /*003a*/ 	.short	(.L_642 - .L_641)
.L_641:
        /*003c*/ 	.word	0x00000000
        /*0040*/ 	.short	0x0000
        /*0042*/ 	.short	0x0000
        /*0044*/ 	.byte	0x00, 0xf0, 0x21, 0x00


	//----- nvinfo : EIATTR_SPARSE_MMA_MASK
	.align		4
.L_642:
        /*0048*/ 	.byte	0x03, 0x50
        /*004a*/ 	.short	0x0000


	//----- nvinfo : EIATTR_MAXREG_COUNT
	.align		4
        /*004c*/ 	.byte	0x03, 0x1b
        /*004e*/ 	.short	0x0040


	//----- nvinfo : EIATTR_NUM_BARRIERS
	.align		4
        /*0050*/ 	.byte	0x02, 0x4c
        /*0052*/ 	.byte	0x01
	.zero		1


	//----- nvinfo : EIATTR_MERCURY_ISA_VERSION
	.align		4
        /*0054*/ 	.byte	0x03, 0x5f
        /*0056*/ 	.short	0x0101


	//----- nvinfo : EIATTR_VRC_CTA_INIT_COUNT
	.align		4
        /*0058*/ 	.byte	0x02, 0x4a
	.zero		1
	.zero		1


	//----- nvinfo : EIATTR_EXIT_INSTR_OFFSETS
	.align		4
        /*005c*/ 	.byte	0x04, 0x1c
        /*005e*/ 	.short	(.L_644 - .L_643)


	//   ....[0]....
.L_643:
        /*0060*/ 	.word	0x000007c0


	//   ....[1]....
        /*0064*/ 	.word	0x00004f90


	//----- nvinfo : EIATTR_MAX_THREADS
	.align		4
.L_644:
        /*0068*/ 	.byte	0x04, 0x05
        /*006a*/ 	.short	(.L_646 - .L_645)
.L_645:
        /*006c*/ 	.word	0x00000100
        /*0070*/ 	.word	0x00000001
        /*0074*/ 	.word	0x00000001


	//----- nvinfo : EIATTR_CRS_STACK_SIZE
	.align		4
.L_646:
        /*0078*/ 	.byte	0x04, 0x1e
        /*007a*/ 	.short	(.L_648 - .L_647)
.L_647:
        /*007c*/ 	.word	0x00000000


	//----- nvinfo : EIATTR_CBANK_PARAM_SIZE
	.align		4
.L_648:
        /*0080*/ 	.byte	0x03, 0x19
        /*0082*/ 	.short	0x0040


	//----- nvinfo : EIATTR_PARAM_CBANK
	.align		4
        /*0084*/ 	.byte	0x04, 0x0a
        /*0086*/ 	.short	(.L_650 - .L_649)
	.align		4
.L_649:
        /*0088*/ 	.word	index@(.nv.constant0._ZN2at6native63_GLOBAL__N__7310b794_30_DistributionGeometricKernel_cu_fa6e70a443distribution_elementwise_grid_stride_kernelIdLi2EZNS0_9templates4cuda21uniform_and_transformIddPNS_17CUDAGeneratorImplEZZZNS4_16geometric_kernelIS7_EEvRNS_18TensorIteratorBaseEdT_ENKUlvE_clEvENKUlvE4_clEvEUldE_EEvSA_T1_T2_EUlP24curandStatePhilox4_32_10E_ZNS1_27distribution_nullary_kernelIdd7double2S7_SJ_SE_EEvSA_SG_RKT3_T4_EUlidE_EEvlNS_15PhiloxCudaStateESF_SG_)
        /*008c*/ 	.short	0x0380
        /*008e*/ 	.short	0x0040


	//----- nvinfo : EIATTR_SW_WAR
	.align		4
.L_650:
        /*0090*/ 	.byte	0x04, 0x36
        /*0092*/ 	.short	(.L_652 - .L_651)
.L_651:
        /*0094*/ 	.word	0x00000008
.L_652:


//--------------------- .nv.info._ZN2at6native63_GLOBAL__N__7310b794_30_DistributionGeometricKernel_cu_fa6e70a443distribution_elementwise_grid_stride_kernelIfLi4EZNS0_9templates4cuda21uniform_and_transformIsfPNS_17CUDAGeneratorImplEZZZNS4_16geometric_kernelIS7_EEvRNS_18TensorIteratorBaseEdT_ENKUlvE_clEvENKUlvE3_clEvEUlfE_EEvSA_T1_T2_EUlP24curandStatePhilox4_32_10E0_ZNS1_27distribution_nullary_kernelIsf6float4S7_SJ_SE_EEvSA_SG_RKT3_T4_EUlifE0_EEvlNS_15PhiloxCudaStateESF_SG_ --------------------------
	.section	.nv.info._ZN2at6native63_GLOBAL__N__7310b794_30_DistributionGeometricKernel_cu_fa6e70a443distribution_elementwise_grid_stride_kernelIfLi4EZNS0_9templates4cuda21uniform_and_transformIsfPNS_17CUDAGeneratorImplEZZZNS4_16geometric_kernelIS7_EEvRNS_18TensorIteratorBaseEdT_ENKUlvE_clEvENKUlvE3_clEvEUlfE_EEvSA_T1_T2_EUlP24curandStatePhilox4_32_10E0_ZNS1_27distribution_nullary_kernelIsf6float4S7_SJ_SE_EEvSA_SG_RKT3_T4_EUlifE0_EEvlNS_15PhiloxCudaStateESF_SG_,"",@"SHT_CUDA_INFO"
	.sectionflags	@""
	.align	4


	//----- nvinfo : EIATTR_CUDA_API_VERSION
	.align		4
        /*0000*/ 	.byte	0x04, 0x37
        /*0002*/ 	.short	(.L_654 - .L_653)
.L_653:
        /*0004*/ 	.word	0x00000082


	//----- nvinfo : EIATTR_KPARAM_INFO
	.align		4
.L_654:
        /*0008*/ 	.byte	0x04, 0x17
        /*000a*/ 	.short	(.L_656 - .L_655)
.L_655:
        /*000c*/ 	.word	0x00000000
        /*0010*/ 	.short	0x0003
        /*0012*/ 	.short	0x0028
        /*0014*/ 	.byte	0x00, 0xf0, 0xa1, 0x06


	//----- nvinfo : EIATTR_KPARAM_INFO
	.align		4
.L_656:
        /*0018*/ 	.byte	0x04, 0x17
        /*001a*/ 	.short	(.L_658 - .L_657)
.L_657:
        /*001c*/ 	.word	0x00000000
        /*0020*/ 	.short	0x0002
        /*0022*/ 	.short	0x0020
        /*0024*/ 	.byte	0x00, 0xf0, 0x05, 0x00


	//----- nvinfo : EIATTR_KPARAM_INFO
	.align		4
.L_658:
        /*0028*/ 	.byte	0x04, 0x17
        /*002a*/ 	.short	(.L_660 - .L_659)
.L_659:
        /*002c*/ 	.word	0x00000000
        /*0030*/ 	.short	0x0001
        /*0032*/ 	.short	0x0008
        /*0034*/ 	.byte	0x00, 0xf0, 0x61, 0x00


	//----- nvinfo : EIATTR_KPARAM_INFO
	.align		4
.L_660:
        /*0038*/ 	.byte	0x04, 0x17
        /*003a*/ 	.short	(.L_662 - .L_661)
.L_661:
        /*003c*/ 	.word	0x00000000
        /*0040*/ 	.short	0x0000
        /*0042*/ 	.short	0x0000
        /*0044*/ 	.byte	0x00, 0xf0, 0x21, 0x00


	//----- nvinfo : EIATTR_SPARSE_MMA_MASK
	.align		4
.L_662:
        /*0048*/ 	.byte	0x03, 0x50
        /*004a*/ 	.short	0x0000


	//----- nvinfo : EIATTR_MAXREG_COUNT
	.align		4
        /*004c*/ 	.byte	0x03, 0x1b
        /*004e*/ 	.short	0x0040


	//----- nvinfo : EIATTR_NUM_BARRIERS
	.align		4
        /*0050*/ 	.byte	0x02, 0x4c
        /*0052*/ 	.byte	0x01
	.zero		1


	//----- nvinfo : EIATTR_MERCURY_ISA_VERSION
	.align		4
        /*0054*/ 	.byte	0x03, 0x5f
        /*0056*/ 	.short	0x0101


	//----- nvinfo : EIATTR_VRC_CTA_INIT_COUNT
	.align		4
        /*0058*/ 	.byte	0x02, 0x4a
	.zero		1
	.zero		1


	//----- nvinfo : EIATTR_EXIT_INSTR_OFFSETS
	.align		4
        /*005c*/ 	.byte	0x04, 0x1c
        /*005e*/ 	.short	(.L_664 - .L_663)


	//   ....[0]....
.L_663:
        /*0060*/ 	.word	0x000007d0


	//   ....[1]....
        /*0064*/ 	.word	0x00005600


	//----- nvinfo : EIATTR_MAX_THREADS
	.align		4
.L_664:
        /*0068*/ 	.byte	0x04, 0x05
        /*006a*/ 	.short	(.L_666 - .L_665)
.L_665:
        /*006c*/ 	.word	0x00000100
        /*0070*/ 	.word	0x00000001
        /*0074*/ 	.word	0x00000001


	//----- nvinfo : EIATTR_CRS_STACK_SIZE
	.align		4
.L_666:
        /*0078*/ 	.byte	0x04, 0x1e
        /*007a*/ 	.short	(.L_668 - .L_667)
.L_667:
        /*007c*/ 	.word	0x00000000


	//----- nvinfo : EIATTR_CBANK_PARAM_SIZE
	.align		4
.L_668:
        /*0080*/ 	.byte	0x03, 0x19
        /*0082*/ 	.short	0x01d0


	//----- nvinfo : EIATTR_PARAM_CBANK
	.align		4
        /*0084*/ 	.byte	0x04, 0x0a
        /*0086*/ 	.short	(.L_670 - .L_669)
	.align		4
.L_669:
        /*0088*/ 	.word	index@(.nv.constant0._ZN2at6native63_GLOBAL__N__7310b794_30_DistributionGeometricKernel_cu_fa6e70a443distribution_elementwise_grid_stride_kernelIfLi4EZNS0_9templates4cuda21uniform_and_transformIsfPNS_17CUDAGeneratorImplEZZZNS4_16geometric_kernelIS7_EEvRNS_18TensorIteratorBaseEdT_ENKUlvE_clEvENKUlvE3_clEvEUlfE_EEvSA_T1_T2_EUlP24curandStatePhilox4_32_10E0_ZNS1_27distribution_nullary_kernelIsf6float4S7_SJ_SE_EEvSA_SG_RKT3_T4_EUlifE0_EEvlNS_15PhiloxCudaStateESF_SG_)
        /*008c*/ 	.short	0x0380
        /*008e*/ 	.short	0x01d0


	//----- nvinfo : EIATTR_SW_WAR
	.align		4
.L_670:
        /*0090*/ 	.byte	0x04, 0x36
        /*0092*/ 	.short	(.L_672 - .L_671)
.L_671:
        /*0094*/ 	.word	0x00000008
.L_672:


//--------------------- .nv.info._ZN2at6native63_GLOBAL__N__7310b794_30_DistributionGeometricKernel_cu_fa6e70a443distribution_elementwise_grid_stride_kernelIfLi4EZNS0_9templates4cuda21uniform_and_transformIsfPNS_17CUDAGeneratorImplEZZZNS4_16geometric_kernelIS7_EEvRNS_18TensorIteratorBaseEdT_ENKUlvE_clEvENKUlvE3_clEvEUlfE_EEvSA_T1_T2_EUlP24curandStatePhilox4_32_10E0_ZNS1_27distribution_nullary_kernelIsf6float4S7_SJ_SE_EEvSA_SG_RKT3_T4_EUlifE_EEvlNS_15PhiloxCudaStateESF_SG_ --------------------------
	.section	.nv.info._ZN2at6native63_GLOBAL__N__7310b794_30_DistributionGeometricKernel_cu_fa6e70a443distribution_elementwise_grid_stride_kernelIfLi4EZNS0_9templates4cuda21uniform_and_transformIsfPNS_17CUDAGeneratorImplEZZZNS4_16geometric_kernelIS7_EEvRNS_18TensorIteratorBaseEdT_ENKUlvE_clEvENKUlvE3_clEvEUlfE_EEvSA_T1_T2_EUlP24curandStatePhilox4_32_10E0_ZNS1_27distribution_nullary_kernelIsf6float4S7_SJ_SE_EEvSA_SG_RKT3_T4_EUlifE_EEvlNS_15PhiloxCudaStateESF_SG_,"",@"SHT_CUDA_INFO"
	.sectionflags	@""
	.align	4


	//----- nvinfo : EIATTR_CUDA_API_VERSION
	.align		4
        /*0000*/ 	.byte	0x04, 0x37
        /*0002*/ 	.short	(.L_674 - .L_673)
.L_673:
        /*0004*/ 	.word	0x00000082


	//----- nvinfo : EIATTR_KPARAM_INFO
	.align		4
.L_674:
        /*0008*/ 	.byte	0x04, 0x17
        /*000a*/ 	.short	(.L_676 - .L_675)
.L_675:
        /*000c*/ 	.word	0x00000000
        /*0010*/ 	.short	0x0003
        /*0012*/ 	.short	0x0028
        /*0014*/ 	.byte	0x00, 0xf0, 0x61, 0x00


	//----- nvinfo : EIATTR_KPARAM_INFO
	.align		4
.L_676:
        /*0018*/ 	.byte	0x04, 0x17
        /*001a*/ 	.short	(.L_678 - .L_677)
.L_677:
        /*001c*/ 	.word	0x00000000
        /*0020*/ 	.short	0x0002
        /*0022*/ 	.short	0x0020
        /*0024*/ 	.byte	0x00, 0xf0, 0x05, 0x00


	//----- nvinfo : EIATTR_KPARAM_INFO
	.align		4
.L_678:
        /*0028*/ 	.byte	0x04, 0x17
        /*002a*/ 	.short	(.L_680 - .L_679)
.L_679:
        /*002c*/ 	.word	0x00000000
        /*0030*/ 	.short	0x0001
        /*0032*/ 	.short	0x0008
        /*0034*/ 	.byte	0x00, 0xf0, 0x61, 0x00


	//----- nvinfo : EIATTR_KPARAM_INFO
	.align		4
.L_680:
        /*0038*/ 	.byte	0x04, 0x17
        /*003a*/ 	.short	(.L_682 - .L_681)
.L_681:
        /*003c*/ 	.word	0x00000000
        /*0040*/ 	.short	0x0000
        /*0042*/ 	.short	0x0000
        /*0044*/ 	.byte	0x00, 0xf0, 0x21, 0x00


	//----- nvinfo : EIATTR_SPARSE_MMA_MASK
	.align		4
.L_682:
        /*0048*/ 	.byte	0x03, 0x50
        /*004a*/ 	.short	0x0000


	//----- nvinfo : EIATTR_MAXREG_COUNT
	.align		4
        /*004c*/ 	.byte	0x03, 0x1b
        /*004e*/ 	.short	0x0040


	//----- nvinfo : EIATTR_NUM_BARRIERS
	.align		4
        /*0050*/ 	.byte	0x02, 0x4c
        /*0052*/ 	.byte	0x01
	.zero		1


	//----- nvinfo : EIATTR_MERCURY_ISA_VERSION
	.align		4
        /*0054*/ 	.byte	0x03, 0x5f
        /*0056*/ 	.short	0x0101


	//----- nvinfo : EIATTR_VRC_CTA_INIT_COUNT
	.align		4
        /*0058*/ 	.byte	0x02, 0x4a
	.zero		1
	.zero		1


	//----- nvinfo : EIATTR_EXIT_INSTR_OFFSETS
	.align		4
        /*005c*/ 	.byte	0x04, 0x1c
        /*005e*/ 	.short	(.L_684 - .L_683)


	//   ....[0]....
.L_683:
        /*0060*/ 	.word	0x000007d0


	//   ....[1]....
        /*0064*/ 	.word	0x00001310


	//----- nvinfo : EIATTR_MAX_THREADS
	.align		4
.L_684:
        /*0068*/ 	.byte	0x04, 0x05
        /*006a*/ 	.short	(.L_686 - .L_685)
.L_685:
        /*006c*/ 	.word	0x00000100
        /*0070*/ 	.word	0x00000001
        /*0074*/ 	.word	0x00000001


	//----- nvinfo : EIATTR_CRS_STACK_SIZE
	.align		4
.L_686:
        /*0078*/ 	.byte	0x04, 0x1e
        /*007a*/ 	.short	(.L_688 - .L_687)
.L_687:
        /*007c*/ 	.word	0x00000000


	//----- nvinfo : EIATTR_CBANK_PARAM_SIZE
	.align		4
.L_688:
        /*0080*/ 	.byte	0x03, 0x19
        /*0082*/ 	.short	0x0040


	//----- nvinfo : EIATTR_PARAM_CBANK
	.align		4
        /*0084*/ 	.byte	0x04, 0x0a
        /*0086*/ 	.short	(.L_690 - .L_689)
	.align		4
.L_689:
        /*0088*/ 	.word	index@(.nv.constant0._ZN2at6native63_GLOBAL__N__7310b794_30_DistributionGeometricKernel_cu_fa6e70a443distribution_elementwise_grid_stride_kernelIfLi4EZNS0_9templates4cuda21uniform_and_transformIsfPNS_17CUDAGeneratorImplEZZZNS4_16geometric_kernelIS7_EEvRNS_18TensorIteratorBaseEdT_ENKUlvE_clEvENKUlvE3_clEvEUlfE_EEvSA_T1_T2_EUlP24curandStatePhilox4_32_10E0_ZNS1_27distribution_nullary_kernelIsf6float4S7_SJ_SE_EEvSA_SG_RKT3_T4_EUlifE_EEvlNS_15PhiloxCudaStateESF_SG_)
        /*008c*/ 	.short	0x0380
        /*008e*/ 	.short	0x0040


	//----- nvinfo : EIATTR_SW_WAR
	.align		4
.L_690:
        /*0090*/ 	.byte	0x04, 0x36
        /*0092*/ 	.short	(.L_692 - .L_691)
.L_691:
        /*0094*/ 	.word	0x00000008
.L_692:


//--------------------- .nv.info._ZN2at6native63_GLOBAL__N__7310b794_30_DistributionGeometricKernel_cu_fa6e70a443distribution_elementwise_grid_stride_kernelIfLi4EZNS0_9templates4cuda21uniform_and_transformIsfPNS_17CUDAGeneratorImplEZZZNS4_16geometric_kernelIS7_EEvRNS_18TensorIteratorBaseEdT_ENKUlvE_clEvENKUlvE3_clEvEUlfE_EEvSA_T1_T2_EUlP24curandStatePhilox4_32_10E_ZNS1_27distribution_nullary_kernelIsf7double2S7_SJ_SE_EEvSA_SG_RKT3_T4_EUlifE0_EEvlNS_15PhiloxCudaStateESF_SG_ --------------------------
	.section	.nv.info._ZN2at6native63_GLOBAL__N__7310b794_30_DistributionGeometricKernel_cu_fa6e70a443distribution_elementwise_grid_stride_kernelIfLi4EZNS0_9templates4cuda21uniform_and_transformIsfPNS_17CUDAGeneratorImplEZZZNS4_16geometric_kernelIS7_EEvRNS_18TensorIteratorBaseEdT_ENKUlvE_clEvENKUlvE3_clEvEUlfE_EEvSA_T1_T2_EUlP24curandStatePhilox4_32_10E_ZNS1_27distribution_nullary_kernelIsf7double2S7_SJ_SE_EEvSA_SG_RKT3_T4_EUlifE0_EEvlNS_15PhiloxCudaStateESF_SG_,"",@"SHT_CUDA_INFO"
	.sectionflags	@""
	.align	4


	//----- nvinfo : EIATTR_CUDA_API_VERSION
	.align		4
        /*0000*/ 	.byte	0x04, 0x37
        /*0002*/ 	.short	(.L_694 - .L_693)
.L_693:
        /*0004*/ 	.word	0x00000082


	//----- nvinfo : EIATTR_KPARAM_INFO
	.align		4
.L_694:
        /*0008*/ 	.byte	0x04, 0x17
        /*000a*/ 	.short	(.L_696 - .L_695)
.L_695:
        /*000c*/ 	.word	0x00000000
        /*0010*/ 	.short	0x0003
        /*0012*/ 	.short	0x0028
        /*0014*/ 	.byte	0x00, 0xf0, 0xa1, 0x06


	//----- nvinfo : EIATTR_KPARAM_INFO
	.align		4
.L_696:
        /*0018*/ 	.byte	0x04, 0x17
        /*001a*/ 	.short	(.L_698 - .L_697)
.L_697:
        /*001c*/ 	.word	0x00000000
        /*0020*/ 	.short	0x0002
        /*0022*/ 	.short	0x0020
        /*0024*/ 	.byte	0x00, 0xf0, 0x05, 0x00


	//----- nvinfo : EIATTR_KPARAM_INFO
	.align		4
.L_698:
        /*0028*/ 	.byte	0x04, 0x17
        /*002a*/ 	.short	(.L_700 - .L_699)
.L_699:
        /*002c*/ 	.word	0x00000000
        /*0030*/ 	.short	0x0001
        /*0032*/ 	.short	0x0008
        /*0034*/ 	.byte	0x00, 0xf0, 0x61, 0x00


	//----- nvinfo : EIATTR_KPARAM_INFO
	.align		4
.L_700:
        /*0038*/ 	.byte	0x04, 0x17
        /*003a*/ 	.short	(.L_702 - .L_701)
.L_701:
        /*003c*/ 	.word	0x00000000
        /*0040*/ 	.short	0x0000
        /*0042*/ 	.short	0x0000
        /*0044*/ 	.byte	0x00, 0xf0, 0x21, 0x00


	//----- nvinfo : EIATTR_SPARSE_MMA_MASK
	.align		4
.L_702:
        /*0048*/ 	.byte	0x03, 0x50
        /*004a*/ 	.short	0x0000


	//----- nvinfo : EIATTR_MAXREG_COUNT
	.align		4
        /*004c*/ 	.byte	0x03, 0x1b
        /*004e*/ 	.short	0x0040


	//----- nvinfo : EIATTR_NUM_BARRIERS
	.align		4
        /*0050*/ 	.byte	0x02, 0x4c
        /*0052*/ 	.byte	0x01
	.zero		1


	//----- nvinfo : EIATTR_MERCURY_ISA_VERSION
	.align		4
        /*0054*/ 	.byte	0x03, 0x5f
        /*0056*/ 	.short	0x0101


	//----- nvinfo : EIATTR_VRC_CTA_INIT_COUNT
	.align		4
        /*0058*/ 	.byte	0x02, 0x4a
	.zero		1
	.zero		1


	//----- nvinfo : EIATTR_EXIT_INSTR_OFFSETS
	.align		4
        /*005c*/ 	.byte	0x04, 0x1c
        /*005e*/ 	.short	(.L_704 - .L_703)


	//   ....[0]....
.L_703:
        /*0060*/ 	.word	0x000007b0


	//   ....[1]....
        /*0064*/ 	.word	0x00005800


	//----- nvinfo : EIATTR_MAX_THREADS
	.align		4
.L_704:
        /*0068*/ 	.byte	0x04, 0x05
        /*006a*/ 	.short	(.L_706 - .L_705)
.L_705:
        /*006c*/ 	.word	0x00000100
        /*0070*/ 	.word	0x00000001
        /*0074*/ 	.word	0x00000001


	//----- nvinfo : EIATTR_CRS_STACK_SIZE
	.align		4
.L_706:
        /*0078*/ 	.byte	0x04, 0x1e
        /*007a*/ 	.short	(.L_708 - .L_707)
.L_707:
        /*007c*/ 	.word	0x00000000


	//----- nvinfo : EIATTR_CBANK_PARAM_SIZE
	.align		4
.L_708:
        /*0080*/ 	.byte	0x03, 0x19
        /*0082*/ 	.short	0x01d0


	//----- nvinfo : EIATTR_PARAM_CBANK
	.align		4
        /*0084*/ 	.byte	0x04, 0x0a
        /*0086*/ 	.short	(.L_710 - .L_709)
	.align		4
.L_709:
        /*0088*/ 	.word	index@(.nv.constant0._ZN2at6native63_GLOBAL__N__7310b794_30_DistributionGeometricKernel_cu_fa6e70a443distribution_elementwise_grid_stride_kernelIfLi4EZNS0_9templates4cuda21uniform_and_transformIsfPNS_17CUDAGeneratorImplEZZZNS4_16geometric_kernelIS7_EEvRNS_18TensorIteratorBaseEdT_ENKUlvE_clEvENKUlvE3_clEvEUlfE_EEvSA_T1_T2_EUlP24curandStatePhilox4_32_10E_ZNS1_27distribution_nullary_kernelIsf7double2S7_SJ_SE_EEvSA_SG_RKT3_T4_EUlifE0_EEvlNS_15PhiloxCudaStateESF_SG_)
        /*008c*/ 	.short	0x0380
        /*008e*/ 	.short	0x01d0


	//----- nvinfo : EIATTR_SW_WAR
	.align		4
.L_710:
        /*0090*/ 	.byte	0x04, 0x36
        /*0092*/ 	.short	(.L_712 - .L_711)
.L_711:
        /*0094*/ 	.word	0x00000008
.L_712:


//--------------------- .nv.info._ZN2at6native63_GLOBAL__N__7310b794_30_DistributionGeometricKernel_cu_fa6e70a443distribution_elementwise_grid_stride_kernelIfLi4EZNS0_9templates4cuda21uniform_and_transformIsfPNS_17CUDAGeneratorImplEZZZNS4_16geometric_kernelIS7_EEvRNS_18TensorIteratorBaseEdT_ENKUlvE_clEvENKUlvE3_clEvEUlfE_EEvSA_T1_T2_EUlP24curandStatePhilox4_32_10E_ZNS1_27distribution_nullary_kernelIsf7double2S7_SJ_SE_EEvSA_SG_RKT3_T4_EUlifE_EEvlNS_15PhiloxCudaStateESF_SG_ --------------------------
	.section	.nv.info._ZN2at6native63_GLOBAL__N__7310b794_30_DistributionGeometricKernel_cu_fa6e70a443distribution_elementwise_grid_stride_kernelIfLi4EZNS0_9templates4cuda21uniform_and_transformIsfPNS_17CUDAGeneratorImplEZZZNS4_16geometric_kernelIS7_EEvRNS_18TensorIteratorBaseEdT_ENKUlvE_clEvENKUlvE3_clEvEUlfE_EEvSA_T1_T2_EUlP24curandStatePhilox4_32_10E_ZNS1_27distribution_nullary_kernelIsf7double2S7_SJ_SE_EEvSA_SG_RKT3_T4_EUlifE_EEvlNS_15PhiloxCudaStateESF_SG_,"",@"SHT_CUDA_INFO"
	.sectionflags	@""
	.align	4


	//----- nvinfo : EIATTR_CUDA_API_VERSION
	.align		4
        /*0000*/ 	.byte	0x04, 0x37
        /*0002*/ 	.short	(.L_714 - .L_713)
.L_713:
        /*0004*/ 	.word	0x00000082


	//----- nvinfo : EIATTR_KPARAM_INFO
	.align		4
.L_714:
        /*0008*/ 	.byte	0x04, 0x17
        /*000a*/ 	.short	(.L_716 - .L_715)
.L_715:
        /*000c*/ 	.word	0x00000000
        /*0010*/ 	.short	0x0003
        /*0012*/ 	.short	0x0028
        /*0014*/ 	.byte	0x00, 0xf0, 0x61, 0x00


	//----- nvinfo : EIATTR_KPARAM_INFO
	.align		4
.L_716:
        /*0018*/ 	.byte	0x04, 0x17
        /*001a*/ 	.short	(.L_718 - .L_717)
.L_717:
        /*001c*/ 	.word	0x00000000
        /*0020*/ 	.short	0x0002
        /*0022*/ 	.short	0x0020
        /*0024*/ 	.byte	0x00, 0xf0, 0x05, 0x00


	//----- nvinfo : EIATTR_KPARAM_INFO
	.align		4
.L_718:
        /*0028*/ 	.byte	0x04, 0x17
        /*002a*/ 	.short	(.L_720 - .L_719)
.L_719:
        /*002c*/ 	.word	0x00000000
        /*0030*/ 	.short	0x0001
        /*0032*/ 	.short	0x0008
        /*0034*/ 	.byte	0x00, 0xf0, 0x61, 0x00


	//----- nvinfo : EIATTR_KPARAM_INFO
	.align		4
.L_720:
        /*0038*/ 	.byte	0x04, 0x17
        /*003a*/ 	.short	(.L_722 - .L_721)
.L_721:
        /*003c*/ 	.word	0x00000000
        /*0040*/ 	.short	0x0000
        /*0042*/ 	.short	0x0000
        /*0044*/ 	.byte	0x00, 0xf0, 0x21, 0x00


	//----- nvinfo : EIATTR_SPARSE_MMA_MASK
	.align		4
.L_722:
        /*0048*/ 	.byte	0x03, 0x50
        /*004a*/ 	.short	0x0000


	//----- nvinfo : EIATTR_MAXREG_COUNT
	.align		4
        /*004c*/ 	.byte	0x03, 0x1b
        /*004e*/ 	.short	0x0040


	//----- nvinfo : EIATTR_NUM_BARRIERS
	.align		4
        /*0050*/ 	.byte	0x02, 0x4c
        /*0052*/ 	.byte	0x01
	.zero		1


	//----- nvinfo : EIATTR_MERCURY_ISA_VERSION
	.align		4
        /*0054*/ 	.byte	0x03, 0x5f
        /*0056*/ 	.short	0x0101


	//----- nvinfo : EIATTR_VRC_CTA_INIT_COUNT
	.align		4
        /*0058*/ 	.byte	0x02, 0x4a
	.zero		1
	.zero		1


	//----- nvinfo : EIATTR_EXIT_INSTR_OFFSETS
	.align		4
        /*005c*/ 	.byte	0x04, 0x1c
        /*005e*/ 	.short	(.L_724 - .L_723)


	//   ....[0]....
.L_723:
        /*0060*/ 	.word	0x000007b0


	//   ....[1]....
        /*0064*/ 	.word	0x00001480


	//----- nvinfo : EIATTR_MAX_THREADS
	.align		4
.L_724:
        /*0068*/ 	.byte	0x04, 0x05
        /*006a*/ 	.short	(.L_726 - .L_725)
.L_725:
        /*006c*/ 	.word	0x00000100
        /*0070*/ 	.word	0x00000001
        /*0074*/ 	.word	0x00000001


	//----- nvinfo : EIATTR_CRS_STACK_SIZE
	.align		4
.L_726:
        /*0078*/ 	.byte	0x04, 0x1e
        /*007a*/ 	.short	(.L_728 - .L_727)
.L_727:
        /*007c*/ 	.word	0x00000000


	//----- nvinfo : EIATTR_CBANK_PARAM_SIZE
	.align		4
.L_728:
        /*0080*/ 	.byte	0x03, 0x19
        /*0082*/ 	.short	0x0040


	//----- nvinfo : EIATTR_PARAM_CBANK
	.align		4
        /*0084*/ 	.byte	0x04, 0x0a
        /*0086*/ 	.short	(.L_730 - .L_729)
	.align		4
.L_729:
        /*0088*/ 	.word	index@(.nv.constant0._ZN2at6native63_GLOBAL__N__7310b794_30_DistributionGeometricKernel_cu_fa6e70a443distribution_elementwise_grid_stride_kernelIfLi4EZNS0_9templates4cuda21uniform_and_transformIsfPNS_17CUDAGeneratorImplEZZZNS4_16geometric_kernelIS7_EEvRNS_18TensorIteratorBaseEdT_ENKUlvE_clEvENKUlvE3_clEvEUlfE_EEvSA_T1_T2_EUlP24curandStatePhilox4_32_10E_ZNS1_27distribution_nullary_kernelIsf7double2S7_SJ_SE_EEvSA_SG_RKT3_T4_EUlifE_EEvlNS_15PhiloxCudaStateESF_SG_)
        /*008c*/ 	.short	0x0380
        /*008e*/ 	.short	0x0040


	//----- nvinfo : EIATTR_SW_WAR
	.align		4
.L_730:
        /*0090*/ 	.byte	0x04, 0x36
        /*0092*/ 	.short	(.L_732 - .L_731)
.L_731:
        /*0094*/ 	.word	0x00000008
.L_732:


//--------------------- .nv.info._ZN2at6native63_GLOBAL__N__7310b794_30_DistributionGeometricKernel_cu_fa6e70a443distribution_elementwise_grid_stride_kernelIfLi4EZNS0_9templates4cuda21uniform_and_transformIlfPNS_17CUDAGeneratorImplEZZZNS4_16geometric_kernelIS7_EEvRNS_18TensorIteratorBaseEdT_ENKUlvE_clEvENKUlvE2_clEvEUlfE_EEvSA_T1_T2_EUlP24curandStatePhilox4_32_10E0_ZNS1_27distribution_nullary_kernelIlf6float4S7_SJ_SE_EEvSA_SG_RKT3_T4_EUlifE0_EEvlNS_15PhiloxCudaStateESF_SG_ --------------------------
	.section	.nv.info._ZN2at6native63_GLOBAL__N__7310b794_30_DistributionGeometricKernel_cu_fa6e70a443distribution_elementwise_grid_stride_kernelIfLi4EZNS0_9templates4cuda21uniform_and_transformIlfPNS_17CUDAGeneratorImplEZZZNS4_16geometric_kernelIS7_EEvRNS_18TensorIteratorBaseEdT_ENKUlvE_clEvENKUlvE2_clEvEUlfE_EEvSA_T1_T2_EUlP24curandStatePhilox4_32_10E0_ZNS1_27distribution_nullary_kernelIlf6float4S7_SJ_SE_EEvSA_SG_RKT3_T4_EUlifE0_EEvlNS_15PhiloxCudaStateESF_SG_,"",@"SHT_CUDA_INFO"
	.sectionflags	@""
	.align	4


	//----- nvinfo : EIATTR_CUDA_API_VERSION
	.align		4
        /*0000*/ 	.byte	0x04, 0x37
        /*0002*/ 	.short	(.L_734 - .L_733)
.L_733:
        /*0004*/ 	.word	0x00000082


	//----- nvinfo : EIATTR_KPARAM_INFO
	.align		4
.L_734:
        /*0008*/ 	.byte	0x04, 0x17
        /*000a*/ 	.short	(.L_736 - .L_735)
.L_735:
        /*000c*/ 	.word	0x00000000
        /*0010*/ 	.short	0x0003
        /*0012*/ 	.short	0x0028
        /*0014*/ 	.byte	0x00, 0xf0, 0xa1, 0x06


	//----- nvinfo : EIATTR_KPARAM_INFO
	.align		4
.L_736:
        /*0018*/ 	.byte	0x04, 0x17
        /*001a*/ 	.short	(.L_738 - .L_737)
.L_737:
        /*001c*/ 	.word	0x00000000
        /*0020*/ 	.short	0x0002
        /*0022*/ 	.short	0x0020
        /*0024*/ 	.byte	0x00, 0xf0, 0x05, 0x00


	//----- nvinfo : EIATTR_KPARAM_INFO
	.align		4
.L_738:
        /*0028*/ 	.byte	0x04, 0x17
        /*002a*/ 	.short	(.L_740 - .L_739)
.L_739:
        /*002c*/ 	.word	0x00000000
        /*0030*/ 	.short	0x0001
        /*0032*/ 	.short	0x0008
        /*0034*/ 	.byte	0x00, 0xf0, 0x61, 0x00


	//----- nvinfo : EIATTR_KPARAM_INFO
	.align		4
.L_740:
        /*0038*/ 	.byte	0x04, 0x17
        /*003a*/ 	.short	(.L_742 - .L_741)
.L_741:
        /*003c*/ 	.word	0x00000000
        /*0040*/ 	.short	0x0000
        /*0042*/ 	.short	0x0000
        /*0044*/ 	.byte	0x00, 0xf0, 0x21, 0x00


	//----- nvinfo : EIATTR_SPARSE_MMA_MASK
	.align		4
.L_742:
        /*0048*/ 	.byte	0x03, 0x50
        /*004a*/ 	.short	0x0000


	//----- nvinfo : EIATTR_MAXREG_COUNT
	.align		4
        /*004c*/ 	.byte	0x03, 0x1b
        /*004e*/ 	.short	0x0040


	//----- nvinfo : EIATTR_NUM_BARRIERS
	.align		4
        /*0050*/ 	.byte	0x02, 0x4c
        /*0052*/ 	.byte	0x01
	.zero		1


	//----- nvinfo : EIATTR_MERCURY_ISA_VERSION
	.align		4
        /*0054*/ 	.byte	0x03, 0x5f
        /*0056*/ 	.short	0x0101


	//----- nvinfo : EIATTR_VRC_CTA_INIT_COUNT
	.align		4
        /*0058*/ 	.byte	0x02, 0x4a
	.zero		1
	.zero		1


	//----- nvinfo : EIATTR_EXIT_INSTR_OFFSETS
	.align		4
        /*005c*/ 	.byte	0x04, 0x1c
        /*005e*/ 	.short	(.L_744 - .L_743)


	//   ....[0]....
.L_743:
        /*0060*/ 	.word	0x000007d0


	//   ....[1]....
        /*0064*/ 	.word	0x00005600


	//----- nvinfo : EIATTR_MAX_THREADS
	.align		4
.L_744:
        /*0068*/ 	.byte	0x04, 0x05
        /*006a*/ 	.short	(.L_746 - .L_745)
.L_745:
        /*006c*/ 	.word	0x00000100
        /*0070*/ 	.word	0x00000001
        /*0074*/ 	.word	0x00000001


	//----- nvinfo : EIATTR_CRS_STACK_SIZE
	.align		4
.L_746:
        /*0078*/ 	.byte	0x04, 0x1e
        /*007a*/ 	.short	(.L_748 - .L_747)
.L_747:
        /*007c*/ 	.word	0x00000000


	//----- nvinfo : EIATTR_CBANK_PARAM_SIZE
	.align		4
.L_748:
        /*0080*/ 	.byte	0x03, 0x19
        /*0082*/ 	.short	0x01d0


	//----- nvinfo : EIATTR_PARAM_CBANK
	.align		4
        /*0084*/ 	.byte	0x04, 0x0a
        /*0086*/ 	.short	(.L_750 - .L_749)
	.align		4
.L_749:
        /*0088*/ 	.word	index@(.nv.constant0._ZN2at6native63_GLOBAL__N__7310b794_30_DistributionGeometricKernel_cu_fa6e70a443distribution_elementwise_grid_stride_kernelIfLi4EZNS0_9templates4cuda21uniform_and_transformIlfPNS_17CUDAGeneratorImplEZZZNS4_16geometric_kernelIS7_EEvRNS_18TensorIteratorBaseEdT_ENKUlvE_clEvENKUlvE2_clEvEUlfE_EEvSA_T1_T2_EUlP24curandStatePhilox4_32_10E0_ZNS1_27distribution_nullary_kernelIlf6float4S7_SJ_SE_EEvSA_SG_RKT3_T4_EUlifE0_EEvlNS_15PhiloxCudaStateESF_SG_)
        /*008c*/ 	.short	0x0380
        /*008e*/ 	.short	0x01d0


	//----- nvinfo : EIATTR_SW_WAR
	.align		4
.L_750:
        /*0090*/ 	.byte	0x04, 0x36
        /*0092*/ 	.short	(.L_752 - .L_751)
.L_751:
        /*0094*/ 	.word	0x00000008
.L_752:


//--------------------- .nv.info._ZN2at6native63_GLOBAL__N__7310b794_30_DistributionGeometricKernel_cu_fa6e70a443distribution_elementwise_grid_stride_kernelIfLi4EZNS0_9templates4cuda21uniform_and_transformIlfPNS_17CUDAGeneratorImplEZZZNS4_16geometric_kernelIS7_EEvRNS_18TensorIteratorBaseEdT_ENKUlvE_clEvENKUlvE2_clEvEUlfE_EEvSA_T1_T2_EUlP24curandStatePhilox4_32_10E0_ZNS1_27distribution_nullary_kernelIlf6float4S7_SJ_SE_EEvSA_SG_RKT3_T4_EUlifE_EEvlNS_15PhiloxCudaStateESF_SG_ --------------------------
	.section	.nv.info._ZN2at6native63_GLOBAL__N__7310b794_30_DistributionGeometricKernel_cu_fa6e70a443distribution_elementwise_grid_stride_kernelIfLi4EZNS0_9templates4cuda21uniform_and_transformIlfPNS_17CUDAGeneratorImplEZZZNS4_16geometric_kernelIS7_EEvRNS_18TensorIteratorBaseEdT_ENKUlvE_clEvENKUlvE2_clEvEUlfE_EEvSA_T1_T2_EUlP24curandStatePhilox4_32_10E0_ZNS1_27distribution_nullary_kernelIlf6float4S7_SJ_SE_EEvSA_SG_RKT3_T4_EUlifE_EEvlNS_15PhiloxCudaStateESF_SG_,"",@"SHT_CUDA_INFO"
	.sectionflags	@""
	.align	4


	//----- nvinfo : EIATTR_CUDA_API_VERSION
	.align		4
        /*0000*/ 	.byte	0x04, 0x37
        /*0002*/ 	.short	(.L_754 - .L_753)
.L_753:
        /*0004*/ 	.word	0x00000082


	//----- nvinfo : EIATTR_KPARAM_INFO
	.align		4
.L_754:
        /*0008*/ 	.byte	0x04, 0x17
        /*000a*/ 	.short	(.L_756 - .L_755)
.L_755:
        /*000c*/ 	.word	0x00000000
        /*0010*/ 	.short	0x0003
        /*0012*/ 	.short	0x0028
        /*0014*/ 	.byte	0x00, 0xf0, 0x61, 0x00


	//----- nvinfo : EIATTR_KPARAM_INFO
	.align		4
.L_756:
        /*0018*/ 	.byte	0x04, 0x17
        /*001a*/ 	.short	(.L_758 - .L_757)
.L_757:
        /*001c*/ 	.word	0x00000000
        /*0020*/ 	.short	0x0002
        /*0022*/ 	.short	0x0020
        /*0024*/ 	.byte	0x00, 0xf0, 0x05, 0x00


	//----- nvinfo : EIATTR_KPARAM_INFO
	.align		4
.L_758:
        /*0028*/ 	.byte	0x04, 0x17
        /*002a*/ 	.short	(.L_760 - .L_759)
.L_759:
        /*002c*/ 	.word	0x00000000
        /*0030*/ 	.short	0x0001
        /*0032*/ 	.short	0x0008
        /*0034*/ 	.byte	0x00, 0xf0, 0x61, 0x00


	//----- nvinfo : EIATTR_KPARAM_INFO
	.align		4
.L_760:
        /*0038*/ 	.byte	0x04, 0x17
        /*003a*/ 	.short	(.L_762 - .L_761)
.L_761:
        /*003c*/ 	.word	0x00000000
        /*0040*/ 	.short	0x0000
        /*0042*/ 	.short	0x0000
        /*0044*/ 	.byte	0x00, 0xf0, 0x21, 0x00


	//----- nvinfo : EIATTR_SPARSE_MMA_MASK
	.align		4
.L_762:
        /*0048*/ 	.byte	0x03, 0x50
        /*004a*/ 	.short	0x0000


	//----- nvinfo : EIATTR_MAXREG_COUNT
	.align		4
        /*004c*/ 	.byte	0x03, 0x1b
        /*004e*/ 	.short	0x0040


	//----- nvinfo : EIATTR_NUM_BARRIERS
	.align		4
        /*0050*/ 	.byte	0x02, 0x4c
        /*0052*/ 	.byte	0x01
	.zero		1


	//----- nvinfo : EIATTR_MERCURY_ISA_VERSION
	.align		4
        /*0054*/ 	.byte	0x03, 0x5f
        /*0056*/ 	.short	0x0101


	//----- nvinfo : EIATTR_VRC_CTA_INIT_COUNT
	.align		4
        /*0058*/ 	.byte	0x02, 0x4a
	.zero		1
	.zero		1


	//----- nvinfo : EIATTR_EXIT_INSTR_OFFSETS
	.align		4
        /*005c*/ 	.byte	0x04, 0x1c
        /*005e*/ 	.short	(.L_764 - .L_763)


	//   ....[0]....
.L_763:
        /*0060*/ 	.word	0x000007d0


	//   ....[1]....
        /*0064*/ 	.word	0x00001310


	//----- nvinfo : EIATTR_MAX_THREADS
	.align		4
.L_764:
        /*0068*/ 	.byte	0x04, 0x05
        /*006a*/ 	.short	(.L_766 - .L_765)
.L_765:
        /*006c*/ 	.word	0x00000100
        /*0070*/ 	.word	0x00000001
        /*0074*/ 	.word	0x00000001


	//----- nvinfo : EIATTR_CRS_STACK_SIZE
	.align		4
.L_766:
        /*0078*/ 	.byte	0x04, 0x1e
        /*007a*/ 	.short	(.L_768 - .L_767)
.L_767:
        /*007c*/ 	.word	0x00000000


	//----- nvinfo : EIATTR_CBANK_PARAM_SIZE
	.align		4
.L_768:
        /*0080*/ 	.byte	0x03, 0x19
        /*0082*/ 	.short	0x0040


	//----- nvinfo : EIATTR_PARAM_CBANK
	.align		4
        /*0084*/ 	.byte	0x04, 0x0a
        /*0086*/ 	.short	(.L_770 - .L_769)
	.align		4
.L_769:
        /*0088*/ 	.word	index@(.nv.constant0._ZN2at6native63_GLOBAL__N__7310b794_30_DistributionGeometricKernel_cu_fa6e70a443distribution_elementwise_grid_stride_kernelIfLi4EZNS0_9templates4cuda21uniform_and_transformIlfPNS_17CUDAGeneratorImplEZZZNS4_16geometric_kernelIS7_EEvRNS_18TensorIteratorBaseEdT_ENKUlvE_clEvENKUlvE2_clEvEUlfE_EEvSA_T1_T2_EUlP24curandStatePhilox4_32_10E0_ZNS1_27distribution_nullary_kernelIlf6float4S7_SJ_SE_EEvSA_SG_RKT3_T4_EUlifE_EEvlNS_15PhiloxCudaStateESF_SG_)
        /*008c*/ 	.short	0x0380
        /*008e*/ 	.short	0x0040


	//----- nvinfo : EIATTR_SW_WAR
	.align		4
.L_770:
        /*0090*/ 	.byte	0x04, 0x36
        /*0092*/ 	.short	(.L_772 - .L_771)
.L_771:
        /*0094*/ 	.word	0x00000008
.L_772:


//--------------------- .nv.info._ZN2at6native63_GLOBAL__N__7310b794_30_DistributionGeometricKernel_cu_fa6e70a443distribution_elementwise_grid_stride_kernelIfLi4EZNS0_9templates4cuda21uniform_and_transformIlfPNS_17CUDAGeneratorImplEZZZNS4_16geometric_kernelIS7_EEvRNS_18TensorIteratorBaseEdT_ENKUlvE_clEvENKUlvE2_clEvEUlfE_EEvSA_T1_T2_EUlP24curandStatePhilox4_32_10E_ZNS1_27distribution_nullary_kernelIlf7double2S7_SJ_SE_EEvSA_SG_RKT3_T4_EUlifE0_EEvlNS_15PhiloxCudaStateESF_SG_ --------------------------
	.section	.nv.info._ZN2at6native63_GLOBAL__N__7310b794_30_DistributionGeometricKernel_cu_fa6e70a443distribution_elementwise_grid_stride_kernelIfLi4EZNS0_9templates4cuda21uniform_and_transformIlfPNS_17CUDAGeneratorImplEZZZNS4_16geometric_kernelIS7_EEvRNS_18TensorIteratorBaseEdT_ENKUlvE_clEvENKUlvE2_clEvEUlfE_EEvSA_T1_T2_EUlP24curandStatePhilox4_32_10E_ZNS1_27distribution_nullary_kernelIlf7double2S7_SJ_SE_EEvSA_SG_RKT3_T4_EUlifE0_EEvlNS_15PhiloxCudaStateESF_SG_,"",@"SHT_CUDA_INFO"
	.sectionflags	@""
	.align	4


	//----- nvinfo : EIATTR_CUDA_API_VERSION
	.align		4
        /*0000*/ 	.byte	0x04, 0x37
        /*0002*/ 	.short	(.L_774 - .L_773)
.L_773:
        /*0004*/ 	.word	0x00000082


	//----- nvinfo : EIATTR_KPARAM_INFO
	.align		4
.L_774:
        /*0008*/ 	.byte	0x04, 0x17
        /*000a*/ 	.short	(.L_776 - .L_775)
.L_775:
        /*000c*/ 	.word	0x00000000
        /*0010*/ 	.short	0x0003
        /*0012*/ 	.short	0x0028
        /*0014*/ 	.byte	0x00, 0xf0, 0xa1, 0x06


	//----- nvinfo : EIATTR_KPARAM_INFO
	.align		4
.L_776:
        /*0018*/ 	.byte	0x04, 0x17
        /*001a*/ 	.short	(.L_778 - .L_777)
.L_777:
        /*001c*/ 	.word	0x00000000
        /*0020*/ 	.short	0x0002
        /*0022*/ 	.short	0x0020
        /*0024*/ 	.byte	0x00, 0xf0, 0x05, 0x00


	//----- nvinfo : EIATTR_KPARAM_INFO
	.align		4
.L_778:
        /*0028*/ 	.byte	0x04, 0x17
        /*002a*/ 	.short	(.L_780 - .L_779)
.L_779:
        /*002c*/ 	.word	0x00000000
        /*0030*/ 	.short	0x0001
        /*0032*/ 	.short	0x0008
        /*0034*/ 	.byte	0x00, 0xf0, 0x61, 0x00


	//----- nvinfo : EIATTR_KPARAM_INFO
	.align		4
.L_780:
        /*0038*/ 	.byte	0x04, 0x17
        /*003a*/ 	.short	(.L_782 - .L_781)
.L_781:
        /*003c*/ 	.word	0x00000000
        /*0040*/ 	.short	0x0000
        /*0042*/ 	.short	0x0000
        /*0044*/ 	.byte	0x00, 0xf0, 0x21, 0x00


	//----- nvinfo : EIATTR_SPARSE_MMA_MASK
	.align		4
.L_782:
        /*0048*/ 	.byte	0x03, 0x50
        /*004a*/ 	.short	0x0000


	//----- nvinfo : EIATTR_MAXREG_COUNT
	.align		4
        /*004c*/ 	.byte	0x03, 0x1b
        /*004e*/ 	.short	0x0040


	//----- nvinfo : EIATTR_NUM_BARRIERS
	.align		4
        /*0050*/ 	.byte	0x02, 0x4c
        /*0052*/ 	.byte	0x01
	.zero		1


	//----- nvinfo : EIATTR_MERCURY_ISA_VERSION
	.align		4
        /*0054*/ 	.byte	0x03, 0x5f
        /*0056*/ 	.short	0x0101


	//----- nvinfo : EIATTR_VRC_CTA_INIT_COUNT
	.align		4
        /*0058*/ 	.byte	0x02, 0x4a
	.zero		1
	.zero		1


	//----- nvinfo : EIATTR_EXIT_INSTR_OFFSETS
	.align		4
        /*005c*/ 	.byte	0x04, 0x1c
        /*005e*/ 	.short	(.L_784 - .L_783)


	//   ....[0]....
.L_783:
        /*0060*/ 	.word	0x000007b0


	//   ....[1]....
        /*0064*/ 	.word	0x00005840


	//----- nvinfo : EIATTR_MAX_THREADS
	.align		4
.L_784:
        /*0068*/ 	.byte	0x04, 0x05
        /*006a*/ 	.short	(.L_786 - .L_785)
.L_785:
        /*006c*/ 	.word	0x00000100
        /*0070*/ 	.word	0x00000001
        /*0074*/ 	.word	0x00000001


	//----- nvinfo : EIATTR_CRS_STACK_SIZE
	.align		4
.L_786:
        /*0078*/ 	.byte	0x04, 0x1e
        /*007a*/ 	.short	(.L_788 - .L_787)
.L_787:
        /*007c*/ 	.word	0x00000000


	//----- nvinfo : EIATTR_CBANK_PARAM_SIZE
	.align		4
.L_788:
        /*0080*/ 	.byte	0x03, 0x19
        /*0082*/ 	.short	0x01d0


	//----- nvinfo : EIATTR_PARAM_CBANK
	.align		4
        /*0084*/ 	.byte	0x04, 0x0a
        /*0086*/ 	.short	(.L_790 - .L_789)
	.align		4
.L_789:
        /*0088*/ 	.word	index@(.nv.constant0._ZN2at6native63_GLOBAL__N__7310b794_30_DistributionGeometricKernel_cu_fa6e70a443distribution_elementwise_grid_stride_kernelIfLi4EZNS0_9templates4cuda21uniform_and_transformIlfPNS_17CUDAGeneratorImplEZZZNS4_16geometric_kernelIS7_EEvRNS_18TensorIteratorBaseEdT_ENKUlvE_clEvENKUlvE2_clEvEUlfE_EEvSA_T1_T2_EUlP24curandStatePhilox4_32_10E_ZNS1_27distribution_nullary_kernelIlf7double2S7_SJ_SE_EEvSA_SG_RKT3_T4_EUlifE0_EEvlNS_15PhiloxCudaStateESF_SG_)
        /*008c*/ 	.short	0x0380
        /*008e*/ 	.short	0x01d0


	//----- nvinfo : EIATTR_SW_WAR
	.align		4
.L_790:
        /*0090*/ 	.byte	0x04, 0x36
        /*0092*/ 	.short	(.L_792 - .L_791)
.L_791:
        /*0094*/ 	.word	0x00000008
.L_792:


//--------------------- .nv.info._ZN2at6native63_GLOBAL__N__7310b794_30_DistributionGeometricKernel_cu_fa6e70a443distribution_elementwise_grid_stride_kernelIfLi4EZNS0_9templates4cuda21uniform_and_transformIlfPNS_17CUDAGeneratorImplEZZZNS4_16geometric_kernelIS7_EEvRNS_18TensorIteratorBaseEdT_ENKUlvE_clEvENKUlvE2_clEvEUlfE_EEvSA_T1_T2_EUlP24curandStatePhilox4_32_10E_ZNS1_27distribution_nullary_kernelIlf7double2S7_SJ_SE_EEvSA_SG_RKT3_T4_EUlifE_EEvlNS_15PhiloxCudaStateESF_SG_ --------------------------
	.section	.nv.info._ZN2at6native63_GLOBAL__N__7310b794_30_DistributionGeometricKernel_cu_fa6e70a443distribution_elementwise_grid_stride_kernelIfLi4EZNS0_9templates4cuda21uniform_and_transformIlfPNS_17CUDAGeneratorImplEZZZNS4_16geometric_kernelIS7_EEvRNS_18TensorIteratorBaseEdT_ENKUlvE_clEvENKUlvE2_clEvEUlfE_EEvSA_T1_T2_EUlP24curandStatePhilox4_32_10E_ZNS1_27distribution_nullary_kernelIlf7double2S7_SJ_SE_EEvSA_SG_RKT3_T4_EUlifE_EEvlNS_15PhiloxCudaStateESF_SG_,"",@"SHT_CUDA_INFO"
	.sectionflags	@""
	.align	4


	//----- nvinfo : EIATTR_CUDA_API_VERSION
	.align		4
        /*0000*/ 	.byte	0x04, 0x37
        /*0002*/ 	.short	(.L_794 - .L_793)
.L_793:
        /*0004*/ 	.word	0x00000082


	//----- nvinfo : EIATTR_KPARAM_INFO
	.align		4
.L_794:
        /*0008*/ 	.byte	0x04, 0x17
        /*000a*/ 	.short	(.L_796 - .L_795)
.L_795:
        /*000c*/ 	.word	0x00000000
        /*0010*/ 	.short	0x0003
        /*0012*/ 	.short	0x0028
        /*0014*/ 	.byte	0x00, 0xf0, 0x61, 0x00


	//----- nvinfo : EIATTR_KPARAM_INFO
	.align		4
.L_796:
        /*0018*/ 	.byte	0x04, 0x17
        /*001a*/ 	.short	(.L_798 - .L_797)
.L_797:
        /*001c*/ 	.word	0x00000000
        /*0020*/ 	.short	0x0002
        /*0022*/ 	.short	0x0020
        /*0024*/ 	.byte	0x00, 0xf0, 0x05, 0x00


	//----- nvinfo : EIATTR_KPARAM_INFO
	.align		4
.L_798:
        /*0028*/ 	.byte	0x04, 0x17
        /*002a*/ 	.short	(.L_800 - .L_799)
.L_799:
        /*002c*/ 	.word	0x00000000
        /*0030*/ 	.short	0x0001
        /*0032*/ 	.short	0x0008
        /*0034*/ 	.byte	0x00, 0xf0, 0x61, 0x00


	//----- nvinfo : EIATTR_KPARAM_INFO
	.align		4
.L_800:
        /*0038*/ 	.byte	0x04, 0x17
        /*003a*/ 	.short	(.L_802 - .L_801)
.L_801:
        /*003c*/ 	.word	0x00000000
        /*0040*/ 	.short	0x0000
        /*0042*/ 	.short	0x0000
        /*0044*/ 	.byte	0x00, 0xf0, 0x21, 0x00


	//----- nvinfo : EIATTR_SPARSE_MMA_MASK
	.align		4
.L_802:
        /*0048*/ 	.byte	0x03, 0x50
        /*004a*/ 	.short	0x0000


	//----- nvinfo : EIATTR_MAXREG_COUNT
	.align		4
        /*004c*/ 	.byte	0x03, 0x1b
        /*004e*/ 	.short	0x0040


	//----- nvinfo : EIATTR_NUM_BARRIERS
	.align		4
        /*0050*/ 	.byte	0x02, 0x4c
        /*0052*/ 	.byte	0x01
	.zero		1


	//----- nvinfo : EIATTR_MERCURY_ISA_VERSION
	.align		4
        /*0054*/ 	.byte	0x03, 0x5f
        /*0056*/ 	.short	0x0101


	//----- nvinfo : EIATTR_VRC_CTA_INIT_COUNT
	.align		4
        /*0058*/ 	.byte	0x02, 0x4a
	.zero		1
	.zero		1


	//----- nvinfo : EIATTR_EXIT_INSTR_OFFSETS
	.align		4
        /*005c*/ 	.byte	0x04, 0x1c
        /*005e*/ 	.short	(.L_804 - .L_803)


	//   ....[0]....
.L_803:
        /*0060*/ 	.word	0x000007d0


	//   ....[1]....
        /*0064*/ 	.word	0x000014e0


	//----- nvinfo : EIATTR_MAX_THREADS
	.align		4
.L_804:
        /*0068*/ 	.byte	0x04, 0x05
        /*006a*/ 	.short	(.L_806 - .L_805)
.L_805:
        /*006c*/ 	.word	0x00000100
        /*0070*/ 	.word	0x00000001
        /*0074*/ 	.word	0x00000001


	//----- nvinfo : EIATTR_CRS_STACK_SIZE
	.align		4
.L_806:
        /*0078*/ 	.byte	0x04, 0x1e
        /*007a*/ 	.short	(.L_808 - .L_807)
.L_807:
        /*007c*/ 	.word	0x00000000


	//----- nvinfo : EIATTR_CBANK_PARAM_SIZE
	.align		4
.L_808:
        /*0080*/ 	.byte	0x03, 0x19
        /*0082*/ 	.short	0x0040


	//----- nvinfo : EIATTR_PARAM_CBANK
	.align		4
        /*0084*/ 	.byte	0x04, 0x0a
        /*0086*/ 	.short	(.L_810 - .L_809)
	.align		4
.L_809:
        /*0088*/ 	.word	index@(.nv.constant0._ZN2at6native63_GLOBAL__N__7310b794_30_DistributionGeometricKernel_cu_fa6e70a443distribution_elementwise_grid_stride_kernelIfLi4EZNS0_9templates4cuda21uniform_and_transformIlfPNS_17CUDAGeneratorImplEZZZNS4_16geometric_kernelIS7_EEvRNS_18TensorIteratorBaseEdT_ENKUlvE_clEvENKUlvE2_clEvEUlfE_EEvSA_T1_T2_EUlP24curandStatePhilox4_32_10E_ZNS1_27distribution_nullary_kernelIlf7double2S7_SJ_SE_EEvSA_SG_RKT3_T4_EUlifE_EEvlNS_15PhiloxCudaStateESF_SG_)
        /*008c*/ 	.short	0x0380
        /*008e*/ 	.short	0x0040


	//----- nvinfo : EIATTR_SW_WAR
	.align		4
.L_810:
        /*0090*/ 	.byte	0x04, 0x36
        /*0092*/ 	.short	(.L_812 - .L_811)
.L_811:
        /*0094*/ 	.word	0x00000008
.L_812:


//--------------------- .nv.info._ZN2at6native63_GLOBAL__N__7310b794_30_DistributionGeometricKernel_cu_fa6e70a443distribution_elementwise_grid_stride_kernelIfLi4EZNS0_9templates4cuda21uniform_and_transformIifPNS_17CUDAGeneratorImplEZZZNS4_16geometric_kernelIS7_EEvRNS_18TensorIteratorBaseEdT_ENKUlvE_clEvENKUlvE1_clEvEUlfE_EEvSA_T1_T2_EUlP24curandStatePhilox4_32_10E0_ZNS1_27distribution_nullary_kernelIif6float4S7_SJ_SE_EEvSA_SG_RKT3_T4_EUlifE0_EEvlNS_15PhiloxCudaStateESF_SG_ --------------------------
	.section	.nv.info._ZN2at6native63_GLOBAL__N__7310b794_30_DistributionGeometricKernel_cu_fa6e70a443distribution_elementwise_grid_stride_kernelIfLi4EZNS0_9templates4cuda21uniform_and_transformIifPNS_17CUDAGeneratorImplEZZZNS4_16geometric_kernelIS7_EEvRNS_18TensorIteratorBaseEdT_ENKUlvE_clEvENKUlvE1_clEvEUlfE_EEvSA_T1_T2_EUlP24curandStatePhilox4_32_10E0_ZNS1_27distribution_nullary_kernelIif6float4S7_SJ_SE_EEvSA_SG_RKT3_T4_EUlifE0_EEvlNS_15PhiloxCudaStateESF_SG_,"",@"SHT_CUDA_INFO"
	.sectionflags	@""
	.align	4


	//----- nvinfo : EIATTR_CUDA_API_VERSION
	.align		4
        /*0000*/ 	.byte	0x04, 0x37
        /*0002*/ 	.short	(.L_814 - .L_813)
.L_813:
        /*0004*/ 	.word	0x00000082


	//----- nvinfo : EIATTR_KPARAM_INFO
	.align		4
.L_814:
        /*0008*/ 	.byte	0x04, 0x17
        /*000a*/ 	.short	(.L_816 - .L_815)
.L_815:
        /*000c*/ 	.word	0x00000000
        /*0010*/ 	.short	0x0003
        /*0012*/ 	.short	0x0028
        /*0014*/ 	.byte	0x00, 0xf0, 0xa1, 0x06


	//----- nvinfo : EIATTR_KPARAM_INFO
	.align		4
.L_816:
        /*0018*/ 	.byte	0x04, 0x17
        /*001a*/ 	.short	(.L_818 - .L_817)
.L_817:
        /*001c*/ 	.word	0x00000000
        /*0020*/ 	.short	0x0002
        /*0022*/ 	.short	0x0020
        /*0024*/ 	.byte	0x00, 0xf0, 0x05, 0x00


	//----- nvinfo : EIATTR_KPARAM_INFO
	.align		4
.L_818:
        /*0028*/ 	.byte	0x04, 0x17
        /*002a*/ 	.short	(.L_820 - .L_819)
.L_819:
        /*002c*/ 	.word	0x00000000
        /*0030*/ 	.short	0x0001
        /*0032*/ 	.short	0x0008
        /*0034*/ 	.byte	0x00, 0xf0, 0x61, 0x00


	//----- nvinfo : EIATTR_KPARAM_INFO
	.align		4
.L_820:
        /*0038*/ 	.byte	0x04, 0x17
        /*003a*/ 	.short	(.L_822 - .L_821)
.L_821:
        /*003c*/ 	.word	0x00000000
        /*0040*/ 	.short	0x0000
        /*0042*/ 	.short	0x0000
        /*0044*/ 	.byte	0x00, 0xf0, 0x21, 0x00


	//----- nvinfo : EIATTR_SPARSE_MMA_MASK
	.align		4
.L_822:
        /*0048*/ 	.byte	0x03, 0x50
        /*004a*/ 	.short	0x0000


	//----- nvinfo : EIATTR_MAXREG_COUNT
	.align		4
        /*004c*/ 	.byte	0x03, 0x1b
        /*004e*/ 	.short	0x0040


	//----- nvinfo : EIATTR_NUM_BARRIERS
	.align		4
        /*0050*/ 	.byte	0x02, 0x4c
        /*0052*/ 	.byte	0x01
	.zero		1


	//----- nvinfo : EIATTR_MERCURY_ISA_VERSION
	.align		4
        /*0054*/ 	.byte	0x03, 0x5f
        /*0056*/ 	.short	0x0101


	//----- nvinfo : EIATTR_VRC_CTA_INIT_COUNT
	.align		4
        /*0058*/ 	.byte	0x02, 0x4a
	.zero		1
	.zero		1


	//----- nvinfo : EIATTR_EXIT_INSTR_OFFSETS
	.align		4
        /*005c*/ 	.byte	0x04, 0x1c
        /*005e*/ 	.short	(.L_824 - .L_823)


	//   ....[0]....
.L_823:
        /*0060*/ 	.word	0x000007d0


	//   ....[1]....
        /*0064*/ 	.word	0x00005600


	//----- nvinfo : EIATTR_MAX_THREADS
	.align		4
.L_824:
        /*0068*/ 	.byte	0x04, 0x05
        /*006a*/ 	.short	(.L_826 - .L_825)
.L_825:
        /*006c*/ 	.word	0x00000100
        /*0070*/ 	.word	0x00000001
        /*0074*/ 	.word	0x00000001


	//----- nvinfo : EIATTR_CRS_STACK_SIZE
	.align		4
.L_826:
        /*0078*/ 	.byte	0x04, 0x1e
        /*007a*/ 	.short	(.L_828 - .L_827)
.L_827:
        /*007c*/ 	.word	0x00000000


	//----- nvinfo : EIATTR_CBANK_PARAM_SIZE
	.align		4
.L_828:
        /*0080*/ 	.byte	0x03, 0x19
        /*0082*/ 	.short	0x01d0


	//----- nvinfo : EIATTR_PARAM_CBANK
	.align		4
        /*0084*/ 	.byte	0x04, 0x0a
        /*0086*/ 	.short	(.L_830 - .L_829)
	.align		4
.L_829:
        /*0088*/ 	.word	index@(.nv.constant0._ZN2at6native63_GLOBAL__N__7310b794_30_DistributionGeometricKernel_cu_fa6e70a443distribution_elementwise_grid_stride_kernelIfLi4EZNS0_9templates4cuda21uniform_and_transformIifPNS_17CUDAGeneratorImplEZZZNS4_16geometric_kernelIS7_EEvRNS_18TensorIteratorBaseEdT_ENKUlvE_clEvENKUlvE1_clEvEUlfE_EEvSA_T1_T2_EUlP24curandStatePhilox4_32_10E0_ZNS1_27distribution_nullary_kernelIif6float4S7_SJ_SE_EEvSA_SG_RKT3_T4_EUlifE0_EEvlNS_15PhiloxCudaStateESF_SG_)
        /*008c*/ 	.short	0x0380
        /*008e*/ 	.short	0x01d0


	//----- nvinfo : EIATTR_SW_WAR
	.align		4
.L_830:
        /*0090*/ 	.byte	0x04, 0x36
        /*0092*/ 	.short	(.L_832 - .L_831)
.L_831:
        /*0094*/ 	.word	0x00000008
.L_832:


//--------------------- .nv.info._ZN2at6native63_GLOBAL__N__7310b794_30_DistributionGeometricKernel_cu_fa6e70a443distribution_elementwise_grid_stride_kernelIfLi4EZNS0_9templates4cuda21uniform_and_transformIifPNS_17CUDAGeneratorImplEZZZNS4_16geometric_kernelIS7_EEvRNS_18TensorIteratorBaseEdT_ENKUlvE_clEvENKUlvE1_clEvEUlfE_EEvSA_T1_T2_EUlP24curandStatePhilox4_32_10E0_ZNS1_27distribution_nullary_kernelIif6float4S7_SJ_SE_EEvSA_SG_RKT3_T4_EUlifE_EEvlNS_15PhiloxCudaStateESF_SG_ --------------------------
	.section	.nv.info._ZN2at6native63_GLOBAL__N__7310b794_30_DistributionGeometricKernel_cu_fa6e70a443distribution_elementwise_grid_stride_kernelIfLi4EZNS0_9templates4cuda21uniform_and_transformIifPNS_17CUDAGeneratorImplEZZZNS4_16geometric_kernelIS7_EEvRNS_18TensorIteratorBaseEdT_ENKUlvE_clEvENKUlvE1_clEvEUlfE_EEvSA_T1_T2_EUlP24curandStatePhilox4_32_10E0_ZNS1_27distribution_nullary_kernelIif6float4S7_SJ_SE_EEvSA_SG_RKT3_T4_EUlifE_EEvlNS_15PhiloxCudaStateESF_SG_,"",@"SHT_CUDA_INFO"
	.sectionflags	@""
	.align	4


	//----- nvinfo : EIATTR_CUDA_API_VERSION
	.align		4
        /*0000*/ 	.byte	0x04, 0x37
        /*0002*/ 	.short	(.L_834 - .L_833)
.L_833:
        /*0004*/ 	.word	0x00000082


	//----- nvinfo : EIATTR_KPARAM_INFO
	.align		4
.L_834:
        /*0008*/ 	.byte	0x04, 0x17
        /*000a*/ 	.short	(.L_836 - .L_835)
.L_835:
        /*000c*/ 	.word	0x00000000
        /*0010*/ 	.short	0x0003
        /*0012*/ 	.short	0x0028
        /*0014*/ 	.byte	0x00, 0xf0, 0x61, 0x00


	//----- nvinfo : EIATTR_KPARAM_INFO
	.align		4
.L_836:
        /*0018*/ 	.byte	0x04, 0x17
        /*001a*/ 	.short	(.L_838 - .L_837)
.L_837:
        /*001c*/ 	.word	0x00000000
        /*0020*/ 	.short	0x0002
        /*0022*/ 	.short	0x0020
        /*0024*/ 	.byte	0x00, 0xf0, 0x05, 0x00


	//----- nvinfo : EIATTR_KPARAM_INFO
	.align		4
.L_838:
        /*0028*/ 	.byte	0x04, 0x17
        /*002a*/ 	.short	(.L_840 - .L_839)
.L_839:
        /*002c*/ 	.word	0x00000000
        /*0030*/ 	.short	0x0001
        /*0032*/ 	.short	0x0008
        /*0034*/ 	.byte	0x00, 0xf0, 0x61, 0x00


	//----- nvinfo : EIATTR_KPARAM_INFO
	.align		4
.L_840:
        /*0038*/ 	.byte	0x04, 0x17
        /*003a*/ 	.short	(.L_842 - .L_841)
.L_841:
        /*003c*/ 	.word	0x00000000
        /*0040*/ 	.short	0x0000
        /*0042*/ 	.short	0x0000
        /*0044*/ 	.byte	0x00, 0xf0, 0x21, 0x00


	//----- nvinfo : EIATTR_SPARSE_MMA_MASK
	.align		4
.L_842:
        /*0048*/ 	.byte	0x03, 0x50
        /*004a*/ 	.short	0x0000


	//----- nvinfo : EIATTR_MAXREG_COUNT
	.align		4
        /*004c*/ 	.byte	0x03, 0x1b
        /*004e*/ 	.short	0x0040


	//----- nvinfo : EIATTR_NUM_BARRIERS
	.align		4
        /*0050*/ 	.byte	0x02, 0x4c
        /*0052*/ 	.byte	0x01
	.zero		1


	//----- nvinfo : EIATTR_MERCURY_ISA_VERSION
	.align		4
        /*0054*/ 	.byte	0x03, 0x5f
        /*0056*/ 	.short	0x0101


	//----- nvinfo : EIATTR_VRC_CTA_INIT_COUNT
	.align		4
        /*0058*/ 	.byte	0x02, 0x4a
	.zero		1
	.zero		1


	//----- nvinfo : EIATTR_EXIT_INSTR_OFFSETS
	.align		4
        /*005c*/ 	.byte	0x04, 0x1c
        /*005e*/ 	.short	(.L_844 - .L_843)


	//   ....[0]....
.L_843:
        /*0060*/ 	.word	0x000007d0


	//   ....[1]....
        /*0064*/ 	.word	0x00001310


	//----- nvinfo : EIATTR_MAX_THREADS
	.align		4
.L_844:
        /*0068*/ 	.byte	0x04, 0x05
        /*006a*/ 	.short	(.L_846 - .L_845)
.L_845:
        /*006c*/ 	.word	0x00000100
        /*0070*/ 	.word	0x00000001
        /*0074*/ 	.word	0x00000001


	//----- nvinfo : EIATTR_CRS_STACK_SIZE
	.align		4
.L_846:
        /*0078*/ 	.byte	0x04, 0x1e
        /*007a*/ 	.short	(.L_848 - .L_847)
.L_847:
        /*007c*/ 	.word	0x00000000


	//----- nvinfo : EIATTR_CBANK_PARAM_SIZE
	.align		4
.L_848:
        /*0080*/ 	.byte	0x03, 0x19
        /*0082*/ 	.short	0x0040


	//----- nvinfo : EIATTR_PARAM_CBANK
	.align		4
        /*0084*/ 	.byte	0x04, 0x0a
        /*0086*/ 	.short	(.L_850 - .L_849)
	.align		4
.L_849:
        /*0088*/ 	.word	index@(.nv.constant0._ZN2at6native63_GLOBAL__N__7310b794_30_DistributionGeometricKernel_cu_fa6e70a443distribution_elementwise_grid_stride_kernelIfLi4EZNS0_9templates4cuda21uniform_and_transformIifPNS_17CUDAGeneratorImplEZZZNS4_16geometric_kernelIS7_EEvRNS_18TensorIteratorBaseEdT_ENKUlvE_clEvENKUlvE1_clEvEUlfE_EEvSA_T1_T2_EUlP24curandStatePhilox4_32_10E0_ZNS1_27distribution_nullary_kernelIif6float4S7_SJ_SE_EEvSA_SG_RKT3_T4_EUlifE_EEvlNS_15PhiloxCudaStateESF_SG_)
        /*008c*/ 	.short	0x0380
        /*008e*/ 	.short	0x0040


	//----- nvinfo : EIATTR_SW_WAR
	.align		4
.L_850:
        /*0090*/ 	.byte	0x04, 0x36
        /*0092*/ 	.short	(.L_852 - .L_851)
.L_851:
        /*0094*/ 	.word	0x00000008
.L_852:


//--------------------- .nv.info._ZN2at6native63_GLOBAL__N__7310b794_30_DistributionGeometricKernel_cu_fa6e70a443distribution_elementwise_grid_stride_kernelIfLi4EZNS0_9templates4cuda21uniform_and_transformIifPNS_17CUDAGeneratorImplEZZZNS4_16geometric_kernelIS7_EEvRNS_18TensorIteratorBaseEdT_ENKUlvE_clEvENKUlvE1_clEvEUlfE_EEvSA_T1_T2_EUlP24curandStatePhilox4_32_10E_ZNS1_27distribution_nullary_kernelIif7double2S7_SJ_SE_EEvSA_SG_RKT3_T4_EUlifE0_EEvlNS_15PhiloxCudaStateESF_SG_ --------------------------
	.section	.nv.info._ZN2at6native63_GLOBAL__N__7310b794_30_DistributionGeometricKernel_cu_fa6e70a443distribution_elementwise_grid_stride_kernelIfLi4EZNS0_9templates4cuda21uniform_and_transformIifPNS_17CUDAGeneratorImplEZZZNS4_16geometric_kernelIS7_EEvRNS_18TensorIteratorBaseEdT_ENKUlvE_clEvENKUlvE1_clEvEUlfE_EEvSA_T1_T2_EUlP24curandStatePhilox4_32_10E_ZNS1_27distribution_nullary_kernelIif7double2S7_SJ_SE_EEvSA_SG_RKT3_T4_EUlifE0_EEvlNS_15PhiloxCudaStateESF_SG_,"",@"SHT_CUDA_INFO"
	.sectionflags	@""
	.align	4


	//----- nvinfo : EIATTR_CUDA_API_VERSION
	.align		4
        /*0000*/ 	.byte	0x04, 0x37
        /*0002*/ 	.short	(.L_854 - .L_853)
.L_853:
        /*0004*/ 	.word	0x00000082


	//----- nvinfo : EIATTR_KPARAM_INFO
	.align		4
.L_854:
        /*0008*/ 	.byte	0x04, 0x17
        /*000a*/ 	.short	(.L_856 - .L_855)
.L_855:
        /*000c*/ 	.word	0x00000000
        /*0010*/ 	.short	0x0003
        /*0012*/ 	.short	0x0028
        /*0014*/ 	.byte	0x00, 0xf0, 0xa1, 0x06


	//----- nvinfo : EIATTR_KPARAM_INFO
	.align		4
.L_856:
        /*0018*/ 	.byte	0x04, 0x17
        /*001a*/ 	.short	(.L_858 - .L_857)
.L_857:
        /*001c*/ 	.word	0x00000000
        /*0020*/ 	.short	0x0002
        /*0022*/ 	.short	0x0020
        /*0024*/ 	.byte	0x00, 0xf0, 0x05, 0x00


	//----- nvinfo : EIATTR_KPARAM_INFO
	.align		4
.L_858:
        /*0028*/ 	.byte	0x04, 0x17
        /*002a*/ 	.short	(.L_860 - .L_859)
.L_859:
        /*002c*/ 	.word	0x00000000
        /*0030*/ 	.short	0x0001
        /*0032*/ 	.short	0x0008
        /*0034*/ 	.byte	0x00, 0xf0, 0x61, 0x00


	//----- nvinfo : EIATTR_KPARAM_INFO
	.align		4
.L_860:
        /*0038*/ 	.byte	0x04, 0x17
        /*003a*/ 	.short	(.L_862 - .L_861)
.L_861:
        /*003c*/ 	.word	0x00000000
        /*0040*/ 	.short	0x0000
        /*0042*/ 	.short	0x0000
        /*0044*/ 	.byte	0x00, 0xf0, 0x21, 0x00


	//----- nvinfo : EIATTR_SPARSE_MMA_MASK
	.align		4
.L_862:
        /*0048*/ 	.byte	0x03, 0x50
        /*004a*/ 	.short	0x0000


	//----- nvinfo : EIATTR_MAXREG_COUNT
	.align		4
        /*004c*/ 	.byte	0x03, 0x1b
        /*004e*/ 	.short	0x0040


	//----- nvinfo : EIATTR_NUM_BARRIERS
	.align		4
        /*0050*/ 	.byte	0x02, 0x4c
        /*0052*/ 	.byte	0x01
	.zero		1


	//----- nvinfo : EIATTR_MERCURY_ISA_VERSION
	.align		4
        /*0054*/ 	.byte	0x03, 0x5f
        /*0056*/ 	.short	0x0101


	//----- nvinfo : EIATTR_VRC_CTA_INIT_COUNT
	.align		4
        /*0058*/ 	.byte	0x02, 0x4a
	.zero		1
	.zero		1


	//----- nvinfo : EIATTR_EXIT_INSTR_OFFSETS
	.align		4
        /*005c*/ 	.byte	0x04, 0x1c
        /*005e*/ 	.short	(.L_864 - .L_863)


	//   ....[0]....
.L_863:
        /*0060*/ 	.word	0x000007b0


	//   ....[1]....
        /*0064*/ 	.word	0x00005800


	//----- nvinfo : EIATTR_MAX_THREADS
	.align		4
.L_864:
        /*0068*/ 	.byte	0x04, 0x05
        /*006a*/ 	.short	(.L_866 - .L_865)
.L_865:
        /*006c*/ 	.word	0x00000100
        /*0070*/ 	.word	0x00000001
        /*0074*/ 	.word	0x00000001


	//----- nvinfo : EIATTR_CRS_STACK_SIZE
	.align		4
.L_866:
        /*0078*/ 	.byte	0x04, 0x1e
        /*007a*/ 	.short	(.L_868 - .L_867)
.L_867:
        /*007c*/ 	.word	0x00000000


	//----- nvinfo : EIATTR_CBANK_PARAM_SIZE
	.align		4
.L_868:
        /*0080*/ 	.byte	0x03, 0x19
        /*0082*/ 	.short	0x01d0


	//----- nvinfo : EIATTR_PARAM_CBANK
	.align		4
        /*0084*/ 	.byte	0x04, 0x0a
        /*0086*/ 	.short	(.L_870 - .L_869)
	.align		4
.L_869:
        /*0088*/ 	.word	index@(.nv.constant0._ZN2at6native63_GLOBAL__N__7310b794_30_DistributionGeometricKernel_cu_fa6e70a443distribution_elementwise_grid_stride_kernelIfLi4EZNS0_9templates4cuda21uniform_and_transformIifPNS_17CUDAGeneratorImplEZZZNS4_16geometric_kernelIS7_EEvRNS_18TensorIteratorBaseEdT_ENKUlvE_clEvENKUlvE1_clEvEUlfE_EEvSA_T1_T2_EUlP24curandStatePhilox4_32_10E_ZNS1_27distribution_nullary_kernelIif7double2S7_SJ_SE_EEvSA_SG_RKT3_T4_EUlifE0_EEvlNS_15PhiloxCudaStateESF_SG_)
        /*008c*/ 	.short	0x0380
        /*008e*/ 	.short	0x01d0


	//----- nvinfo : EIATTR_SW_WAR
	.align		4
.L_870:
        /*0090*/ 	.byte	0x04, 0x36
        /*0092*/ 	.short	(.L_872 - .L_871)
.L_871:
        /*0094*/ 	.word	0x00000008
.L_872:


//--------------------- .nv.info._ZN2at6native63_GLOBAL__N__7310b794_30_DistributionGeometricKernel_cu_fa6e70a443distribution_elementwise_grid_stride_kernelIfLi4EZNS0_9templates4cuda21uniform_and_transformIifPNS_17CUDAGeneratorImplEZZZNS4_16geometric_kernelIS7_EEvRNS_18TensorIteratorBaseEdT_ENKUlvE_clEvENKUlvE1_clEvEUlfE_EEvSA_T1_T2_EUlP24curandStatePhilox4_32_10E_ZNS1_27distribution_nullary_kernelIif7double2S7_SJ_SE_EEvSA_SG_RKT3_T4_EUlifE_EEvlNS_15PhiloxCudaStateESF_SG_ --------------------------
	.section	.nv.info._ZN2at6native63_GLOBAL__N__7310b794_30_DistributionGeometricKernel_cu_fa6e70a443distribution_elementwise_grid_stride_kernelIfLi4EZNS0_9templates4cuda21uniform_and_transformIifPNS_17CUDAGeneratorImplEZZZNS4_16geometric_kernelIS7_EEvRNS_18TensorIteratorBaseEdT_ENKUlvE_clEvENKUlvE1_clEvEUlfE_EEvSA_T1_T2_EUlP24curandStatePhilox4_32_10E_ZNS1_27distribution_nullary_kernelIif7double2S7_SJ_SE_EEvSA_SG_RKT3_T4_EUlifE_EEvlNS_15PhiloxCudaStateESF_SG_,"",@"SHT_CUDA_INFO"
	.sectionflags	@""
	.align	4


	//----- nvinfo : EIATTR_CUDA_API_VERSION
	.align		4
        /*0000*/ 	.byte	0x04, 0x37
        /*0002*/ 	.short	(.L_874 - .L_873)
.L_873:
        /*0004*/ 	.word	0x00000082


	//----- nvinfo : EIATTR_KPARAM_INFO
	.align		4
.L_874:
        /*0008*/ 	.byte	0x04, 0x17
        /*000a*/ 	.short	(.L_876 - .L_875)
.L_875:
        /*000c*/ 	.word	0x00000000
        /*0010*/ 	.short	0x0003
        /*0012*/ 	.short	0x0028
        /*0014*/ 	.byte	0x00, 0xf0, 0x61, 0x00


	//----- nvinfo : EIATTR_KPARAM_INFO
	.align		4
.L_876:
        /*0018*/ 	.byte	0x04, 0x17
        /*001a*/ 	.short	(.L_878 - .L_877)
.L_877:
        /*001c*/ 	.word	0x00000000
        /*0020*/ 	.short	0x0002
        /*0022*/ 	.short	0x0020
        /*0024*/ 	.byte	0x00, 0xf0, 0x05, 0x00


	//----- nvinfo : EIATTR_KPARAM_INFO
	.align		4
.L_878:
        /*0028*/ 	.byte	0x04, 0x17
        /*002a*/ 	.short	(.L_880 - .L_879)
.L_879:
        /*002c*/ 	.word	0x00000000
        /*0030*/ 	.short	0x0001
        /*0032*/ 	.short	0x0008
        /*0034*/ 	.byte	0x00, 0xf0, 0x61, 0x00


	//----- nvinfo : EIATTR_KPARAM_INFO
	.align		4
.L_880:
        /*0038*/ 	.byte	0x04, 0x17
        /*003a*/ 	.short	(.L_882 - .L_881)
.L_881:
        /*003c*/ 	.word	0x00000000
        /*0040*/ 	.short	0x0000
        /*0042*/ 	.short	0x0000
        /*0044*/ 	.byte	0x00, 0xf0, 0x21, 0x00


	//----- nvinfo : EIATTR_SPARSE_MMA_MASK
	.align		4
.L_882:
        /*0048*/ 	.byte	0x03, 0x50
        /*004a*/ 	.short	0x0000


	//----- nvinfo : EIATTR_MAXREG_COUNT
	.align		4
        /*004c*/ 	.byte	0x03, 0x1b
        /*004e*/ 	.short	0x0040


	//----- nvinfo : EIATTR_NUM_BARRIERS
	.align		4
        /*0050*/ 	.byte	0x02, 0x4c
        /*0052*/ 	.byte	0x01
	.zero		1


	//----- nvinfo : EIATTR_MERCURY_ISA_VERSION
	.align		4
        /*0054*/ 	.byte	0x03, 0x5f
        /*0056*/ 	.short	0x0101


	//----- nvinfo : EIATTR_VRC_CTA_INIT_COUNT
	.align		4
        /*0058*/ 	.byte	0x02, 0x4a
	.zero		1
	.zero		1


	//----- nvinfo : EIATTR_EXIT_INSTR_OFFSETS
	.align		4
        /*005c*/ 	.byte	0x04, 0x1c
        /*005e*/ 	.short	(.L_884 - .L_883)


	//   ....[0]....
.L_883:
        /*0060*/ 	.word	0x000007b0


	//   ....[1]....
        /*0064*/ 	.word	0x00001480


	//----- nvinfo : EIATTR_MAX_THREADS
	.align		4
.L_884:
        /*0068*/ 	.byte	0x04, 0x05
        /*006a*/ 	.short	(.L_886 - .L_885)
.L_885:
        /*006c*/ 	.word	0x00000100
        /*0070*/ 	.word	0x00000001
        /*0074*/ 	.word	0x00000001


	//----- nvinfo : EIATTR_CRS_STACK_SIZE
	.align		4
.L_886:
        /*0078*/ 	.byte	0x04, 0x1e
        /*007a*/ 	.short	(.L_888 - .L_887)
.L_887:
        /*007c*/ 	.word	0x00000000


	//----- nvinfo : EIATTR_CBANK_PARAM_SIZE
	.align		4
.L_888:
        /*0080*/ 	.byte	0x03, 0x19
        /*0082*/ 	.short	0x0040


	//----- nvinfo : EIATTR_PARAM_CBANK
	.align		4
        /*0084*/ 	.byte	0x04, 0x0a
        /*0086*/ 	.short	(.L_890 - .L_889)
	.align		4
.L_889:
        /*0088*/ 	.word	index@(.nv.constant0._ZN2at6native63_GLOBAL__N__7310b794_30_DistributionGeometricKernel_cu_fa6e70a443distribution_elementwise_grid_stride_kernelIfLi4EZNS0_9templates4cuda21uniform_and_transformIifPNS_17CUDAGeneratorImplEZZZNS4_16geometric_kernelIS7_EEvRNS_18TensorIteratorBaseEdT_ENKUlvE_clEvENKUlvE1_clEvEUlfE_EEvSA_T1_T2_EUlP24curandStatePhilox4_32_10E_ZNS1_27distribution_nullary_kernelIif7double2S7_SJ_SE_EEvSA_SG_RKT3_T4_EUlifE_EEvlNS_15PhiloxCudaStateESF_SG_)
        /*008c*/ 	.short	0x0380
        /*008e*/ 	.short	0x0040


	//----- nvinfo : EIATTR_SW_WAR
	.align		4
.L_890:
        /*0090*/ 	.byte	0x04, 0x36
        /*0092*/ 	.short	(.L_892 - .L_891)
.L_891:
        /*0094*/ 	.word	0x00000008
.L_892:


//--------------------- .nv.info._ZN2at6native63_GLOBAL__N__7310b794_30_DistributionGeometricKernel_cu_fa6e70a443distribution_elementwise_grid_stride_kernelIfLi4EZNS0_9templates4cuda21uniform_and_transformIafPNS_17CUDAGeneratorImplEZZZNS4_16geometric_kernelIS7_EEvRNS_18TensorIteratorBaseEdT_ENKUlvE_clEvENKUlvE0_clEvEUlfE_EEvSA_T1_T2_EUlP24curandStatePhilox4_32_10E0_ZNS1_27distribution_nullary_kernelIaf6float4S7_SJ_SE_EEvSA_SG_RKT3_T4_EUlifE0_EEvlNS_15PhiloxCudaStateESF_SG_ --------------------------
	.section	.nv.info._ZN2at6native63_GLOBAL__N__7310b794_30_DistributionGeometricKernel_cu_fa6e70a443distribution_elementwise_grid_stride_kernelIfLi4EZNS0_9templates4cuda21uniform_and_transformIafPNS_17CUDAGeneratorImplEZZZNS4_16geometric_kernelIS7_EEvRNS_18TensorIteratorBaseEdT_ENKUlvE_clEvENKUlvE0_clEvEUlfE_EEvSA_T1_T2_EUlP24curandStatePhilox4_32_10E0_ZNS1_27distribution_nullary_kernelIaf6float4S7_SJ_SE_EEvSA_SG_RKT3_T4_EUlifE0_EEvlNS_15PhiloxCudaStateESF_SG_,"",@"SHT_CUDA_INFO"
	.sectionflags	@""
	.align	4


	//----- nvinfo : EIATTR_CUDA_API_VERSION
	.align		4
        /*0000*/ 	.byte	0x04, 0x37
        /*0002*/ 	.short	(.L_894 - .L_893)
.L_893:
        /*0004*/ 	.word	0x00000082


	//----- nvinfo : EIATTR_KPARAM_INFO
	.align		4
.L_894:
        /*0008*/ 	.byte	0x04, 0x17
        /*000a*/ 	.short	(.L_896 - .L_895)
.L_895:
        /*000c*/ 	.word	0x00000000
        /*0010*/ 	.short	0x0003
        /*0012*/ 	.short	0x0028
        /*0014*/ 	.byte	0x00, 0xf0, 0xa1, 0x06


	//----- nvinfo : EIATTR_KPARAM_INFO
	.align		4
.L_896:
        /*0018*/ 	.byte	0x04, 0x17
        /*001a*/ 	.short	(.L_898 - .L_897)
.L_897:
        /*001c*/ 	.word	0x00000000
        /*0020*/ 	.short	0x0002
        /*0022*/ 	.short	0x0020
        /*0024*/ 	.byte	0x00, 0xf0, 0x05, 0x00


	//----- nvinfo : EIATTR_KPARAM_INFO
	.align		4
.L_898:
        /*0028*/ 	.byte	0x04, 0x17
        /*002a*/ 	.short	(.L_900 - .L_899)
.L_899:
        /*002c*/ 	.word	0x00000000
        /*0030*/ 	.short	0x0001
        /*0032*/ 	.short	0x0008
        /*0034*/ 	.byte	0x00, 0xf0, 0x61, 0x00


	//----- nvinfo : EIATTR_KPARAM_INFO
	.align		4
.L_900:
        /*0038*/ 	.byte	0x04, 0x17
        /*003a*/ 	.short	(.L_902 - .L_901)
.L_901:
        /*003c*/ 	.word	0x00000000
        /*0040*/ 	.short	0x0000
        /*0042*/ 	.short	0x0000
        /*0044*/ 	.byte	0x00, 0xf0, 0x21, 0x00


	//----- nvinfo : EIATTR_SPARSE_MMA_MASK
	.align		4
.L_902:
        /*0048*/ 	.byte	0x03, 0x50
        /*004a*/ 	.short	0x0000


	//----- nvinfo : EIATTR_MAXREG_COUNT
	.align		4
        /*004c*/ 	.byte	0x03, 0x1b
        /*004e*/ 	.short	0x0040


	//----- nvinfo : EIATTR_NUM_BARRIERS
	.align		4
        /*0050*/ 	.byte	0x02, 0x4c
        /*0052*/ 	.byte	0x01
	.zero		1


	//----- nvinfo : EIATTR_MERCURY_ISA_VERSION
	.align		4
        /*0054*/ 	.byte	0x03, 0x5f
        /*0056*/ 	.short	0x0101


	//----- nvinfo : EIATTR_VRC_CTA_INIT_COUNT
	.align		4
        /*0058*/ 	.byte	0x02, 0x4a
	.zero		1
	.zero		1


	//----- nvinfo : EIATTR_EXIT_INSTR_OFFSETS
	.align		4
        /*005c*/ 	.byte	0x04, 0x1c
        /*005e*/ 	.short	(.L_904 - .L_903)


	//   ....[0]....
.L_903:
        /*0060*/ 	.word	0x000007d0


	//   ....[1]....
        /*0064*/ 	.word	0x00005600


	//----- nvinfo : EIATTR_MAX_THREADS
	.align		4
.L_904:
        /*0068*/ 	.byte	0x04, 0x05
        /*006a*/ 	.short	(.L_906 - .L_905)
.L_905:
        /*006c*/ 	.word	0x00000100
        /*0070*/ 	.word	0x00000001
        /*0074*/ 	.word	0x00000001


	//----- nvinfo : EIATTR_CRS_STACK_SIZE
	.align		4
.L_906:
        /*0078*/ 	.byte	0x04, 0x1e
        /*007a*/ 	.short	(.L_908 - .L_907)
.L_907:
        /*007c*/ 	.word	0x00000000


	//----- nvinfo : EIATTR_CBANK_PARAM_SIZE
	.align		4
.L_908:
        /*0080*/ 	.byte	0x03, 0x19
        /*0082*/ 	.short	0x01d0


	//----- nvinfo : EIATTR_PARAM_CBANK
	.align		4
        /*0084*/ 	.byte	0x04, 0x0a
        /*0086*/ 	.short	(.L_910 - .L_909)
	.align		4
.L_909:
        /*0088*/ 	.word	index@(.nv.constant0._ZN2at6native63_GLOBAL__N__7310b794_30_DistributionGeometricKernel_cu_fa6e70a443distribution_elementwise_grid_stride_kernelIfLi4EZNS0_9templates4cuda21uniform_and_transformIafPNS_17CUDAGeneratorImplEZZZNS4_16geometric_kernelIS7_EEvRNS_18TensorIteratorBaseEdT_ENKUlvE_clEvENKUlvE0_clEvEUlfE_EEvSA_T1_T2_EUlP24curandStatePhilox4_32_10E0_ZNS1_27distribution_nullary_kernelIaf6float4S7_SJ_SE_EEvSA_SG_RKT3_T4_EUlifE0_EEvlNS_15PhiloxCudaStateESF_SG_)
        /*008c*/ 	.short	0x0380
        /*008e*/ 	.short	0x01d0


	//----- nvinfo : EIATTR_SW_WAR
	.align		4
.L_910:
        /*0090*/ 	.byte	0x04, 0x36
        /*0092*/ 	.short	(.L_912 - .L_911)
.L_911:
        /*0094*/ 	.word	0x00000008
.L_912:


//--------------------- .nv.info._ZN2at6native63_GLOBAL__N__7310b794_30_DistributionGeometricKernel_cu_fa6e70a443distribution_elementwise_grid_stride_kernelIfLi4EZNS0_9templates4cuda21uniform_and_transformIafPNS_17CUDAGeneratorImplEZZZNS4_16geometric_kernelIS7_EEvRNS_18TensorIteratorBaseEdT_ENKUlvE_clEvENKUlvE0_clEvEUlfE_EEvSA_T1_T2_EUlP24curandStatePhilox4_32_10E0_ZNS1_27distribution_nullary_kernelIaf6float4S7_SJ_SE_EEvSA_SG_RKT3_T4_EUlifE_EEvlNS_15PhiloxCudaStateESF_SG_ --------------------------
	.section	.nv.info._ZN2at6native63_GLOBAL__N__7310b794_30_DistributionGeometricKernel_cu_fa6e70a443distribution_elementwise_grid_stride_kernelIfLi4EZNS0_9templates4cuda21uniform_and_transformIafPNS_17CUDAGeneratorImplEZZZNS4_16geometric_kernelIS7_EEvRNS_18TensorIteratorBaseEdT_ENKUlvE_clEvENKUlvE0_clEvEUlfE_EEvSA_T1_T2_EUlP24curandStatePhilox4_32_10E0_ZNS1_27distribution_nullary_kernelIaf6float4S7_SJ_SE_EEvSA_SG_RKT3_T4_EUlifE_EEvlNS_15PhiloxCudaStateESF_SG_,"",@"SHT_CUDA_INFO"
	.sectionflags	@""
	.align	4


	//----- nvinfo : EIATTR_CUDA_API_VERSION
	.align		4
        /*0000*/ 	.byte	0x04, 0x37
        /*0002*/ 	.short	(.L_914 - .L_913)
.L_913:
        /*0004*/ 	.word	0x00000082


	//----- nvinfo : EIATTR_KPARAM_INFO
	.align		4
.L_914:
        /*0008*/ 	.byte	0x04, 0x17
        /*000a*/ 	.short	(.L_916 - .L_915)
.L_915:
        /*000c*/ 	.word	0x00000000
        /*0010*/ 	.short	0x0003
        /*0012*/ 	.short	0x0028
        /*0014*/ 	.byte	0x00, 0xf0, 0x61, 0x00


	//----- nvinfo : EIATTR_KPARAM_INFO
	.align		4
.L_916:
        /*0018*/ 	.byte	0x04, 0x17
        /*001a*/ 	.short	(.L_918 - .L_917)
.L_917:
        /*001c*/ 	.word	0x00000000
        /*0020*/ 	.short	0x0002
        /*0022*/ 	.short	0x0020
        /*0024*/ 	.byte	0x00, 0xf0, 0x05, 0x00


	//----- nvinfo : EIATTR_KPARAM_INFO
	.align		4
.L_918:
        /*0028*/ 	.byte	0x04, 0x17
        /*002a*/ 	.short	(.L_920 - .L_919)
.L_919:
        /*002c*/ 	.word	0x00000000
        /*0030*/ 	.short	0x0001
        /*0032*/ 	.short	0x0008
        /*0034*/ 	.byte	0x00, 0xf0, 0x61, 0x00


	//----- nvinfo : EIATTR_KPARAM_INFO
	.align		4
.L_920:
        /*0038*/ 	.byte	0x04, 0x17
        /*003a*/ 	.short	(.L_922 - .L_921)
.L_921:
        /*003c*/ 	.word	0x00000000
        /*0040*/ 	.short	0x0000
        /*0042*/ 	.short	0x0000
        /*0044*/ 	.byte	0x00, 0xf0, 0x21, 0x00


	//----- nvinfo : EIATTR_SPARSE_MMA_MASK
	.align		4
.L_922:
        /*0048*/ 	.byte	0x03, 0x50
        /*004a*/ 	.short	0x0000


	//----- nvinfo : EIATTR_MAXREG_COUNT
	.align		4
        /*004c*/ 	.byte	0x03, 0x1b
        /*004e*/ 	.short	0x0040


	//----- nvinfo : EIATTR_NUM_BARRIERS
	.align		4
        /*0050*/ 	.byte	0x02, 0x4c
        /*0052*/ 	.byte	0x01
	.zero		1


	//----- nvinfo : EIATTR_MERCURY_ISA_VERSION
	.align		4
        /*0054*/ 	.byte	0x03, 0x5f
        /*0056*/ 	.short	0x0101


	//----- nvinfo : EIATTR_VRC_CTA_INIT_COUNT
	.align		4
        /*0058*/ 	.byte	0x02, 0x4a
	.zero		1
	.zero		1


	//----- nvinfo : EIATTR_EXIT_INSTR_OFFSETS
	.align		4
        /*005c*/ 	.byte	0x04, 0x1c
        /*005e*/ 	.short	(.L_924 - .L_923)


	//   ....[0]....
.L_923:
        /*0060*/ 	.word	0x000007d0


	//   ....[1]....
        /*0064*/ 	.word	0x00001310


	//----- nvinfo : EIATTR_MAX_THREADS
	.align		4
.L_924:
        /*0068*/ 	.byte	0x04, 0x05
        /*006a*/ 	.short	(.L_926 - .L_925)
.L_925:
        /*006c*/ 	.word	0x00000100
        /*0070*/ 	.word	0x00000001
        /*0074*/ 	.word	0x00000001


	//----- nvinfo : EIATTR_CRS_STACK_SIZE
	.align		4
.L_926:
        /*0078*/ 	.byte	0x04, 0x1e
        /*007a*/ 	.short	(.L_928 - .L_927)
.L_927:
        /*007c*/ 	.word	0x00000000


	//----- nvinfo : EIATTR_CBANK_PARAM_SIZE
	.align		4
.L_928:
        /*0080*/ 	.byte	0x03, 0x19
        /*0082*/ 	.short	0x0040


	//----- nvinfo : EIATTR_PARAM_CBANK
	.align		4
        /*0084*/ 	.byte	0x04, 0x0a
        /*0086*/ 	.short	(.L_930 - .L_929)
	.align		4
.L_929:
        /*0088*/ 	.word	index@(.nv.constant0._ZN2at6native63_GLOBAL__N__7310b794_30_DistributionGeometricKernel_cu_fa6e70a443distribution_elementwise_grid_stride_kernelIfLi4EZNS0_9templates4cuda21uniform_and_transformIafPNS_17CUDAGeneratorImplEZZZNS4_16geometric_kernelIS7_EEvRNS_18TensorIteratorBaseEdT_ENKUlvE_clEvENKUlvE0_clEvEUlfE_EEvSA_T1_T2_EUlP24curandStatePhilox4_32_10E0_ZNS1_27distribution_nullary_kernelIaf6float4S7_SJ_SE_EEvSA_SG_RKT3_T4_EUlifE_EEvlNS_15PhiloxCudaStateESF_SG_)
        /*008c*/ 	.short	0x0380
        /*008e*/ 	.short	0x0040


	//----- nvinfo : EIATTR_SW_WAR
	.align		4
.L_930:
        /*0090*/ 	.byte	0x04, 0x36
        /*0092*/ 	.short	(.L_932 - .L_931)
.L_931:
        /*0094*/ 	.word	0x00000008
.L_932:


//--------------------- .nv.info._ZN2at6native63_GLOBAL__N__7310b794_30_DistributionGeometricKernel_cu_fa6e70a443distribution_elementwise_grid_stride_kernelIfLi4EZNS0_9templates4cuda21uniform_and_transformIafPNS_17CUDAGeneratorImplEZZZNS4_16geometric_kernelIS7_EEvRNS_18TensorIteratorBaseEdT_ENKUlvE_clEvENKUlvE0_clEvEUlfE_EEvSA_T1_T2_EUlP24curandStatePhilox4_32_10E_ZNS1_27distribution_nullary_kernelIaf7double2S7_SJ_SE_EEvSA_SG_RKT3_T4_EUlifE0_EEvlNS_15PhiloxCudaStateESF_SG_ --------------------------
	.section	.nv.info._ZN2at6native63_GLOBAL__N__7310b794_30_DistributionGeometricKernel_cu_fa6e70a443distribution_elementwise_grid_stride_kernelIfLi4EZNS0_9templates4cuda21uniform_and_transformIafPNS_17CUDAGeneratorImplEZZZNS4_16geometric_kernelIS7_EEvRNS_18TensorIteratorBaseEdT_ENKUlvE_clEvENKUlvE0_clEvEUlfE_EEvSA_T1_T2_EUlP24curandStatePhilox4_32_10E_ZNS1_27distribution_nullary_kernelIaf7double2S7_SJ_SE_EEvSA_SG_RKT3_T4_EUlifE0_EEvlNS_15PhiloxCudaStateESF_SG_,"",@"SHT_CUDA_INFO"
	.sectionflags	@""
	.align	4


	//----- nvinfo : EIATTR_CUDA_API_VERSION
	.align		4
        /*0000*/ 	.byte	0x04, 0x37
        /*0002*/ 	.short	(.L_934 - .L_933)
.L_933:
        /*0004*/ 	.word	0x00000082


	//----- nvinfo : EIATTR_KPARAM_INFO
	.align		4
.L_934:
        /*0008*/ 	.byte	0x04, 0x17
        /*000a*/ 	.short	(.L_936 - .L_935)
.L_935:
        /*000c*/ 	.word	0x00000000
        /*0010*/ 	.short	0x0003
        /*0012*/ 	.short	0x0028
        /*0014*/ 	.byte	0x00, 0xf0, 0xa1, 0x06


	//----- nvinfo : EIATTR_KPARAM_INFO
	.align		4
.L_936:
        /*0018*/ 	.byte	0x04, 0x17
        /*001a*/ 	.short	(.L_938 - .L_937)
.L_937:
        /*001c*/ 	.word	0x00000000
        /*0020*/ 	.short	0x0002
        /*0022*/ 	.short	0x0020
        /*0024*/ 	.byte	0x00, 0xf0, 0x05, 0x00


	//----- nvinfo : EIATTR_KPARAM_INFO
	.align		4
.L_938:
        /*0028*/ 	.byte	0x04, 0x17
        /*002a*/ 	.short	(.L_940 - .L_939)
.L_939:
        /*002c*/ 	.word	0x00000000
        /*0030*/ 	.short	0x0001
        /*0032*/ 	.short	0x0008
        /*0034*/ 	.byte	0x00, 0xf0, 0x61, 0x00


	//----- nvinfo : EIATTR_KPARAM_INFO
	.align		4
.L_940:
        /*0038*/ 	.byte	0x04, 0x17
        /*003a*/ 	.short	(.L_942 - .L_941)
.L_941:
        /*003c*/ 	.word	0x00000000
        /*0040*/ 	.short	0x0000
        /*0042*/ 	.short	0x0000
        /*0044*/ 	.byte	0x00, 0xf0, 0x21, 0x00


	//----- nvinfo : EIATTR_SPARSE_MMA_MASK
	.align		4
.L_942:
        /*0048*/ 	.byte	0x03, 0x50
        /*004a*/ 	.short	0x0000


	//----- nvinfo : EIATTR_MAXREG_COUNT
	.align		4
        /*004c*/ 	.byte	0x03, 0x1b
        /*004e*/ 	.short	0x0040


	//----- nvinfo : EIATTR_NUM_BARRIERS
	.align		4
        /*0050*/ 	.byte	0x02, 0x4c
        /*0052*/ 	.byte	0x01
	.zero		1


	//----- nvinfo : EIATTR_MERCURY_ISA_VERSION
	.align		4
        /*0054*/ 	.byte	0x03, 0x5f
        /*0056*/ 	.short	0x0101


	//----- nvinfo : EIATTR_VRC_CTA_INIT_COUNT
	.align		4
        /*0058*/ 	.byte	0x02, 0x4a
	.zero		1
	.zero		1


	//----- nvinfo : EIATTR_EXIT_INSTR_OFFSETS
	.align		4
        /*005c*/ 	.byte	0x04, 0x1c
        /*005e*/ 	.short	(.L_944 - .L_943)


	//   ....[0]....
.L_943:
        /*0060*/ 	.word	0x000007b0


	//   ....[1]....
        /*0064*/ 	.word	0x00005800


	//----- nvinfo : EIATTR_MAX_THREADS
	.align		4
.L_944:
        /*0068*/ 	.byte	0x04, 0x05
        /*006a*/ 	.short	(.L_946 - .L_945)
.L_945:
        /*006c*/ 	.word	0x00000100
        /*0070*/ 	.word	0x00000001
        /*0074*/ 	.word	0x00000001


	//----- nvinfo : EIATTR_CRS_STACK_SIZE
	.align		4
.L_946:
        /*0078*/ 	.byte	0x04, 0x1e
        /*007a*/ 	.short	(.L_948 - .L_947)
.L_947:
        /*007c*/ 	.word	0x00000000


	//----- nvinfo : EIATTR_CBANK_PARAM_SIZE
	.align		4
.L_948:
        /*0080*/ 	.byte	0x03, 0x19
        /*0082*/ 	.short	0x01d0


	//----- nvinfo : EIATTR_PARAM_CBANK
	.align		4
        /*0084*/ 	.byte	0x04, 0x0a
        /*0086*/ 	.short	(.L_950 - .L_949)
	.align		4
.L_949:
        /*0088*/ 	.word	index@(.nv.constant0._ZN2at6native63_GLOBAL__N__7310b794_30_DistributionGeometricKernel_cu_fa6e70a443distribution_elementwise_grid_stride_kernelIfLi4EZNS0_9templates4cuda21uniform_and_transformIafPNS_17CUDAGeneratorImplEZZZNS4_16geometric_kernelIS7_EEvRNS_18TensorIteratorBaseEdT_ENKUlvE_clEvENKUlvE0_clEvEUlfE_EEvSA_T1_T2_EUlP24curandStatePhilox4_32_10E_ZNS1_27distribution_nullary_kernelIaf7double2S7_SJ_SE_EEvSA_SG_RKT3_T4_EUlifE0_EEvlNS_15PhiloxCudaStateESF_SG_)
        /*008c*/ 	.short	0x0380
        /*008e*/ 	.short	0x01d0


	//----- nvinfo : EIATTR_SW_WAR
	.align		4
.L_950:
        /*0090*/ 	.byte	0x04, 0x36
        /*0092*/ 	.short	(.L_952 - .L_951)
.L_951:
        /*0094*/ 	.word	0x00000008
.L_952:


//--------------------- .nv.info._ZN2at6native63_GLOBAL__N__7310b794_30_DistributionGeometricKernel_cu_fa6e70a443distribution_elementwise_grid_stride_kernelIfLi4EZNS0_9templates4cuda21uniform_and_transformIafPNS_17CUDAGeneratorImplEZZZNS4_16geometric_kernelIS7_EEvRNS_18TensorIteratorBaseEdT_ENKUlvE_clEvENKUlvE0_clEvEUlfE_EEvSA_T1_T2_EUlP24curandStatePhilox4_32_10E_ZNS1_27distribution_nullary_kernelIaf7double2S7_SJ_SE_EEvSA_SG_RKT3_T4_EUlifE_EEvlNS_15PhiloxCudaStateESF_SG_ --------------------------
	.section	.nv.info._ZN2at6native63_GLOBAL__N__7310b794_30_DistributionGeometricKernel_cu_fa6e70a443distribution_elementwise_grid_stride_kernelIfLi4EZNS0_9templates4cuda21uniform_and_transformIafPNS_17CUDAGeneratorImplEZZZNS4_16geometric_kernelIS7_EEvRNS_18TensorIteratorBaseEdT_ENKUlvE_clEvENKUlvE0_clEvEUlfE_EEvSA_T1_T2_EUlP24curandStatePhilox4_32_10E_ZNS1_27distribution_nullary_kernelIaf7double2S7_SJ_SE_EEvSA_SG_RKT3_T4_EUlifE_EEvlNS_15PhiloxCudaStateESF_SG_,"",@"SHT_CUDA_INFO"
	.sectionflags	@""
	.align	4


	//----- nvinfo : EIATTR_CUDA_API_VERSION
	.align		4
        /*0000*/ 	.byte	0x04, 0x37
        /*0002*/ 	.short	(.L_954 - .L_953)
.L_953:
        /*0004*/ 	.word	0x00000082


	//----- nvinfo : EIATTR_KPARAM_INFO
	.align		4
.L_954:
        /*0008*/ 	.byte	0x04, 0x17
        /*000a*/ 	.short	(.L_956 - .L_955)
.L_955:
        /*000c*/ 	.word	0x00000000
        /*0010*/ 	.short	0x0003
        /*0012*/ 	.short	0x0028
        /*0014*/ 	.byte	0x00, 0xf0, 0x61, 0x00


	//----- nvinfo : EIATTR_KPARAM_INFO
	.align		4
.L_956:
        /*0018*/ 	.byte	0x04, 0x17
        /*001a*/ 	.short	(.L_958 - .L_957)
.L_957:
        /*001c*/ 	.word	0x00000000
        /*0020*/ 	.short	0x0002
        /*0022*/ 	.short	0x0020
        /*0024*/ 	.byte	0x00, 0xf0, 0x05, 0x00


	//----- nvinfo : EIATTR_KPARAM_INFO
	.align		4
.L_958:
        /*0028*/ 	.byte	0x04, 0x17
        /*002a*/ 	.short	(.L_960 - .L_959)
.L_959:
        /*002c*/ 	.word	0x00000000
        /*0030*/ 	.short	0x0001
        /*0032*/ 	.short	0x0008
        /*0034*/ 	.byte	0x00, 0xf0, 0x61, 0x00


	//----- nvinfo : EIATTR_KPARAM_INFO
	.align		4
.L_960:
        /*0038*/ 	.byte	0x04, 0x17
        /*003a*/ 	.short	(.L_962 - .L_961)
.L_961:
        /*003c*/ 	.word	0x00000000
        /*0040*/ 	.short	0x0000
        /*0042*/ 	.short	0x0000
        /*0044*/ 	.byte	0x00, 0xf0, 0x21, 0x00


	//----- nvinfo : EIATTR_SPARSE_MMA_MASK
	.align		4
.L_962:
        /*0048*/ 	.byte	0x03, 0x50
        /*004a*/ 	.short	0x0000


	//----- nvinfo : EIATTR_MAXREG_COUNT
	.align		4
        /*004c*/ 	.byte	0x03, 0x1b
        /*004e*/ 	.short	0x0040


	//----- nvinfo : EIATTR_NUM_BARRIERS
	.align		4
        /*0050*/ 	.byte	0x02, 0x4c
        /*0052*/ 	.byte	0x01
	.zero		1


	//----- nvinfo : EIATTR_MERCURY_ISA_VERSION
	.align		4
        /*0054*/ 	.byte	0x03, 0x5f
        /*0056*/ 	.short	0x0101


	//----- nvinfo : EIATTR_VRC_CTA_INIT_COUNT
	.align		4
        /*0058*/ 	.byte	0x02, 0x4a
	.zero		1
	.zero		1


	//----- nvinfo : EIATTR_EXIT_INSTR_OFFSETS
	.align		4
        /*005c*/ 	.byte	0x04, 0x1c
        /*005e*/ 	.short	(.L_964 - .L_963)


	//   ....[0]....
.L_963:
        /*0060*/ 	.word	0x000007b0


	//   ....[1]....
        /*0064*/ 	.word	0x00001480


	//----- nvinfo : EIATTR_MAX_THREADS
	.align		4
.L_964:
        /*0068*/ 	.byte	0x04, 0x05
        /*006a*/ 	.short	(.L_966 - .L_965)
.L_965:
        /*006c*/ 	.word	0x00000100
        /*0070*/ 	.word	0x00000001
        /*0074*/ 	.word	0x00000001


	//----- nvinfo : EIATTR_CRS_STACK_SIZE
	.align		4
.L_966:
        /*0078*/ 	.byte	0x04, 0x1e
        /*007a*/ 	.short	(.L_968 - .L_967)
.L_967:
        /*007c*/ 	.word	0x00000000


	//----- nvinfo : EIATTR_CBANK_PARAM_SIZE
	.align		4
.L_968:
        /*0080*/ 	.byte	0x03, 0x19
        /*0082*/ 	.short	0x0040


	//----- nvinfo : EIATTR_PARAM_CBANK
	.align		4
        /*0084*/ 	.byte	0x04, 0x0a
        /*0086*/ 	.short	(.L_970 - .L_969)
	.align		4
.L_969:
        /*0088*/ 	.word	index@(.nv.constant0._ZN2at6native63_GLOBAL__N__7310b794_30_DistributionGeometricKernel_cu_fa6e70a443distribution_elementwise_grid_stride_kernelIfLi4EZNS0_9templates4cuda21uniform_and_transformIafPNS_17CUDAGeneratorImplEZZZNS4_16geometric_kernelIS7_EEvRNS_18TensorIteratorBaseEdT_ENKUlvE_clEvENKUlvE0_clEvEUlfE_EEvSA_T1_T2_EUlP24curandStatePhilox4_32_10E_ZNS1_27distribution_nullary_kernelIaf7double2S7_SJ_SE_EEvSA_SG_RKT3_T4_EUlifE_EEvlNS_15PhiloxCudaStateESF_SG_)
        /*008c*/ 	.short	0x0380
        /*008e*/ 	.short	0x0040


	//----- nvinfo : EIATTR_SW_WAR
	.align		4
.L_970:
        /*0090*/ 	.byte	0x04, 0x36
        /*0092*/ 	.short	(.L_972 - .L_971)
.L_971:
        /*0094*/ 	.word	0x00000008
.L_972:


//--------------------- .nv.info._ZN2at6native63_GLOBAL__N__7310b794_30_DistributionGeometricKernel_cu_fa6e70a443distribution_elementwise_grid_stride_kernelIfLi4EZNS0_9templates4cuda21uniform_and_transformIhfPNS_17CUDAGeneratorImplEZZZNS4_16geometric_kernelIS7_EEvRNS_18TensorIteratorBaseEdT_ENKUlvE_clEvENKUlvE_clEvEUlfE_EEvSA_T1_T2_EUlP24curandStatePhilox4_32_10E0_ZNS1_27distribution_nullary_kernelIhf6float4S7_SJ_SE_EEvSA_SG_RKT3_T4_EUlifE0_EEvlNS_15PhiloxCudaStateESF_SG_ --------------------------
	.section	.nv.info._ZN2at6native63_GLOBAL__N__7310b794_30_DistributionGeometricKernel_cu_fa6e70a443distribution_elementwise_grid_stride_kernelIfLi4EZNS0_9templates4cuda21uniform_and_transformIhfPNS_17CUDAGeneratorImplEZZZNS4_16geometric_kernelIS7_EEvRNS_18TensorIteratorBaseEdT_ENKUlvE_clEvENKUlvE_clEvEUlfE_EEvSA_T1_T2_EUlP24curandStatePhilox4_32_10E0_ZNS1_27distribution_nullary_kernelIhf6float4S7_SJ_SE_EEvSA_SG_RKT3_T4_EUlifE0_EEvlNS_15PhiloxCudaStateESF_SG_,"",@"SHT_CUDA_INFO"
	.sectionflags	@""
	.align	4


	//----- nvinfo : EIATTR_CUDA_API_VERSION
	.align		4
        /*0000*/ 	.byte	0x04, 0x37
        /*0002*/ 	.short	(.L_974 - .L_973)
.L_973:
        /*0004*/ 	.word	0x00000082


	//----- nvinfo : EIATTR_KPARAM_INFO
	.align		4
.L_974:
        /*0008*/ 	.byte	0x04, 0x17
        /*000a*/ 	.short	(.L_976 - .L_975)
.L_975:
        /*000c*/ 	.word	0x00000000
        /*0010*/ 	.short	0x0003
        /*0012*/ 	.short	0x0028
        /*0014*/ 	.byte	0x00, 0xf0, 0xa1, 0x06


	//----- nvinfo : EIATTR_KPARAM_INFO
	.align		4
.L_976:
        /*0018*/ 	.byte	0x04, 0x17
        /*001a*/ 	.short	(.L_978 - .L_977)
.L_977:
        /*001c*/ 	.word	0x00000000
        /*0020*/ 	.short	0x0002
        /*0022*/ 	.short	0x0020
        /*0024*/ 	.byte	0x00, 0xf0, 0x05, 0x00


	//----- nvinfo : EIATTR_KPARAM_INFO
	.align		4
.L_978:
        /*0028*/ 	.byte	0x04, 0x17
        /*002a*/ 	.short	(.L_980 - .L_979)
.L_979:
        /*002c*/ 	.word	0x00000000
        /*0030*/ 	.short	0x0001
        /*0032*/ 	.short	0x0008
        /*0034*/ 	.byte	0x00, 0xf0, 0x61, 0x00


	//----- nvinfo : EIATTR_KPARAM_INFO
	.align		4
.L_980:
        /*0038*/ 	.byte	0x04, 0x17
        /*003a*/ 	.short	(.L_982 - .L_981)
.L_981:
        /*003c*/ 	.word	0x00000000
        /*0040*/ 	.short	0x0000
        /*0042*/ 	.short	0x0000
        /*0044*/ 	.byte	0x00, 0xf0, 0x21, 0x00


	//----- nvinfo : EIATTR_SPARSE_MMA_MASK
	.align		4
.L_982:
        /*0048*/ 	.byte	0x03, 0x50
        /*004a*/ 	.short	0x0000


	//----- nvinfo : EIATTR_MAXREG_COUNT
	.align		4
        /*004c*/ 	.byte	0x03, 0x1b
        /*004e*/ 	.short	0x0040


	//----- nvinfo : EIATTR_NUM_BARRIERS
	.align		4
        /*0050*/ 	.byte	0x02, 0x4c
        /*0052*/ 	.byte	0x01
	.zero		1


	//----- nvinfo : EIATTR_MERCURY_ISA_VERSION
	.align		4
        /*0054*/ 	.byte	0x03, 0x5f
        /*0056*/ 	.short	0x0101


	//----- nvinfo : EIATTR_VRC_CTA_INIT_COUNT
	.align		4
        /*0058*/ 	.byte	0x02, 0x4a
	.zero		1
	.zero		1


	//----- nvinfo : EIATTR_EXIT_INSTR_OFFSETS
	.align		4
        /*005c*/ 	.byte	0x04, 0x1c
        /*005e*/ 	.short	(.L_984 - .L_983)


	//   ....[0]....
.L_983:
        /*0060*/ 	.word	0x000007d0


	//   ....[1]....
        /*0064*/ 	.word	0x00005600


	//----- nvinfo : EIATTR_MAX_THREADS
	.align		4
.L_984:
        /*0068*/ 	.byte	0x04, 0x05
        /*006a*/ 	.short	(.L_986 - .L_985)
.L_985:
        /*006c*/ 	.word	0x00000100
        /*0070*/ 	.word	0x00000001
        /*0074*/ 	.word	0x00000001


	//----- nvinfo : EIATTR_CRS_STACK_SIZE
	.align		4
.L_986:
        /*0078*/ 	.byte	0x04, 0x1e
        /*007a*/ 	.short	(.L_988 - .L_987)
.L_987:
        /*007c*/ 	.word	0x00000000


	//----- nvinfo : EIATTR_CBANK_PARAM_SIZE
	.align		4
.L_988:
        /*0080*/ 	.byte	0x03, 0x19
        /*0082*/ 	.short	0x01d0


	//----- nvinfo : EIATTR_PARAM_CBANK
	.align		4
        /*0084*/ 	.byte	0x04, 0x0a
        /*0086*/ 	.short	(.L_990 - .L_989)
	.align		4
.L_989:
        /*0088*/ 	.word	index@(.nv.constant0._ZN2at6native63_GLOBAL__N__7310b794_30_DistributionGeometricKernel_cu_fa6e70a443distribution_elementwise_grid_stride_kernelIfLi4EZNS0_9templates4cuda21uniform_and_transformIhfPNS_17CUDAGeneratorImplEZZZNS4_16geometric_kernelIS7_EEvRNS_18TensorIteratorBaseEdT_ENKUlvE_clEvENKUlvE_clEvEUlfE_EEvSA_T1_T2_EUlP24curandStatePhilox4_32_10E0_ZNS1_27distribution_nullary_kernelIhf6float4S7_SJ_SE_EEvSA_SG_RKT3_T4_EUlifE0_EEvlNS_15PhiloxCudaStateESF_SG_)
        /*008c*/ 	.short	0x0380
        /*008e*/ 	.short	0x01d0


	//----- nvinfo : EIATTR_SW_WAR
	.align		4
.L_990:
        /*0090*/ 	.byte	0x04, 0x36
        /*0092*/ 	.short	(.L_992 - .L_991)
.L_991:
        /*0094*/ 	.word	0x00000008
.L_992:


//--------------------- .nv.info._ZN2at6native63_GLOBAL__N__7310b794_30_DistributionGeometricKernel_cu_fa6e70a443distribution_elementwise_grid_stride_kernelIfLi4EZNS0_9templates4cuda21uniform_and_transformIhfPNS_17CUDAGeneratorImplEZZZNS4_16geometric_kernelIS7_EEvRNS_18TensorIteratorBaseEdT_ENKUlvE_clEvENKUlvE_clEvEUlfE_EEvSA_T1_T2_EUlP24curandStatePhilox4_32_10E0_ZNS1_27distribution_nullary_kernelIhf6float4S7_SJ_SE_EEvSA_SG_RKT3_T4_EUlifE_EEvlNS_15PhiloxCudaStateESF_SG_ --------------------------
	.section	.nv.info._ZN2at6native63_GLOBAL__N__7310b794_30_DistributionGeometricKernel_cu_fa6e70a443distribution_elementwise_grid_stride_kernelIfLi4EZNS0_9templates4cuda21uniform_and_transformIhfPNS_17CUDAGeneratorImplEZZZNS4_16geometric_kernelIS7_EEvRNS_18TensorIteratorBaseEdT_ENKUlvE_clEvENKUlvE_clEvEUlfE_EEvSA_T1_T2_EUlP24curandStatePhilox4_32_10E0_ZNS1_27distribution_nullary_kernelIhf6float4S7_SJ_SE_EEvSA_SG_RKT3_T4_EUlifE_EEvlNS_15PhiloxCudaStateESF_SG_,"",@"SHT_CUDA_INFO"
	.sectionflags	@""
	.align	4


	//----- nvinfo : EIATTR_CUDA_API_VERSION
	.align		4
        /*0000*/ 	.byte	0x04, 0x37
        /*0002*/ 	.short	(.L_994 - .L_993)
.L_993:
        /*0004*/ 	.word	0x00000082


	//----- nvinfo : EIATTR_KPARAM_INFO
	.align		4
.L_994:
        /*0008*/ 	.byte	0x04, 0x17
        /*000a*/ 	.short	(.L_996 - .L_995)
.L_995:
        /*000c*/ 	.word	0x00000000
        /*0010*/ 	.short	0x0003
        /*0012*/ 	.short	0x0028
        /*0014*/ 	.byte	0x00, 0xf0, 0x61, 0x00


	//----- nvinfo : EIATTR_KPARAM_INFO
	.align		4
.L_996:
        /*0018*/ 	.byte	0x04, 0x17
        /*001a*/ 	.short	(.L_998 - .L_997)
.L_997:
        /*001c*/ 	.word	0x00000000
        /*0020*/ 	.short	0x0002
        /*0022*/ 	.short	0x0020
        /*0024*/ 	.byte	0x00, 0xf0, 0x05, 0x00


	//----- nvinfo : EIATTR_KPARAM_INFO
	.align		4
.L_998:
        /*0028*/ 	.byte	0x04, 0x17
        /*002a*/ 	.short	(.L_1000 - .L_999)
.L_999:
        /*002c*/ 	.word	0x00000000
        /*0030*/ 	.short	0x0001
        /*0032*/ 	.short	0x0008
        /*0034*/ 	.byte	0x00, 0xf0, 0x61, 0x00


	//----- nvinfo : EIATTR_KPARAM_INFO
	.align		4
.L_1000:
        /*0038*/ 	.byte	0x04, 0x17
        /*003a*/ 	.short	(.L_1002 - .L_1001)
.L_1001:
        /*003c*/ 	.word	0x00000000
        /*0040*/ 	.short	0x0000
        /*0042*/ 	.short	0x0000
        /*0044*/ 	.byte	0x00, 0xf0, 0x21, 0x00


	//----- nvinfo : EIATTR_SPARSE_MMA_MASK
	.align		4
.L_1002:
        /*0048*/ 	.byte	0x03, 0x50
        /*004a*/ 	.short	0x0000


	//----- nvinfo : EIATTR_MAXREG_COUNT
	.align		4
        /*004c*/ 	.byte	0x03, 0x1b
        /*004e*/ 	.short	0x0040


	//----- nvinfo : EIATTR_NUM_BARRIERS
	.align		4
        /*0050*/ 	.byte	0x02, 0x4c
        /*0052*/ 	.byte	0x01
	.zero		1


	//----- nvinfo : EIATTR_MERCURY_ISA_VERSION
	.align		4
        /*0054*/ 	.byte	0x03, 0x5f
        /*0056*/ 	.short	0x0101


	//----- nvinfo : EIATTR_VRC_CTA_INIT_COUNT
	.align		4
        /*0058*/ 	.byte	0x02, 0x4a
	.zero		1
	.zero		1


	//----- nvinfo : EIATTR_EXIT_INSTR_OFFSETS
	.align		4
        /*005c*/ 	.byte	0x04, 0x1c
        /*005e*/ 	.short	(.L_1004 - .L_1003)


	//   ....[0]....
.L_1003:
        /*0060*/ 	.word	0x000007d0


	//   ....[1]....
        /*0064*/ 	.word	0x00001310


	//----- nvinfo : EIATTR_MAX_THREADS
	.align		4
.L_1004:
        /*0068*/ 	.byte	0x04, 0x05
        /*006a*/ 	.short	(.L_1006 - .L_1005)
.L_1005:
        /*006c*/ 	.word	0x00000100
        /*0070*/ 	.word	0x00000001
        /*0074*/ 	.word	0x00000001


	//----- nvinfo : EIATTR_CRS_STACK_SIZE
	.align		4
.L_1006:
        /*0078*/ 	.byte	0x04, 0x1e
        /*007a*/ 	.short	(.L_1008 - .L_1007)
.L_1007:
        /*007c*/ 	.word	0x00000000


	//----- nvinfo : EIATTR_CBANK_PARAM_SIZE
	.align		4
.L_1008:
        /*0080*/ 	.byte	0x03, 0x19
        /*0082*/ 	.short	0x0040


	//----- nvinfo : EIATTR_PARAM_CBANK
	.align		4
        /*0084*/ 	.byte	0x04, 0x0a
        /*0086*/ 	.short	(.L_1010 - .L_1009)
	.align		4
.L_1009:
        /*0088*/ 	.word	index@(.nv.constant0._ZN2at6native63_GLOBAL__N__7310b794_30_DistributionGeometricKernel_cu_fa6e70a443distribution_elementwise_grid_stride_kernelIfLi4EZNS0_9templates4cuda21uniform_and_transformIhfPNS_17CUDAGeneratorImplEZZZNS4_16geometric_kernelIS7_EEvRNS_18TensorIteratorBaseEdT_ENKUlvE_clEvENKUlvE_clEvEUlfE_EEvSA_T1_T2_EUlP24curandStatePhilox4_32_10E0_ZNS1_27distribution_nullary_kernelIhf6float4S7_SJ_SE_EEvSA_SG_RKT3_T4_EUlifE_EEvlNS_15PhiloxCudaStateESF_SG_)
        /*008c*/ 	.short	0x0380
        /*008e*/ 	.short	0x0040


	//----- nvinfo : EIATTR_SW_WAR
	.align		4
.L_1010:
        /*0090*/ 	.byte	0x04, 0x36
        /*0092*/ 	.short	(.L_1012 - .L_1011)
.L_1011:
        /*0094*/ 	.word	0x00000008
.L_1012:


//--------------------- .nv.info._ZN2at6native63_GLOBAL__N__7310b794_30_DistributionGeometricKernel_cu_fa6e70a443distribution_elementwise_grid_stride_kernelIfLi4EZNS0_9templates4cuda21uniform_and_transformIhfPNS_17CUDAGeneratorImplEZZZNS4_16geometric_kernelIS7_EEvRNS_18TensorIteratorBaseEdT_ENKUlvE_clEvENKUlvE_clEvEUlfE_EEvSA_T1_T2_EUlP24curandStatePhilox4_32_10E_ZNS1_27distribution_nullary_kernelIhf7double2S7_SJ_SE_EEvSA_SG_RKT3_T4_EUlifE0_EEvlNS_15PhiloxCudaStateESF_SG_ --------------------------
	.section	.nv.info._ZN2at6native63_GLOBAL__N__7310b794_30_DistributionGeometricKernel_cu_fa6e70a443distribution_elementwise_grid_stride_kernelIfLi4EZNS0_9templates4cuda21uniform_and_transformIhfPNS_17CUDAGeneratorImplEZZZNS4_16geometric_kernelIS7_EEvRNS_18TensorIteratorBaseEdT_ENKUlvE_clEvENKUlvE_clEvEUlfE_EEvSA_T1_T2_EUlP24curandStatePhilox4_32_10E_ZNS1_27distribution_nullary_kernelIhf7double2S7_SJ_SE_EEvSA_SG_RKT3_T4_EUlifE0_EEvlNS_15PhiloxCudaStateESF_SG_,"",@"SHT_CUDA_INFO"
	.sectionflags	@""
	.align	4


	//----- nvinfo : EIATTR_CUDA_API_VERSION
	.align		4
        /*0000*/ 	.byte	0x04, 0x37
        /*0002*/ 	.short	(.L_1014 - .L_1013)
.L_1013:
        /*0004*/ 	.word	0x00000082


	//----- nvinfo : EIATTR_KPARAM_INFO
	.align		4
.L_1014:
        /*0008*/ 	.byte	0x04, 0x17
        /*000a*/ 	.short	(.L_1016 - .L_1015)
.L_1015:
        /*000c*/ 	.word	0x00000000
        /*0010*/ 	.short	0x0003
        /*0012*/ 	.short	0x0028
        /*0014*/ 	.byte	0x00, 0xf0, 0xa1, 0x06


	//----- nvinfo : EIATTR_KPARAM_INFO
	.align		4
.L_1016:
        /*0018*/ 	.byte	0x04, 0x17
        /*001a*/ 	.short	(.L_1018 - .L_1017)
.L_1017:
        /*001c*/ 	.word	0x00000000
        /*0020*/ 	.short	0x0002
        /*0022*/ 	.short	0x0020
        /*0024*/ 	.byte	0x00, 0xf0, 0x05, 0x00


	//----- nvinfo : EIATTR_KPARAM_INFO
	.align		4
.L_1018:
        /*0028*/ 	.byte	0x04, 0x17
        /*002a*/ 	.short	(.L_1020 - .L_1019)
.L_1019:
        /*002c*/ 	.word	0x00000000
        /*0030*/ 	.short	0x0001
        /*0032*/ 	.short	0x0008
        /*0034*/ 	.byte	0x00, 0xf0, 0x61, 0x00


	//----- nvinfo : EIATTR_KPARAM_INFO
	.align		4
.L_1020:
        /*0038*/ 	.byte	0x04, 0x17
        /*003a*/ 	.short	(.L_1022 - .L_1021)
.L_1021:
        /*003c*/ 	.word	0x00000000
        /*0040*/ 	.short	0x0000
        /*0042*/ 	.short	0x0000
        /*0044*/ 	.byte	0x00, 0xf0, 0x21, 0x00


	//----- nvinfo : EIATTR_SPARSE_MMA_MASK
	.align		4
.L_1022:
        /*0048*/ 	.byte	0x03, 0x50
        /*004a*/ 	.short	0x0000


	//----- nvinfo : EIATTR_MAXREG_COUNT
	.align		4
        /*004c*/ 	.byte	0x03, 0x1b
        /*004e*/ 	.short	0x0040


	//----- nvinfo : EIATTR_NUM_BARRIERS
	.align		4
        /*0050*/ 	.byte	0x02, 0x4c
        /*0052*/ 	.byte	0x01
	.zero		1


	//----- nvinfo : EIATTR_MERCURY_ISA_VERSION
	.align		4
        /*0054*/ 	.byte	0x03, 0x5f
        /*0056*/ 	.short	0x0101


	//----- nvinfo : EIATTR_VRC_CTA_INIT_COUNT
	.align		4
        /*0058*/ 	.byte	0x02, 0x4a
	.zero		1
	.zero		1


	//----- nvinfo : EIATTR_EXIT_INSTR_OFFSETS
	.align		4
        /*005c*/ 	.byte	0x04, 0x1c
        /*005e*/ 	.short	(.L_1024 - .L_1023)


	//   ....[0]....
.L_1023:
        /*0060*/ 	.word	0x000007b0


	//   ....[1]....
        /*0064*/ 	.word	0x00005800


	//----- nvinfo : EIATTR_MAX_THREADS
	.align		4
.L_1024:
        /*0068*/ 	.byte	0x04, 0x05
        /*006a*/ 	.short	(.L_1026 - .L_1025)
.L_1025:
        /*006c*/ 	.word	0x00000100
        /*0070*/ 	.word	0x00000001
        /*0074*/ 	.word	0x00000001


	//----- nvinfo : EIATTR_CRS_STACK_SIZE
	.align		4
.L_1026:
        /*0078*/ 	.byte	0x04, 0x1e
        /*007a*/ 	.short	(.L_1028 - .L_1027)
.L_1027:
        /*007c*/ 	.word	0x00000000


	//----- nvinfo : EIATTR_CBANK_PARAM_SIZE
	.align		4
.L_1028:
        /*0080*/ 	.byte	0x03, 0x19
        /*0082*/ 	.short	0x01d0


	//----- nvinfo : EIATTR_PARAM_CBANK
	.align		4
        /*0084*/ 	.byte	0x04, 0x0a
        /*0086*/ 	.short	(.L_1030 - .L_1029)
	.align		4
.L_1029:
        /*0088*/ 	.word	index@(.nv.constant0._ZN2at6native63_GLOBAL__N__7310b794_30_DistributionGeometricKernel_cu_fa6e70a443distribution_elementwise_grid_stride_kernelIfLi4EZNS0_9templates4cuda21uniform_and_transformIhfPNS_17CUDAGeneratorImplEZZZNS4_16geometric_kernelIS7_EEvRNS_18TensorIteratorBaseEdT_ENKUlvE_clEvENKUlvE_clEvEUlfE_EEvSA_T1_T2_EUlP24curandStatePhilox4_32_10E_ZNS1_27distribution_nullary_kernelIhf7double2S7_SJ_SE_EEvSA_SG_RKT3_T4_EUlifE0_EEvlNS_15PhiloxCudaStateESF_SG_)
        /*008c*/ 	.short	0x0380
        /*008e*/ 	.short	0x01d0


	//----- nvinfo : EIATTR_SW_WAR
	.align		4
.L_1030:
        /*0090*/ 	.byte	0x04, 0x36
        /*0092*/ 	.short	(.L_1032 - .L_1031)
.L_1031:
        /*0094*/ 	.word	0x00000008
.L_1032:


//--------------------- .nv.info._ZN2at6native63_GLOBAL__N__7310b794_30_DistributionGeometricKernel_cu_fa6e70a443distribution_elementwise_grid_stride_kernelIfLi4EZNS0_9templates4cuda21uniform_and_transformIhfPNS_17CUDAGeneratorImplEZZZNS4_16geometric_kernelIS7_EEvRNS_18TensorIteratorBaseEdT_ENKUlvE_clEvENKUlvE_clEvEUlfE_EEvSA_T1_T2_EUlP24curandStatePhilox4_32_10E_ZNS1_27distribution_nullary_kernelIhf7double2S7_SJ_SE_EEvSA_SG_RKT3_T4_EUlifE_EEvlNS_15PhiloxCudaStateESF_SG_ --------------------------
	.section	.nv.info._ZN2at6native63_GLOBAL__N__7310b794_30_DistributionGeometricKernel_cu_fa6e70a443distribution_elementwise_grid_stride_kernelIfLi4EZNS0_9templates4cuda21uniform_and_transformIhfPNS_17CUDAGeneratorImplEZZZNS4_16geometric_kernelIS7_EEvRNS_18TensorIteratorBaseEdT_ENKUlvE_clEvENKUlvE_clEvEUlfE_EEvSA_T1_T2_EUlP24curandStatePhilox4_32_10E_ZNS1_27distribution_nullary_kernelIhf7double2S7_SJ_SE_EEvSA_SG_RKT3_T4_EUlifE_EEvlNS_15PhiloxCudaStateESF_SG_,"",@"SHT_CUDA_INFO"
	.sectionflags	@""
	.align	4


	//----- nvinfo : EIATTR_CUDA_API_VERSION
	.align		4
        /*0000*/ 	.byte	0x04, 0x37
        /*0002*/ 	.short	(.L_1034 - .L_1033)
.L_1033:
        /*0004*/ 	.word	0x00000082


	//----- nvinfo : EIATTR_KPARAM_INFO
	.align		4
.L_1034:
        /*0008*/ 	.byte	0x04, 0x17
        /*000a*/ 	.short	(.L_1036 - .L_1035)
.L_1035:
        /*000c*/ 	.word	0x00000000
        /*0010*/ 	.short	0x0003
        /*0012*/ 	.short	0x0028
        /*0014*/ 	.byte	0x00, 0xf0, 0x61, 0x00


	//----- nvinfo : EIATTR_KPARAM_INFO
	.align		4
.L_1036:
        /*0018*/ 	.byte	0x04, 0x17
        /*001a*/ 	.short	(.L_1038 - .L_1037)
.L_1037:
        /*001c*/ 	.word	0x00000000
        /*0020*/ 	.short	0x0002
        /*0022*/ 	.short	0x0020
        /*0024*/ 	.byte	0x00, 0xf0, 0x05, 0x00


	//----- nvinfo : EIATTR_KPARAM_INFO
	.align		4
.L_1038:
        /*0028*/ 	.byte	0x04, 0x17
        /*002a*/ 	.short	(.L_1040 - .L_1039)
.L_1039:
        /*002c*/ 	.word	0x00000000
        /*0030*/ 	.short	0x0001
        /*0032*/ 	.short	0x0008
        /*0034*/ 	.byte	0x00, 0xf0, 0x61, 0x00


	//----- nvinfo : EIATTR_KPARAM_INFO
	.align		4
.L_1040:
        /*0038*/ 	.byte	0x04, 0x17
        /*003a*/ 	.short	(.L_1042 - .L_1041)
.L_1041:
        /*003c*/ 	.word	0x00000000
        /*0040*/ 	.short	0x0000
        /*0042*/ 	.short	0x0000
        /*0044*/ 	.byte	0x00, 0xf0, 0x21, 0x00


	//----- nvinfo : EIATTR_SPARSE_MMA_MASK
	.align		4
.L_1042:
        /*0048*/ 	.byte	0x03, 0x50
        /*004a*/ 	.short	0x0000


	//----- nvinfo : EIATTR_MAXREG_COUNT
	.align		4
        /*004c*/ 	.byte	0x03, 0x1b
        /*004e*/ 	.short	0x0040


	//----- nvinfo : EIATTR_NUM_BARRIERS
	.align		4
        /*0050*/ 	.byte	0x02, 0x4c
        /*0052*/ 	.byte	0x01
	.zero		1


	//----- nvinfo : EIATTR_MERCURY_ISA_VERSION
	.align		4
        /*0054*/ 	.byte	0x03, 0x5f
        /*0056*/ 	.short	0x0101


	//----- nvinfo : EIATTR_VRC_CTA_INIT_COUNT
	.align		4
        /*0058*/ 	.byte	0x02, 0x4a
	.zero		1
	.zero		1


	//----- nvinfo : EIATTR_EXIT_INSTR_OFFSETS
	.align		4
        /*005c*/ 	.byte	0x04, 0x1c
        /*005e*/ 	.short	(.L_1044 - .L_1043)


	//   ....[0]....
.L_1043:
        /*0060*/ 	.word	0x000007b0


	//   ....[1]....
        /*0064*/ 	.word	0x00001480


	//----- nvinfo : EIATTR_MAX_THREADS
	.align		4
.L_1044:
        /*0068*/ 	.byte	0x04, 0x05
        /*006a*/ 	.short	(.L_1046 - .L_1045)
.L_1045:
        /*006c*/ 	.word	0x00000100
        /*0070*/ 	.word	0x00000001
        /*0074*/ 	.word	0x00000001


	//----- nvinfo : EIATTR_CRS_STACK_SIZE
	.align		4
.L_1046:
        /*0078*/ 	.byte	0x04, 0x1e
        /*007a*/ 	.short	(.L_1048 - .L_1047)
.L_1047:
        /*007c*/ 	.word	0x00000000


	//----- nvinfo : EIATTR_CBANK_PARAM_SIZE
	.align		4
.L_1048:
        /*0080*/ 	.byte	0x03, 0x19
        /*0082*/ 	.short	0x0040


	//----- nvinfo : EIATTR_PARAM_CBANK
	.align		4
        /*0084*/ 	.byte	0x04, 0x0a
        /*0086*/ 	.short	(.L_1050 - .L_1049)
	.align		4
.L_1049:
        /*0088*/ 	.word	index@(.nv.constant0._ZN2at6native63_GLOBAL__N__7310b794_30_DistributionGeometricKernel_cu_fa6e70a443distribution_elementwise_grid_stride_kernelIfLi4EZNS0_9templates4cuda21uniform_and_transformIhfPNS_17CUDAGeneratorImplEZZZNS4_16geometric_kernelIS7_EEvRNS_18TensorIteratorBaseEdT_ENKUlvE_clEvENKUlvE_clEvEUlfE_EEvSA_T1_T2_EUlP24curandStatePhilox4_32_10E_ZNS1_27distribution_nullary_kernelIhf7double2S7_SJ_SE_EEvSA_SG_RKT3_T4_EUlifE_EEvlNS_15PhiloxCudaStateESF_SG_)
        /*008c*/ 	.short	0x0380
        /*008e*/ 	.short	0x0040


	//----- nvinfo : EIATTR_SW_WAR
	.align		4
.L_1050:
        /*0090*/ 	.byte	0x04, 0x36
        /*0092*/ 	.short	(.L_1052 - .L_1051)
.L_1051:
        /*0094*/ 	.word	0x00000008
.L_1052:


//--------------------- .nv.callgraph             --------------------------
	.section	.nv.callgraph,"",@"SHT_CUDA_CALLGRAPH"
	.align	4
	.sectionentsize	8
	.align		4
        /*0000*/ 	.word	0x00000000
	.align		4
        /*0004*/ 	.word	0xffffffff
	.align		4
        /*0008*/ 	.word	0x00000000
	.align		4
        /*000c*/ 	.word	0xfffffffe
	.align		4
        /*0010*/ 	.word	0x00000000
	.align		4
        /*0014*/ 	.word	0xfffffffd
	.align		4
        /*0018*/ 	.word	0x00000000
	.align		4
        /*001c*/ 	.word	0xfffffffc


//--------------------- .nv.constant4             --------------------------
	.section	.nv.constant4,"a",@progbits
	.align	8
	.align		8
.nv.constant4:
        /*0000*/ 	.dword	precalc_xorwow_matrix
	.align		8
        /*0008*/ 	.dword	precalc_xorwow_offset_matrix
	.align		8
        /*0010*/ 	.dword	mrg32k3aM1
	.align		8
        /*0018*/ 	.dword	mrg32k3aM2
	.align		8
        /*0020*/ 	.dword	mrg32k3aM1SubSeq
	.align		8
        /*0028*/ 	.dword	mrg32k3aM2SubSeq
	.align		8
        /*0030*/ 	.dword	mrg32k3aM1Seq
	.align		8
        /*0038*/ 	.dword	mrg32k3aM2Seq
	.align		8
        /*0040*/ 	.dword	_ZN61_INTERNAL_7310b794_30_DistributionGeometricKernel_cu_fa6e70a44cuda3std3__45__cpo5beginE
	.align		8
        /*0048*/ 	.dword	_ZN61_INTERNAL_7310b794_30_DistributionGeometricKernel_cu_fa6e70a44cuda3std3__45__cpo3endE
	.align		8
        /*0050*/ 	.dword	_ZN61_INTERNAL_7310b794_30_DistributionGeometricKernel_cu_fa6e70a44cuda3std3__45__cpo6cbeginE
	.align		8
        /*0058*/ 	.dword	_ZN61_INTERNAL_7310b794_30_DistributionGeometricKernel_cu_fa6e70a44cuda3std3__45__cpo4cendE
	.align		8
        /*0060*/ 	.dword	_ZN61_INTERNAL_7310b794_30_DistributionGeometricKernel_cu_fa6e70a44cuda3std3__45__cpo6rbeginE
	.align		8
        /*0068*/ 	.dword	_ZN61_INTERNAL_7310b794_30_DistributionGeometricKernel_cu_fa6e70a44cuda3std3__45__cpo4rendE
	.align		8
        /*0070*/ 	.dword	_ZN61_INTERNAL_7310b794_30_DistributionGeometricKernel_cu_fa6e70a44cuda3std3__45__cpo7crbeginE
	.align		8
        /*0078*/ 	.dword	_ZN61_INTERNAL_7310b794_30_DistributionGeometricKernel_cu_fa6e70a44cuda3std3__45__cpo5crendE
	.align		8
        /*0080*/ 	.dword	_ZN61_INTERNAL_7310b794_30_DistributionGeometricKernel_cu_fa6e70a44cuda3std3__463_GLOBAL__N__7310b794_30_DistributionGeometricKernel_cu_fa6e70a46ignoreE
	.align		8
        /*0088*/ 	.dword	_ZN61_INTERNAL_7310b794_30_DistributionGeometricKernel_cu_fa6e70a44cuda3std3__419piecewise_constructE
	.align		8
        /*0090*/ 	.dword	_ZN61_INTERNAL_7310b794_30_DistributionGeometricKernel_cu_fa6e70a44cuda3std3__48in_placeE
	.align		8
        /*0098*/ 	.dword	_ZN61_INTERNAL_7310b794_30_DistributionGeometricKernel_cu_fa6e70a44cuda3std3__420unreachable_sentinelE
	.align		8
        /*00a0*/ 	.dword	_ZN61_INTERNAL_7310b794_30_DistributionGeometricKernel_cu_fa6e70a44cuda3std6ranges3__45__cpo4swapE
	.align		8
        /*00a8*/ 	.dword	_ZN61_INTERNAL_7310b794_30_DistributionGeometricKernel_cu_fa6e70a44cuda3std6ranges3__45__cpo9iter_moveE
	.align		8
        /*00b0*/ 	.dword	_ZN61_INTERNAL_7310b794_30_DistributionGeometricKernel_cu_fa6e70a44cuda3std6ranges3__45__cpo5beginE
	.align		8
        /*00b8*/ 	.dword	_ZN61_INTERNAL_7310b794_30_DistributionGeometricKernel_cu_fa6e70a44cuda3std6ranges3__45__cpo3endE
	.align		8
        /*00c0*/ 	.dword	_ZN61_INTERNAL_7310b794_30_DistributionGeometricKernel_cu_fa6e70a44cuda3std6ranges3__45__cpo6cbeginE
	.align		8
        /*00c8*/ 	.dword	_ZN61_INTERNAL_7310b794_30_DistributionGeometricKernel_cu_fa6e70a44cuda3std6ranges3__45__cpo4cendE
	.align		8
        /*00d0*/ 	.dword	_ZN61_INTERNAL_7310b794_30_DistributionGeometricKernel_cu_fa6e70a44cuda3std6ranges3__45__cpo7advanceE
	.align		8
        /*00d8*/ 	.dword	_ZN61_INTERNAL_7310b794_30_DistributionGeometricKernel_cu_fa6e70a44cuda3std6ranges3__45__cpo9iter_swapE
	.align		8
        /*00e0*/ 	.dword	_ZN61_INTERNAL_7310b794_30_DistributionGeometricKernel_cu_fa6e70a44cuda3std6ranges3__45__cpo4nextE
	.align		8
        /*00e8*/ 	.dword	_ZN61_INTERNAL_7310b794_30_DistributionGeometricKernel_cu_fa6e70a44cuda3std6ranges3__45__cpo4prevE
	.align		8
        /*00f0*/ 	.dword	_ZN61_INTERNAL_7310b794_30_DistributionGeometricKernel_cu_fa6e70a44cuda3std6ranges3__45__cpo4dataE
	.align		8
        /*00f8*/ 	.dword	_ZN61_INTERNAL_7310b794_30_DistributionGeometricKernel_cu_fa6e70a44cuda3std6ranges3__45__cpo5cdataE
	.align		8
        /*0100*/ 	.dword	_ZN61_INTERNAL_7310b794_30_DistributionGeometricKernel_cu_fa6e70a44cuda3std6ranges3__45__cpo4sizeE
	.align		8
        /*0108*/ 	.dword	_ZN61_INTERNAL_7310b794_30_DistributionGeometricKernel_cu_fa6e70a44cuda3std6ranges3__45__cpo5ssizeE
	.align		8
        /*0110*/ 	.dword	_ZN61_INTERNAL_7310b794_30_DistributionGeometricKernel_cu_fa6e70a44cuda3std6ranges3__45__cpo8distanceE
	.align		8
        /*0118*/ 	.dword	_ZN61_INTERNAL_7310b794_30_DistributionGeometricKernel_cu_fa6e70a46thrust24THRUST_300001_SM_1030_NS6system6detail10sequential3seqE


//--------------------- .nv.constant3             --------------------------
	.section	.nv.constant3,"a",@progbits
	.align	8
.nv.constant3:
	.type		__cr_lgamma_table,@object
	.size		__cr_lgamma_table,(.L_8 - __cr_lgamma_table)
__cr_lgamma_table:
        /*0000*/ 	.byte	0x00, 0x00, 0x00, 0x00, 0x00, 0x00, 0x00, 0x00, 0x00, 0x00, 0x00, 0x00, 0x00, 0x00, 0x00, 0x00
        /*0010*/ 	.byte	0xef, 0x39, 0xfa, 0xfe, 0x42, 0x2e, 0xe6, 0x3f, 0x02, 0x20, 0x2a, 0xfa, 0x0b, 0xab, 0xfc, 0x3f
        /*0020*/ 	.byte	0xf9, 0x2c, 0x92, 0x7c, 0xa7, 0x6c, 0x09, 0x40, 0xc9, 0x79, 0x44, 0x3c, 0x64, 0x26, 0x13, 0x40
        /*0030*/ 	.byte	0xca, 0x01, 0xcf, 0x3a, 0x27, 0x51, 0x1a, 0x40, 0x30, 0xcc, 0x2d, 0xf3, 0xe1, 0x0c, 0x21, 0x40
        /*0040*/ 	.byte	0x0d, 0xb7, 0xfc, 0x82, 0x8e, 0x35, 0x25, 0x40
.L_8:


//--------------------- .text._ZN2at6native63_GLOBAL__N__7310b794_30_DistributionGeometricKernel_cu_fa6e70a443distribution_elementwise_grid_stride_kernelIfLi4EZNS0_9templates4cuda21uniform_and_transformIN3c108BFloat16EfPNS_17CUDAGeneratorImplEZZZNS4_16geometric_kernelIS9_EEvRNS_18TensorIteratorBaseEdT_ENKUlvE_clEvENKUlvE7_clEvEUlfE_EEvSC_T1_T2_EUlP24curandStatePhilox4_32_10E0_ZNS1_27distribution_nullary_kernelIS7_f6float4S9_SL_SG_EEvSC_SI_RKT3_T4_EUlifE0_EEvlNS_15PhiloxCudaStateESH_SI_ --------------------------
	.section	.text._ZN2at6native63_GLOBAL__N__7310b794_30_DistributionGeometricKernel_cu_fa6e70a443distribution_elementwise_grid_stride_kernelIfLi4EZNS0_9templates4cuda21uniform_and_transformIN3c108BFloat16EfPNS_17CUDAGeneratorImplEZZZNS4_16geometric_kernelIS9_EEvRNS_18TensorIteratorBaseEdT_ENKUlvE_clEvENKUlvE7_clEvEUlfE_EEvSC_T1_T2_EUlP24curandStatePhilox4_32_10E0_ZNS1_27distribution_nullary_kernelIS7_f6float4S9_SL_SG_EEvSC_SI_RKT3_T4_EUlifE0_EEvlNS_15PhiloxCudaStateESH_SI_,"ax",@progbits
	.align	128
.text._ZN2at6native63_GLOBAL__N__7310b794_30_DistributionGeometricKernel_cu_fa6e70a443distribution_elementwise_grid_stride_kernelIfLi4EZNS0_9templates4cuda21uniform_and_transformIN3c108BFloat16EfPNS_17CUDAGeneratorImplEZZZNS4_16geometric_kernelIS9_EEvRNS_18TensorIteratorBaseEdT_ENKUlvE_clEvENKUlvE7_clEvEUlfE_EEvSC_T1_T2_EUlP24curandStatePhilox4_32_10E0_ZNS1_27distribution_nullary_kernelIS7_f6float4S9_SL_SG_EEvSC_SI_RKT3_T4_EUlifE0_EEvlNS_15PhiloxCudaStateESH_SI_:
        .type           _ZN2at6native63_GLOBAL__N__7310b794_30_DistributionGeometricKernel_cu_fa6e70a443distribution_elementwise_grid_stride_kernelIfLi4EZNS0_9templates4cuda21uniform_and_transformIN3c108BFloat16EfPNS_17CUDAGeneratorImplEZZZNS4_16geometric_kernelIS9_EEvRNS_18TensorIteratorBaseEdT_ENKUlvE_clEvENKUlvE7_clEvEUlfE_EEvSC_T1_T2_EUlP24curandStatePhilox4_32_10E0_ZNS1_27distribution_nullary_kernelIS7_f6float4S9_SL_SG_EEvSC_SI_RKT3_T4_EUlifE0_EEvlNS_15PhiloxCudaStateESH_SI_,@function
        .size           _ZN2at6native63_GLOBAL__N__7310b794_30_DistributionGeometricKernel_cu_fa6e70a443distribution_elementwise_grid_stride_kernelIfLi4EZNS0_9templates4cuda21uniform_and_transformIN3c108BFloat16EfPNS_17CUDAGeneratorImplEZZZNS4_16geometric_kernelIS9_EEvRNS_18TensorIteratorBaseEdT_ENKUlvE_clEvENKUlvE7_clEvEUlfE_EEvSC_T1_T2_EUlP24curandStatePhilox4_32_10E0_ZNS1_27distribution_nullary_kernelIS7_f6float4S9_SL_SG_EEvSC_SI_RKT3_T4_EUlifE0_EEvlNS_15PhiloxCudaStateESH_SI_,(.L_x_758 - _ZN2at6native63_GLOBAL__N__7310b794_30_DistributionGeometricKernel_cu_fa6e70a443distribution_elementwise_grid_stride_kernelIfLi4EZNS0_9templates4cuda21uniform_and_transformIN3c108BFloat16EfPNS_17CUDAGeneratorImplEZZZNS4_16geometric_kernelIS9_EEvRNS_18TensorIteratorBaseEdT_ENKUlvE_clEvENKUlvE7_clEvEUlfE_EEvSC_T1_T2_EUlP24curandStatePhilox4_32_10E0_ZNS1_27distribution_nullary_kernelIS7_f6float4S9_SL_SG_EEvSC_SI_RKT3_T4_EUlifE0_EEvlNS_15PhiloxCudaStateESH_SI_)
        .other          _ZN2at6native63_GLOBAL__N__7310b794_30_DistributionGeometricKernel_cu_fa6e70a443distribution_elementwise_grid_stride_kernelIfLi4EZNS0_9templates4cuda21uniform_and_transformIN3c108BFloat16EfPNS_17CUDAGeneratorImplEZZZNS4_16geometric_kernelIS9_EEvRNS_18TensorIteratorBaseEdT_ENKUlvE_clEvENKUlvE7_clEvEUlfE_EEvSC_T1_T2_EUlP24curandStatePhilox4_32_10E0_ZNS1_27distribution_nullary_kernelIS7_f6float4S9_SL_SG_EEvSC_SI_RKT3_T4_EUlifE0_EEvlNS_15PhiloxCudaStateESH_SI_,@"STO_CUDA_ENTRY STV_DEFAULT"
_ZN2at6native63_GLOBAL__N__7310b794_30_DistributionGeometricKernel_cu_fa6e70a443distribution_elementwise_grid_stride_kernelIfLi4EZNS0_9templates4cuda21uniform_and_transformIN3c108BFloat16EfPNS_17CUDAGeneratorImplEZZZNS4_16geometric_kernelIS9_EEvRNS_18TensorIteratorBaseEdT_ENKUlvE_clEvENKUlvE7_clEvEUlfE_EEvSC_T1_T2_EUlP24curandStatePhilox4_32_10E0_ZNS1_27distribution_nullary_kernelIS7_f6float4S9_SL_SG_EEvSC_SI_RKT3_T4_EUlifE0_EEvlNS_15PhiloxCudaStateESH_SI_:
[----:B------:R-:W-:Y:S01]  /*0000*/  LDC R1, c[0x0][0x37c] ;  /* 0x0000df00ff017b82 */ /* 0x000fe20000000800 */
[----:B------:R-:W0:Y:S07]  /*0010*/  LDCU UR4, c[0x0][0x39c] ;  /* 0x00007380ff0477ac */ /* 0x000e2e0008000800 */
[----:B------:R-:W1:Y:S01]  /*0020*/  LDC R34, c[0x0][0x390] ;  /* 0x0000e400ff227b82 */ /* 0x000e620000000800 */
[----:B------:R-:W2:Y:S07]  /*0030*/  LDCU.64 UR76, c[0x0][0x358] ;  /* 0x00006b00ff4c77ac */ /* 0x000eae0008000a00 */
[----:B------:R-:W3:Y:S01]  /*0040*/  LDC R35, c[0x0][0x394] ;  /* 0x0000e500ff237b82 */ /* 0x000ee20000000800 */
[----:B0-----:R-:W-:-:S06]  /*0050*/  UPRMT UR4, UR4, 0x7770, URZ ;  /* 0x0000777004047896 */ /* 0x001fcc00080000ff */
[----:B------:R-:W-:-:S05]  /*0060*/  ISETP.NE.AND P0, PT, RZ, UR4, PT ;  /* 0x00000004ff007c0c */ /* 0x000fca000bf05270 */
[----:B------:R-:W0:Y:S08]  /*0070*/  LDCU.64 UR4, c[0x0][0x388] ;  /* 0x00007100ff0477ac */ /* 0x000e300008000a00 */
[----:B-1----:R-:W-:Y:S01]  /*0080*/  @P0 MOV R2, R34 ;  /* 0x0000002200020202 */ /* 0x002fe20000000f00 */
[----:B------:R-:W1:Y:S01]  /*0090*/  S2R R26, SR_TID.X ;  /* 0x00000000001a7919 */ /* 0x000e620000002100 */
[----:B---3--:R-:W-:Y:S01]  /*00a0*/  @P0 MOV R3, R35 ;  /* 0x0000002300030202 */ /* 0x008fe20000000f00 */
[----:B------:R-:W3:Y:S05]  /*00b0*/  @P0 LDC R5, c[0x0][0x398] ;  /* 0x0000e600ff050b82 */ /* 0x000eea0000000800 */
[----:B--2---:R-:W3:Y:S01]  /*00c0*/  @P0 LDG.E.64 R2, desc[UR76][R2.64] ;  /* 0x0000004c02020981 */ /* 0x004ee2000c1e1b00 */
[----:B0-----:R-:W-:Y:S01]  /*00d0*/  IMAD.U32 R22, RZ, RZ, UR4 ;  /* 0x00000004ff167e24 */ /* 0x001fe2000f8e00ff */
[----:B------:R-:W-:-:S06]  /*00e0*/  MOV R23, UR5 ;  /* 0x0000000500177c02 */ /* 0x000fcc0008000f00 */
[----:B------:R-:W2:Y:S01]  /*00f0*/  @P0 LDG.E.64 R22, desc[UR76][R22.64] ;  /* 0x0000004c16160981 */ /* 0x000ea2000c1e1b00 */
[----:B------:R-:W1:Y:S01]  /*0100*/  S2UR UR4, SR_CTAID.X ;  /* 0x00000000000479c3 */ /* 0x000e620000002500 */
[----:B------:R-:W-:-:S07]  /*0110*/  IMAD.MOV.U32 R27, RZ, RZ, RZ ;  /* 0x000000ffff1b7224 */ /* 0x000fce00078e00ff */
[----:B------:R-:W1:Y:S01]  /*0120*/  LDC R21, c[0x0][0x360] ;  /* 0x0000d800ff157b82 */ /* 0x000e620000000800 */
[----:B------:R-:W0:Y:S01]  /*0130*/  LDCU UR6, c[0x0][0x370] ;  /* 0x00006e00ff0677ac */ /* 0x000e220008000800 */
[----:B-1----:R-:W-:Y:S01]  /*0140*/  IMAD.WIDE.U32 R26, R21, UR4, R26 ;  /* 0x00000004151a7c25 */ /* 0x002fe2000f8e001a */
[----:B------:R-:W1:Y:S02]  /*0150*/  LDCU.64 UR4, c[0x0][0x380] ;  /* 0x00007000ff0477ac */ /* 0x000e640008000a00 */
[----:B------:R-:W-:Y:S01]  /*0160*/  MOV R20, R26 ;  /* 0x0000001a00147202 */ /* 0x000fe20000000f00 */
[----:B------:R-:W-:Y:S01]  /*0170*/  IMAD.WIDE.U32 R8, R26, -0x326172a9, RZ ;  /* 0xcd9e8d571a087825 */ /* 0x000fe200078e00ff */
[----:B-1----:R-:W-:-:S04]  /*0180*/  UIADD3 UR4, UP0, UPT, UR4, -0x1, URZ ;  /* 0xffffffff04047890 */ /* 0x002fc8000ff1e0ff */
[----:B------:R-:W-:-:S04]  /*0190*/  UIADD3.X UR5, UPT, UPT, UR5, -0x1, URZ, UP0, !UPT ;  /* 0xffffffff05057890 */ /* 0x000fc800087fe4ff */
[----:B------:R-:W-:Y:S01]  /*01a0*/  UISETP.NE.U32.AND UP0, UPT, UR5, URZ, UPT ;  /* 0x000000ff0500728c */ /* 0x000fe2000bf05070 */
[----:B---3--:R-:W-:-:S04]  /*01b0*/  @P0 IADD3 R34, P1, PT, R2, R5, RZ ;  /* 0x0000000502220210 */ /* 0x008fc80007f3e0ff */
[----:B------:R-:W-:-:S04]  /*01c0*/  @P0 IADD3.X R35, PT, PT, RZ, R3, RZ, P1, !PT ;  /* 0x00000003ff230210 */ /* 0x000fc80000ffe4ff */
[--C-:B------:R-:W-:Y:S01]  /*01d0*/  SHF.R.U64 R0, R34, 0x2, R35.reuse ;  /* 0x0000000222007819 */ /* 0x100fe20000001223 */
[----:B--2---:R-:W-:Y:S01]  /*01e0*/  VIADD R5, R22, 0x3c6ef372 ;  /* 0x3c6ef37216057836 */ /* 0x004fe20000000000 */
[----:B------:R-:W-:Y:S02]  /*01f0*/  SHF.R.U32.HI R2, RZ, 0x2, R35 ;  /* 0x00000002ff027819 */ /* 0x000fe40000011623 */
[C---:B------:R-:W-:Y:S01]  /*0200*/  IADD3 R3, PT, PT, R23.reuse, -0x4498517b, RZ ;  /* 0xbb67ae8517037810 */ /* 0x040fe20007ffe0ff */
[----:B------:R-:W-:Y:S01]  /*0210*/  IMAD.WIDE.U32 R6, R0, -0x2daee0ad, RZ ;  /* 0xd2511f5300067825 */ /* 0x000fe200078e00ff */
[----:B------:R-:W-:Y:S02]  /*0220*/  LOP3.LUT R10, R2, R9, R22, 0x96, !PT ;  /* 0x00000009020a7212 */ /* 0x000fe400078e9616 */
[----:B------:R-:W-:Y:S02]  /*0230*/  IADD3 R4, PT, PT, R22, -0x61c88647, RZ ;  /* 0x9e3779b916047810 */ /* 0x000fe40007ffe0ff */
[C---:B------:R-:W-:Y:S01]  /*0240*/  LOP3.LUT R12, R23.reuse, R7, R27, 0x96, !PT ;  /* 0x00000007170c7212 */ /* 0x040fe200078e961b */
[----:B------:R-:W-:Y:S01]  /*0250*/  IMAD.WIDE.U32 R10, R10, -0x2daee0ad, RZ ;  /* 0xd2511f530a0a7825 */ /* 0x000fe200078e00ff */
[----:B------:R-:W-:-:S02]  /*0260*/  IADD3 R7, PT, PT, R23, 0x32370b8f, RZ ;  /* 0x32370b8f17077810 */ /* 0x000fc40007ffe0ff */
[----:B------:R-:W-:Y:S01]  /*0270*/  IADD3 R9, PT, PT, R22, 0x78dde6e4, RZ ;  /* 0x78dde6e416097810 */ /* 0x000fe20007ffe0ff */
[----:B------:R-:W-:Y:S01]  /*0280*/  IMAD.WIDE.U32 R12, R12, -0x326172a9, RZ ;  /* 0xcd9e8d570c0c7825 */ /* 0x000fe200078e00ff */
[----:B------:R-:W-:Y:S02]  /*0290*/  LOP3.LUT R16, R3, R6, R11, 0x96, !PT ;  /* 0x0000000603107212 */ /* 0x000fe400078e960b */
[C---:B------:R-:W-:Y:S01]  /*02a0*/  IADD3 R6, PT, PT, R23.reuse, 0x76cf5d0a, RZ ;  /* 0x76cf5d0a17067810 */ /* 0x040fe20007ffe0ff */
[----:B------:R-:W-:Y:S01]  /*02b0*/  VIADD R11, R23, 0xa9066899 ;  /* 0xa9066899170b7836 */ /* 0x000fe20000000000 */
[----:B------:R-:W-:Y:S01]  /*02c0*/  LOP3.LUT R14, R4, R8, R13, 0x96, !PT ;  /* 0x00000008040e7212 */ /* 0x000fe200078e960d */
[----:B------:R-:W-:-:S04]  /*02d0*/  IMAD.WIDE.U32 R16, R16, -0x326172a9, RZ ;  /* 0xcd9e8d5710107825 */ /* 0x000fc800078e00ff */
[----:B------:R-:W-:Y:S01]  /*02e0*/  IMAD.WIDE.U32 R14, R14, -0x2daee0ad, RZ ;  /* 0xd2511f530e0e7825 */ /* 0x000fe200078e00ff */
[----:B------:R-:W-:-:S03]  /*02f0*/  LOP3.LUT R12, R5, R12, R17, 0x96, !PT ;  /* 0x0000000c050c7212 */ /* 0x000fc600078e9611 */
[----:B------:R-:W-:Y:S01]  /*0300*/  VIADD R8, R22, 0xdaa66d2b ;  /* 0xdaa66d2b16087836 */ /* 0x000fe20000000000 */
[----:B------:R-:W-:Y:S01]  /*0310*/  LOP3.LUT R24, R6, R10, R15, 0x96, !PT ;  /* 0x0000000a06187212 */ /* 0x000fe200078e960f */
[----:B------:R-:W-:Y:S01]  /*0320*/  IMAD.WIDE.U32 R12, R12, -0x2daee0ad, RZ ;  /* 0xd2511f530c0c7825 */ /* 0x000fe200078e00ff */
[----:B------:R-:W-:-:S03]  /*0330*/  IADD3 R10, PT, PT, R23, -0x126145ec, RZ ;  /* 0xed9eba14170a7810 */ /* 0x000fc60007ffe0ff */
[----:B------:R-:W-:Y:S01]  /*0340*/  IMAD.WIDE.U32 R24, R24, -0x326172a9, RZ ;  /* 0xcd9e8d5718187825 */ /* 0x000fe200078e00ff */
[----:B------:R-:W-:Y:S02]  /*0350*/  LOP3.LUT R17, R7, R14, R13, 0x96, !PT ;  /* 0x0000000e07117212 */ /* 0x000fe400078e960d */
[----:B------:R-:W-:Y:S02]  /*0360*/  IADD3 R13, PT, PT, R22, -0x4ab325aa, RZ ;  /* 0xb54cda56160d7810 */ /* 0x000fe40007ffe0ff */
[----:B------:R-:W-:Y:S01]  /*0370*/  LOP3.LUT R18, R8, R16, R25, 0x96, !PT ;  /* 0x0000001008127212 */ /* 0x000fe200078e9619 */
[----:B------:R-:W-:-:S04]  /*0380*/  IMAD.WIDE.U32 R16, R17, -0x326172a9, RZ ;  /* 0xcd9e8d5711107825 */ /* 0x000fc800078e00ff */
[----:B------:R-:W-:Y:S01]  /*0390*/  IMAD.WIDE.U32 R18, R18, -0x2daee0ad, RZ ;  /* 0xd2511f5312127825 */ /* 0x000fe200078e00ff */
[----:B------:R-:W-:-:S04]  /*03a0*/  LOP3.LUT R14, R9, R24, R17, 0x96, !PT ;  /* 0x00000018090e7212 */ /* 0x000fc800078e9611 */
[----:B------:R-:W-:Y:S01]  /*03b0*/  LOP3.LUT R24, R10, R12, R19, 0x96, !PT ;  /* 0x0000000c0a187212 */ /* 0x000fe200078e9613 */
[----:B------:R-:W-:Y:S01]  /*03c0*/  IMAD.WIDE.U32 R14, R14, -0x2daee0ad, RZ ;  /* 0xd2511f530e0e7825 */ /* 0x000fe200078e00ff */
[----:B------:R-:W-:-:S03]  /*03d0*/  IADD3 R12, PT, PT, R22, 0x1715609d, RZ ;  /* 0x1715609d160c7810 */ /* 0x000fc60007ffe0ff */
[----:B------:R-:W-:Y:S01]  /*03e0*/  IMAD.WIDE.U32 R24, R24, -0x326172a9, RZ ;  /* 0xcd9e8d5718187825 */ /* 0x000fe200078e00ff */
[----:B------:R-:W-:-:S03]  /*03f0*/  LOP3.LUT R17, R11, R18, R15, 0x96, !PT ;  /* 0x000000120b117212 */ /* 0x000fc600078e960f */
[----:B------:R-:W-:Y:S01]  /*0400*/  VIADD R15, R23, 0x646e171e ;  /* 0x646e171e170f7836 */ /* 0x000fe20000000000 */
[----:B------:R-:W-:Y:S01]  /*0410*/  LOP3.LUT R18, R12, R16, R25, 0x96, !PT ;  /* 0x000000100c127212 */ /* 0x000fe200078e9619 */
[----:B------:R-:W-:-:S04]  /*0420*/  IMAD.WIDE.U32 R16, R17, -0x326172a9, RZ ;  /* 0xcd9e8d5711107825 */ /* 0x000fc800078e00ff */
[----:B------:R-:W-:Y:S01]  /*0430*/  IMAD.WIDE.U32 R18, R18, -0x2daee0ad, RZ ;  /* 0xd2511f5312127825 */ /* 0x000fe200078e00ff */
[----:B------:R-:W-:Y:S02]  /*0440*/  LOP3.LUT R32, R13, R24, R17, 0x96, !PT ;  /* 0x000000180d207212 */ /* 0x000fe400078e9611 */
[----:B------:R-:W-:Y:S02]  /*0450*/  IADD3 R17, PT, PT, R22, 0x5384540f, RZ ;  /* 0x5384540f16117810 */ /* 0x000fe40007ffe0ff */
[----:B------:R-:W-:Y:S01]  /*0460*/  LOP3.LUT R15, R15, R14, R19, 0x96, !PT ;  /* 0x0000000e0f0f7212 */ /* 0x000fe200078e9613 */
[----:B------:R-:W-:Y:S01]  /*0470*/  IMAD.WIDE.U32 R32, R32, -0x2daee0ad, RZ ;  /* 0xd2511f5320207825 */ /* 0x000fe200078e00ff */
[----:B------:R-:W-:-:S03]  /*0480*/  IADD3 R19, PT, PT, R23, 0x1fd5c5a3, RZ ;  /* 0x1fd5c5a317137810 */ /* 0x000fc60007ffe0ff */
[----:B------:R-:W-:Y:S01]  /*0490*/  IMAD.WIDE.U32 R14, R15, -0x326172a9, RZ ;  /* 0xcd9e8d570f0e7825 */ /* 0x000fe200078e00ff */
[----:B------:R-:W-:-:S03]  /*04a0*/  LOP3.LUT R19, R19, R18, R33, 0x96, !PT ;  /* 0x0000001213137212 */ /* 0x000fc600078e9621 */
[----:B------:R-:W-:Y:S01]  /*04b0*/  IMAD.MOV.U32 R18, RZ, RZ, R27 ;  /* 0x000000ffff127224 */ /* 0x000fe200078e001b */
[----:B------:R-:W-:Y:S01]  /*04c0*/  LOP3.LUT R17, R17, R16, R15, 0x96, !PT ;  /* 0x0000001011117212 */ /* 0x000fe200078e960f */
[C---:B------:R-:W-:Y:S01]  /*04d0*/  VIADD R15, R22.reuse, 0xf1bbcdc8 ;  /* 0xf1bbcdc8160f7836 */ /* 0x040fe20000000000 */
[----:B------:R-:W-:Y:S01]  /*04e0*/  MOV R16, R26 ;  /* 0x0000001a00107202 */ /* 0x000fe20000000f00 */
[----:B------:R-:W-:Y:S01]  /*04f0*/  IMAD.WIDE.U32 R24, R19, -0x326172a9, RZ ;  /* 0xcd9e8d5713187825 */ /* 0x000fe200078e00ff */
[----:B------:R-:W-:-:S03]  /*0500*/  IADD3 R19, PT, PT, R22, -0x700cb87f, RZ ;  /* 0x8ff3478116137810 */ /* 0x000fc60007ffe0ff */
[----:B------:R-:W-:Y:S01]  /*0510*/  IMAD.WIDE.U32 R30, R17, -0x2daee0ad, RZ ;  /* 0xd2511f53111e7825 */ /* 0x000fe200078e00ff */
[----:B------:R-:W-:Y:S02]  /*0520*/  IADD3 R17, PT, PT, R23, -0x24c28bd8, RZ ;  /* 0xdb3d742817117810 */ /* 0x000fe40007ffe0ff */
[----:B------:R-:W-:Y:S01]  /*0530*/  LOP3.LUT R14, R15, R14, R25, 0x96, !PT ;  /* 0x0000000e0f0e7212 */ /* 0x000fe200078e9619 */
[----:B0-----:R-:W-:Y:S01]  /*0540*/  IMAD R15, R21, UR6, RZ ;  /* 0x00000006150f7c24 */ /* 0x001fe2000f8e02ff */
[----:B------:R-:W-:Y:S01]  /*0550*/  LOP3.LUT R32, R17, R32, R31, 0x96, !PT ;  /* 0x0000002011207212 */ /* 0x000fe200078e961f */
[----:B------:R-:W-:Y:S02]  /*0560*/  IMAD.MOV.U32 R17, RZ, RZ, R27 ;  /* 0x000000ffff117224 */ /* 0x000fe400078e001b */
[----:B------:R-:W-:Y:S01]  /*0570*/  IMAD.HI.U32 R25, R14, -0x2daee0ad, RZ ;  /* 0xd2511f530e197827 */ /* 0x000fe200078e00ff */
[----:B------:R-:W-:-:S03]  /*0580*/  SHF.L.U32 R31, R15, 0x2, RZ ;  /* 0x000000020f1f7819 */ /* 0x000fc600000006ff */
[----:B------:R-:W-:Y:S01]  /*0590*/  IMAD.HI.U32 R28, R32, -0x326172a9, RZ ;  /* 0xcd9e8d57201c7827 */ /* 0x000fe200078e00ff */
[----:B------:R-:W-:-:S04]  /*05a0*/  LOP3.LUT R30, R30, R25, RZ, 0x3c, !PT ;  /* 0x000000191e1e7212 */ /* 0x000fc800078e3cff */
[----:B------:R-:W-:Y:S01]  /*05b0*/  LOP3.LUT R19, R19, R24, R28, 0x96, !PT ;  /* 0x0000001813137212 */ /* 0x000fe200078e961c */
[----:B------:R-:W-:Y:S06]  /*05c0*/  BRA.U UP0, `(.L_x_0) ;  /* 0x0000000100547547 */ /* 0x000fec000b800000 */
[----:B------:R-:W0:Y:S01]  /*05d0*/  I2F.U32.RP R26, R31 ;  /* 0x0000001f001a7306 */ /* 0x000e220000209000 */
[----:B------:R-:W-:Y:S01]  /*05e0*/  IMAD.MOV R27, RZ, RZ, -R31 ;  /* 0x000000ffff1b7224 */ /* 0x000fe200078e0a1f */
[----:B------:R-:W-:-:S06]  /*05f0*/  ISETP.NE.U32.AND P2, PT, R31, RZ, PT ;  /* 0x000000ff1f00720c */ /* 0x000fcc0003f45070 */
[----:B0-----:R-:W0:Y:S02]  /*0600*/  MUFU.RCP R26, R26 ;  /* 0x0000001a001a7308 */ /* 0x001e240000001000 */
[----:B0-----:R-:W-:-:S06]  /*0610*/  IADD3 R24, PT, PT, R26, 0xffffffe, RZ ;  /* 0x0ffffffe1a187810 */ /* 0x001fcc0007ffe0ff */
[----:B------:R0:W1:Y:S02]  /*0620*/  F2I.FTZ.U32.TRUNC.NTZ R25, R24 ;  /* 0x0000001800197305 */ /* 0x000064000021f000 */
[----:B0-----:R-:W-:Y:S02]  /*0630*/  HFMA2 R24, -RZ, RZ, 0, 0 ;  /* 0x00000000ff187431 */ /* 0x001fe400000001ff */
[----:B-1----:R-:W-:-:S04]  /*0640*/  IMAD R27, R27, R25, RZ ;  /* 0x000000191b1b7224 */ /* 0x002fc800078e02ff */
[----:B------:R-:W-:Y:S01]  /*0650*/  IMAD.HI.U32 R25, R25, R27, R24 ;  /* 0x0000001b19197227 */ /* 0x000fe200078e0018 */
[----:B------:R-:W-:-:S05]  /*0660*/  MOV R27, RZ ;  /* 0x000000ff001b7202 */ /* 0x000fca0000000f00 */
[----:B------:R-:W-:-:S05]  /*0670*/  IMAD.HI.U32 R25, R25, UR4, RZ ;  /* 0x0000000419197c27 */ /* 0x000fca000f8e00ff */
[----:B------:R-:W-:-:S05]  /*0680*/  IADD3 R28, PT, PT, -R25, RZ, RZ ;  /* 0x000000ff191c7210 */ /* 0x000fca0007ffe1ff */
[----:B------:R-:W-:-:S05]  /*0690*/  IMAD R28, R31, R28, UR4 ;  /* 0x000000041f1c7e24 */ /* 0x000fca000f8e021c */
[----:B------:R-:W-:-:S13]  /*06a0*/  ISETP.GE.U32.AND P0, PT, R28, R31, PT ;  /* 0x0000001f1c00720c */ /* 0x000fda0003f06070 */
[----:B------:R-:W-:Y:S01]  /*06b0*/  @P0 IMAD.IADD R28, R28, 0x1, -R31 ;  /* 0x000000011c1c0824 */ /* 0x000fe200078e0a1f */
[----:B------:R-:W-:-:S04]  /*06c0*/  @P0 IADD3 R25, PT, PT, R25, 0x1, RZ ;  /* 0x0000000119190810 */ /* 0x000fc80007ffe0ff */
[----:B------:R-:W-:-:S13]  /*06d0*/  ISETP.GE.U32.AND P1, PT, R28, R31, PT ;  /* 0x0000001f1c00720c */ /* 0x000fda0003f26070 */
[----:B------:R-:W-:Y:S02]  /*06e0*/  @P1 IADD3 R25, PT, PT, R25, 0x1, RZ ;  /* 0x0000000119191810 */ /* 0x000fe40007ffe0ff */
[----:B------:R-:W-:-:S05]  /*06f0*/  @!P2 LOP3.LUT R25, RZ, R31, RZ, 0x33, !PT ;  /* 0x0000001fff19a212 */ /* 0x000fca00078e33ff */
[----:B------:R-:W-:Y:S01]  /*0700*/  IMAD.MOV.U32 R26, RZ, RZ, R25 ;  /* 0x000000ffff1a7224 */ /* 0x000fe200078e0019 */
[----:B------:R-:W-:Y:S06]  /*0710*/  BRA `(.L_x_1) ;  /* 0x0000000000087947 */ /* 0x000fec0003800000 */
.L_x_0:
[----:B------:R-:W-:-:S07]  /*0720*/  MOV R36, 0x740 ;  /* 0x0000074000247802 */ /* 0x000fce0000000f00 */
[----:B------:R-:W-:Y:S05]  /*0730*/  CALL.REL.NOINC `($__internal_0_$__cuda_sm20_div_s64) ;  /* 0x0000004c00d47944 */ /* 0x000fea0003c00000 */
.L_x_1:
[----:B------:R-:W-:-:S05]  /*0740*/  IMAD.WIDE.U32 R24, R21, UR6, RZ ;  /* 0x0000000615187c25 */ /* 0x000fca000f8e00ff */
[C---:B------:R-:W-:Y:S02]  /*0750*/  SHF.L.U64.HI R29, R24.reuse, 0x2, R25 ;  /* 0x00000002181d7819 */ /* 0x040fe40000010219 */
[----:B------:R-:W-:-:S03]  /*0760*/  SHF.L.U32 R28, R24, 0x2, RZ ;  /* 0x00000002181c7819 */ /* 0x000fc600000006ff */
[----:B------:R-:W-:Y:S02]  /*0770*/  IMAD R21, R29, R26, RZ ;  /* 0x0000001a1d157224 */ /* 0x000fe400078e02ff */
[----:B------:R-:W-:-:S04]  /*0780*/  IMAD.WIDE.U32 R24, R26, R28, R28 ;  /* 0x0000001c1a187225 */ /* 0x000fc800078e001c */
[----:B------:R-:W-:Y:S01]  /*0790*/  IMAD R21, R27, R28, R21 ;  /* 0x0000001c1b157224 */ /* 0x000fe200078e0215 */
[----:B------:R-:W-:-:S03]  /*07a0*/  ISETP.GE.U32.AND P0, PT, R16, R24, PT ;  /* 0x000000181000720c */ /* 0x000fc60003f06070 */
[----:B------:R-:W-:-:S05]  /*07b0*/  IMAD.IADD R21, R25, 0x1, R21 ;  /* 0x0000000119157824 */ /* 0x000fca00078e0215 */
[----:B------:R-:W-:-:S13]  /*07c0*/  ISETP.GE.AND.EX P0, PT, R18, R21, PT, P0 ;  /* 0x000000151200720c */ /* 0x000fda0003f06300 */
[----:B------:R-:W-:Y:S05]  /*07d0*/  @P0 EXIT ;  /* 0x000000000000094d */ /* 0x000fea0003800000 */
[----:B------:R-:W0:Y:S01]  /*07e0*/  LDCU UR74, c[0x0][0x3a8] ;  /* 0x00007500ff4a77ac */ /* 0x000e220008000800 */
[----:B------:R-:W1:Y:S01]  /*07f0*/  LDC.64 R26, c[0x0][0x380] ;  /* 0x0000e000ff1a7b82 */ /* 0x000e620000000a00 */
[----:B------:R-:W-:Y:S01]  /*0800*/  HFMA2 R28, -RZ, RZ, -8192, 0 ;  /* 0xf0000000ff1c7431 */ /* 0x000fe200000001ff */
[----:B------:R-:W-:Y:S01]  /*0810*/  MOV R29, 0x380fffff ;  /* 0x380fffff001d7802 */ /* 0x000fe20000000f00 */
[----:B------:R-:W2:Y:S01]  /*0820*/  LDCU.64 UR48, c[0x0][0x548] ;  /* 0x0000a900ff3077ac */ /* 0x000ea20008000a00 */
[----:B------:R-:W-:Y:S01]  /*0830*/  VIADD R31, R23, 0x96a522ad ;  /* 0x96a522ad171f7836 */ /* 0x000fe20000000000 */
[C---:B------:R-:W-:Y:S01]  /*0840*/  SHF.L.U32 R33, R15.reuse, 0x1, RZ ;  /* 0x000000010f217819 */ /* 0x040fe200000006ff */
[----:B------:R-:W-:Y:S01]  /*0850*/  IMAD R32, R32, -0x326172a9, RZ ;  /* 0xcd9e8d5720207824 */ /* 0x000fe200078e02ff */
[----:B------:R-:W3:Y:S01]  /*0860*/  LDCU UR72, c[0x0][0x3ac] ;  /* 0x00007580ff4877ac */ /* 0x000ee20008000800 */
[----:B------:R-:W-:Y:S01]  /*0870*/  IMAD R35, R15, 0x3, RZ ;  /* 0x000000030f237824 */ /* 0x000fe200078e02ff */
[----:B------:R-:W-:-:S02]  /*0880*/  LOP3.LUT R30, R30, R31, RZ, 0x3c, !PT ;  /* 0x0000001f1e1e7212 */ /* 0x000fc400078e3cff */
[----:B------:R-:W-:Y:S01]  /*0890*/  LOP3.LUT R31, R34, 0x3, RZ, 0xc0, !PT ;  /* 0x00000003221f7812 */ /* 0x000fe200078ec0ff */
[----:B------:R-:W4:Y:S01]  /*08a0*/  LDCU UR71, c[0x0][0x4d8] ;  /* 0x00009b00ff4777ac */ /* 0x000f220008000800 */
[----:B------:R-:W1:Y:S01]  /*08b0*/  LDCU UR70, c[0x0][0x3c0] ;  /* 0x00007800ff4677ac */ /* 0x000e620008000800 */
[----:B0-----:R-:W-:Y:S01]  /*08c0*/  UIADD3 UR74, UPT, UPT, UR74, -0x1, URZ ;  /* 0xffffffff4a4a7890 */ /* 0x001fe2000fffe0ff */
[----:B--2---:R0:W2:Y:S01]  /*08d0*/  DSETP.LEU.AND P0, PT, R28, |UR48|, PT ;  /* 0x400000301c007e2a */ /* 0x0040a2000bf0b000 */
[----:B------:R-:W0:-:S15]  /*08e0*/  LDCU UR69, c[0x0][0x4dc] ;  /* 0x00009b80ff4577ac */ /* 0x000e1e0008000800 */
[----:B------:R-:W-:-:S15]  /*08f0*/  NOP ;  /* 0x0000000000007918 */ /* 0x000fde0000000000 */
[----:B------:R-:W-:-:S15]  /*0900*/  NOP ;  /* 0x0000000000007918 */ /* 0x000fde0000000000 */
[----:B------:R-:W-:-:S15]  /*0910*/  NOP ;  /* 0x0000000000007918 */ /* 0x000fde0000000000 */
[----:B------:R-:W-:-:S03]  /*0920*/  NOP ;  /* 0x0000000000007918 */ /* 0x000fc60000000000 */
[----:B0-----:R-:W2:Y:S02]  /*0930*/  F2F.F32.F64 R28, UR48 ;  /* 0x00000030001c7d10 */ /* 0x001ea40008301000 */
[----:B--2---:R-:W-:Y:S01]  /*0940*/  @!P0 FMUL R28, R28, 1.175494350822287508e-38 ;  /* 0x008000001c1c8820 */ /* 0x004fe20000400000 */
[----:B------:R-:W-:Y:S01]  /*0950*/  UISETP.LT.U32.AND UP0, UPT, UR74, 0x18, UPT ;  /* 0x000000184a00788c */ /* 0x000fe2000bf01070 */
[----:B------:R-:W0:Y:S02]  /*0960*/  LDCU UR68, c[0x0][0x3c4] ;  /* 0x00007880ff4477ac */ /* 0x000e240008000800 */
[----:B------:R-:W-:Y:S01]  /*0970*/  FADD.FTZ R34, -R28, 1 ;  /* 0x3f8000001c227421 */ /* 0x000fe20000010100 */
[----:B------:R-:W-:Y:S01]  /*0980*/  USEL UR73, UR74, 0x18, UP0 ;  /* 0x000000184a497887 */ /* 0x000fe20008000000 */
[----:B------:R-:W2:Y:S01]  /*0990*/  LDCU UR67, c[0x0][0x4e0] ;  /* 0x00009c00ff4377ac */ /* 0x000ea20008000800 */
[----:B------:R-:W0:Y:S01]  /*09a0*/  LDCU UR66, c[0x0][0x3d8] ;  /* 0x00007b00ff4277ac */ /* 0x000e220008000800 */
        /* <DEDUP_REMOVED lines=44> */
[----:B------:R-:W0:Y:S01]  /*0c70*/  LDCU.64 UR32, c[0x0][0x3b0] ;  /* 0x00007600ff2077ac */ /* 0x000e220008000a00 */
[----:B------:R-:W0:Y:S01]  /*0c80*/  LDCU.64 UR34, c[0x0][0x3b8] ;  /* 0x00007700ff2277ac */ /* 0x000e220008000a00 */
[----:B------:R-:W0:Y:S01]  /*0c90*/  LDCU.64 UR36, c[0x0][0x3c8] ;  /* 0x00007900ff2477ac */ /* 0x000e220008000a00 */
[----:B------:R-:W0:Y:S01]  /*0ca0*/  LDCU.64 UR38, c[0x0][0x3d0] ;  /* 0x00007a00ff2677ac */ /* 0x000e220008000a00 */
[----:B------:R-:W0:Y:S01]  /*0cb0*/  LDCU.64 UR40, c[0x0][0x3e0] ;  /* 0x00007c00ff2877ac */ /* 0x000e220008000a00 */
[----:B------:R-:W0:Y:S01]  /*0cc0*/  LDCU.64 UR42, c[0x0][0x3e8] ;  /* 0x00007d00ff2a77ac */ /* 0x000e220008000a00 */
[----:B------:R-:W0:Y:S01]  /*0cd0*/  LDCU.64 UR44, c[0x0][0x3f8] ;  /* 0x00007f00ff2c77ac */ /* 0x000e220008000a00 */
[----:B------:R-:W0:Y:S01]  /*0ce0*/  LDCU.64 UR46, c[0x0][0x400] ;  /* 0x00008000ff2e77ac */ /* 0x000e220008000a00 */
[----:B-1234-:R-:W-:-:S12]  /*0cf0*/  UIADD3 UR73, UPT, UPT, UR73, 0x1, URZ ;  /* 0x0000000149497890 */ /* 0x01efd8000fffe0ff */
.L_x_24:
[----:B------:R-:W-:Y:S01]  /*0d00*/  IADD3 R0, PT, PT, R0, 0x1, RZ ;  /* 0x0000000100007810 */ /* 0x000fe20007ffe0ff */
[----:B------:R-:W-:Y:S03]  /*0d10*/  BSSY.RECONVERGENT B0, `(.L_x_2) ;  /* 0x000000c000007945 */ /* 0x000fe60003800200 */
[C---:B------:R-:W-:Y:S01]  /*0d20*/  ISETP.NE.AND P0, PT, R0.reuse, RZ, PT ;  /* 0x000000ff0000720c */ /* 0x040fe20003f05270 */
[----:B------:R-:W-:-:S12]  /*0d30*/  IMAD.WIDE.U32 R36, R0, -0x2daee0ad, RZ ;  /* 0xd2511f5300247825 */ /* 0x000fd800078e00ff */
[----:B------:R-:W-:Y:S05]  /*0d40*/  @P0 BRA `(.L_x_3) ;  /* 0x0000000000200947 */ /* 0x000fea0003800000 */
[----:B------:R-:W-:-:S05]  /*0d50*/  VIADD R2, R2, 0x1 ;  /* 0x0000000102027836 */ /* 0x000fca0000000000 */
[----:B------:R-:W-:-:S13]  /*0d60*/  ISETP.NE.AND P0, PT, R2, RZ, PT ;  /* 0x000000ff0200720c */ /* 0x000fda0003f05270 */
[----:B------:R-:W-:Y:S02]  /*0d70*/  @!P0 IADD3 R20, PT, PT, R20, 0x1, RZ ;  /* 0x0000000114148810 */ /* 0x000fe40007ffe0ff */
[----:B------:R-:W-:Y:S02]  /*0d80*/  @!P0 IADD3 R28, PT, PT, R17, 0x1, RZ ;  /* 0x00000001111c8810 */ /* 0x000fe40007ffe0ff */
[----:B------:R-:W-:Y:S02]  /*0d90*/  ISETP.NE.AND P1, PT, R20, RZ, !P0 ;  /* 0x000000ff1400720c */ /* 0x000fe40004725270 */
[----:B------:R-:W-:-:S11]  /*0da0*/  @!P0 MOV R2, RZ ;  /* 0x000000ff00028202 */ /* 0x000fd60000000f00 */
[----:B------:R-:W-:-:S05]  /*0db0*/  @P1 IMAD.MOV R28, RZ, RZ, R17 ;  /* 0x000000ffff1c1224 */ /* 0x000fca00078e0211 */
[----:B------:R-:W-:-:S07]  /*0dc0*/  @!P0 MOV R17, R28 ;  /* 0x0000001c00118202 */ /* 0x000fce0000000f00 */
.L_x_3:
[----:B0-----:R-:W-:Y:S05]  /*0dd0*/  BSYNC.RECONVERGENT B0 ;  /* 0x0000000000007941 */ /* 0x001fea0003800200 */
.L_x_2:
[----:B------:R-:W-:Y:S01]  /*0de0*/  LOP3.LUT R40, R17, R37, R23, 0x96, !PT ;  /* 0x0000002511287212 */ /* 0x000fe200078e9617 */
[----:B------:R-:W-:Y:S01]  /*0df0*/  IMAD.WIDE.U32 R28, R20, -0x326172a9, RZ ;  /* 0xcd9e8d57141c7825 */ /* 0x000fe200078e00ff */
[----:B------:R-:W-:Y:S02]  /*0e00*/  ISETP.GT.AND P0, PT, R31, 0x1, PT ;  /* 0x000000011f00780c */ /* 0x000fe40003f04270 */
[----:B------:R-:W-:Y:S01]  /*0e10*/  IADD3 R43, PT, PT, R22, -0xe443238, RZ ;  /* 0xf1bbcdc8162b7810 */ /* 0x000fe20007ffe0ff */
[----:B------:R-:W-:Y:S01]  /*0e20*/  IMAD.WIDE.U32 R40, R40, -0x326172a9, RZ ;  /* 0xcd9e8d5728287825 */ /* 0x000fe200078e00ff */
[----:B------:R-:W-:-:S04]  /*0e30*/  LOP3.LUT R29, R2, R29, R22, 0x96, !PT ;  /* 0x0000001d021d7212 */ /* 0x000fc800078e9616 */
[----:B------:R-:W-:Y:S01]  /*0e40*/  LOP3.LUT R38, R4, R28, R41, 0x96, !PT ;  /* 0x0000001c04267212 */ /* 0x000fe200078e9629 */
[----:B------:R-:W-:-:S04]  /*0e50*/  IMAD.WIDE.U32 R28, R29, -0x2daee0ad, RZ ;  /* 0xd2511f531d1c7825 */ /* 0x000fc800078e00ff */
        /* <DEDUP_REMOVED lines=16> */
[----:B------:R-:W-:Y:S01]  /*0f60*/  VIADD R39, R23, 0x646e171e ;  /* 0x646e171e17277836 */ /* 0x000fe20000000000 */
[----:B------:R-:W-:Y:S01]  /*0f70*/  LOP3.LUT R29, R11, R40, R29, 0x96, !PT ;  /* 0x000000280b1d7212 */ /* 0x000fe200078e961d */
[----:B------:R-:W-:-:S05]  /*0f80*/  IMAD.WIDE.U32 R36, R36, -0x2daee0ad, RZ ;  /* 0xd2511f5324247825 */ /* 0x000fca00078e00ff */
[----:B------:R-:W-:Y:S01]  /*0f90*/  LOP3.LUT R40, R39, R28, R37, 0x96, !PT ;  /* 0x0000001c27287212 */ /* 0x000fe200078e9625 */
[----:B------:R-:W-:Y:S01]  /*0fa0*/  IMAD.WIDE.U32 R28, R29, -0x326172a9, RZ ;  /* 0xcd9e8d571d1c7825 */ /* 0x000fe200078e00ff */
[----:B------:R-:W-:-:S03]  /*0fb0*/  IADD3 R37, PT, PT, R22, 0x5384540f, RZ ;  /* 0x5384540f16257810 */ /* 0x000fc60007ffe0ff */
[----:B------:R-:W-:Y:S01]  /*0fc0*/  IMAD.WIDE.U32 R40, R40, -0x326172a9, RZ ;  /* 0xcd9e8d5728287825 */ /* 0x000fe200078e00ff */
[----:B------:R-:W-:-:S04]  /*0fd0*/  LOP3.LUT R29, R13, R38, R29, 0x96, !PT ;  /* 0x000000260d1d7212 */ /* 0x000fc800078e961d */
[----:B------:R-:W-:Y:S01]  /*0fe0*/  LOP3.LUT R38, R37, R28, R41, 0x96, !PT ;  /* 0x0000001c25267212 */ /* 0x000fe200078e9629 */
[----:B------:R-:W-:Y:S01]  /*0ff0*/  IMAD.WIDE.U32 R28, R29, -0x2daee0ad, RZ ;  /* 0xd2511f531d1c7825 */ /* 0x000fe200078e00ff */
[----:B------:R-:W-:-:S03]  /*1000*/  IADD3 R37, PT, PT, R23, 0x1fd5c5a3, RZ ;  /* 0x1fd5c5a317257810 */ /* 0x000fc60007ffe0ff */
[----:B------:R-:W-:Y:S01]  /*1010*/  VIADD R41, R23, 0xdb3d7428 ;  /* 0xdb3d742817297836 */ /* 0x000fe20000000000 */
[----:B------:R-:W-:Y:S01]  /*1020*/  LOP3.LUT R36, R37, R36, R29, 0x96, !PT ;  /* 0x0000002425247212 */ /* 0x000fe200078e961d */
[----:B------:R-:W-:-:S04]  /*1030*/  IMAD.WIDE.U32 R38, R38, -0x2daee0ad, RZ ;  /* 0xd2511f5326267825 */ /* 0x000fc800078e00ff */
[----:B------:R-:W-:Y:S01]  /*1040*/  IMAD.WIDE.U32 R36, R36, -0x326172a9, RZ ;  /* 0xcd9e8d5724247825 */ /* 0x000fe200078e00ff */
[----:B------:R-:W-:Y:S02]  /*1050*/  LOP3.LUT R28, R41, R28, R39, 0x96, !PT ;  /* 0x0000001c291c7212 */ /* 0x000fe400078e9627 */
[----:B------:R-:W-:Y:S01]  /*1060*/  IADD3 R41, PT, PT, R22, -0x700cb87f, RZ ;  /* 0x8ff3478116297810 */ /* 0x000fe20007ffe0ff */
[----:B------:R-:W-:Y:S01]  /*1070*/  IMAD R39, R14, -0x2daee0ad, RZ ;  /* 0xd2511f530e277824 */ /* 0x000fe200078e02ff */
[----:B------:R-:W-:Y:S01]  /*1080*/  LOP3.LUT R14, R43, R40, R37, 0x96, !PT ;  /* 0x000000282b0e7212 */ /* 0x000fe200078e9625 */
[----:B------:R-:W-:Y:S01]  /*1090*/  IMAD.WIDE.U32 R28, R28, -0x326172a9, RZ ;  /* 0xcd9e8d571c1c7825 */ /* 0x000fe200078e00ff */
[----:B------:R-:W-:-:S03]  /*10a0*/  MOV R40, R30 ;  /* 0x0000001e00287202 */ /* 0x000fc60000000f00 */
[----:B------:R-:W-:Y:S01]  /*10b0*/  IMAD.MOV.U32 R37, RZ, RZ, R19 ;  /* 0x000000ffff257224 */ /* 0x000fe200078e0013 */
[----:B------:R-:W-:Y:S01]  /*10c0*/  LOP3.LUT R19, R41, R36, R29, 0x96, !PT ;  /* 0x0000002429137212 */ /* 0x000fe200078e961d */
[----:B------:R-:W-:Y:S01]  /*10d0*/  IMAD.HI.U32 R41, R14, -0x2daee0ad, RZ ;  /* 0xd2511f530e297827 */ /* 0x000fe200078e00ff */
[----:B------:R-:W-:Y:S02]  /*10e0*/  IADD3 R36, PT, PT, R23, -0x695add53, RZ ;  /* 0x96a522ad17247810 */ /* 0x000fe40007ffe0ff */
[----:B------:R-:W-:Y:S01]  /*10f0*/  MOV R29, R32 ;  /* 0x00000020001d7202 */ /* 0x000fe20000000f00 */
[----:B------:R-:W-:Y:S01]  /*1100*/  IMAD.MOV.U32 R32, RZ, RZ, R28 ;  /* 0x000000ffff207224 */ /* 0x000fe200078e001c */
[----:B------:R-:W-:Y:S01]  /*1110*/  LOP3.LUT R30, R36, R38, R41, 0x96, !PT ;  /* 0x00000026241e7212 */ /* 0x000fe200078e9629 */
[----:B------:R-:W-:Y:S06]  /*1120*/  @P0 BRA `(.L_x_4) ;  /* 0x0000000000240947 */ /* 0x000fec0003800000 */
[----:B------:R-:W-:Y:S01]  /*1130*/  ISETP.NE.AND P0, PT, R31, RZ, PT ;  /* 0x000000ff1f00720c */ /* 0x000fe20003f05270 */
[----:B------:R-:W-:Y:S01]  /*1140*/  IMAD.MOV.U32 R36, RZ, RZ, R39 ;  /* 0x000000ffff247224 */ /* 0x000fe200078e0027 */
[----:B------:R-:W-:-:S11]  /*1150*/  MOV R28, R40 ;  /* 0x00000028001c7202 */ /* 0x000fd60000000f00 */
[----:B------:R-:W-:Y:S05]  /*1160*/  @!P0 BRA `(.L_x_5) ;  /* 0x0000000000388947 */ /* 0x000fea0003800000 */
[----:B------:R-:W-:Y:S01]  /*1170*/  MOV R37, R29 ;  /* 0x0000001d00257202 */ /* 0x000fe20000000f00 */
[----:B------:R-:W-:Y:S01]  /*1180*/  IMAD.MOV.U32 R36, RZ, RZ, R19 ;  /* 0x000000ffff247224 */ /* 0x000fe200078e0013 */
[----:B------:R-:W-:Y:S02]  /*1190*/  MOV R28, R39 ;  /* 0x00000027001c7202 */ /* 0x000fe40000000f00 */
[----:B------:R-:W-:Y:S01]  /*11a0*/  MOV R29, R40 ;  /* 0x00000028001d7202 */ /* 0x000fe20000000f00 */
[----:B------:R-:W-:Y:S06]  /*11b0*/  BRA `(.L_x_5) ;  /* 0x0000000000247947 */ /* 0x000fec0003800000 */
.L_x_4:
[----:B------:R-:W-:Y:S01]  /*11c0*/  ISETP.NE.AND P0, PT, R31, 0x3, PT ;  /* 0x000000031f00780c */ /* 0x000fe20003f05270 */
[----:B------:R-:W-:Y:S01]  /*11d0*/  IMAD.MOV.U32 R29, RZ, RZ, R19 ;  /* 0x000000ffff1d7224 */ /* 0x000fe200078e0013 */
[----:B------:R-:W-:Y:S02]  /*11e0*/  MOV R37, R39 ;  /* 0x0000002700257202 */ /* 0x000fe40000000f00 */
[----:B------:R-:W-:Y:S02]  /*11f0*/  MOV R28, R32 ;  /* 0x00000020001c7202 */ /* 0x000fe40000000f00 */
[----:B------:R-:W-:-:S07]  /*1200*/  MOV R36, R30 ;  /* 0x0000001e00247202 */ /* 0x000fce0000000f00 */
[----:B------:R-:W-:Y:S01]  /*1210*/  @P0 IMAD.MOV.U32 R37, RZ, RZ, R40 ;  /* 0x000000ffff250224 */ /* 0x000fe200078e0028 */
[----:B------:R-:W-:Y:S01]  /*1220*/  @P0 MOV R29, R39 ;  /* 0x00000027001d0202 */ /* 0x000fe20000000f00 */
[----:B------:R-:W-:Y:S01]  /*1230*/  @P0 IMAD.MOV.U32 R36, RZ, RZ, R32 ;  /* 0x000000ffff240224 */ /* 0x000fe200078e0020 */
[----:B------:R-:W-:-:S07]  /*1240*/  @P0 MOV R28, R19 ;  /* 0x00000013001c0202 */ /* 0x000fce0000000f00 */
.L_x_5:
[----:B------:R-:W-:Y:S01]  /*1250*/  UISETP.NE.AND UP0, UPT, UR31, URZ, UPT ;  /* 0x000000ff1f00728c */ /* 0x000fe2000bf05270 */
[----:B------:R-:W-:Y:S01]  /*1260*/  I2FP.F32.U32 R37, R37 ;  /* 0x0000002500257245 */ /* 0x000fe20000201000 */
[----:B------:R-:W-:Y:S01]  /*1270*/  HFMA2 R40, -RZ, RZ, 0.1171875, 0 ;  /* 0x2f800000ff287431 */ /* 0x000fe200000001ff */
[----:B------:R-:W-:Y:S02]  /*1280*/  I2FP.F32.U32 R29, R29 ;  /* 0x0000001d001d7245 */ /* 0x000fe40000201000 */
[----:B------:R-:W-:Y:S02]  /*1290*/  I2FP.F32.U32 R38, R28 ;  /* 0x0000001c00267245 */ /* 0x000fe40000201000 */
[----:B------:R-:W-:Y:S01]  /*12a0*/  I2FP.F32.U32 R39, R36 ;  /* 0x0000002400277245 */ /* 0x000fe20000201000 */
[-C--:B------:R-:W-:Y:S01]  /*12b0*/  FFMA.FTZ R36, R37, R40.reuse, 1.1641532182693481445e-10 ;  /* 0x2f00000025247423 */ /* 0x080fe20000010028 */
[-C--:B------:R-:W-:Y:S01]  /*12c0*/  FFMA.FTZ R37, R29, R40.reuse, 1.1641532182693481445e-10 ;  /* 0x2f0000001d257423 */ /* 0x080fe20000010028 */
[----:B------:R-:W-:-:S02]  /*12d0*/  FFMA.FTZ R38, R38, R40, 1.1641532182693481445e-10 ;  /* 0x2f00000026267423 */ /* 0x000fc40000010028 */
[----:B------:R-:W-:Y:S01]  /*12e0*/  FFMA.FTZ R39, R39, R40, 1.1641532182693481445e-10 ;  /* 0x2f00000027277423 */ /* 0x000fe20000010028 */
[----:B------:R-:W-:Y:S06]  /*12f0*/  BRA.U UP0, `(.L_x_6) ;  /* 0x0000000500047547 */ /* 0x000fec000b800000 */
[-C--:B------:R-:W-:Y:S01]  /*1300*/  IADD3 R43, P2, PT, R15, R16.reuse, RZ ;  /* 0x000000100f2b7210 */ /* 0x080fe20007f5e0ff */
[----:B------:R-:W-:Y:S01]  /*1310*/  BSSY.RECONVERGENT B0, `(.L_x_7) ;  /* 0x0000019000007945 */ /* 0x000fe20003800200 */
[----:B------:R-:W-:Y:S02]  /*1320*/  IADD3 R41, P5, PT, R33, R16, RZ ;  /* 0x0000001021297210 */ /* 0x000fe40007fbe0ff */
[----:B------:R-:W-:Y:S02]  /*1330*/  IADD3.X R42, PT, PT, RZ, R18, RZ, P2, !PT ;  /* 0x00000012ff2a7210 */ /* 0x000fe400017fe4ff */
[----:B------:R-:W-:Y:S01]  /*1340*/  ISETP.GE.U32.AND P2, PT, R16, R26, PT ;  /* 0x0000001a1000720c */ /* 0x000fe20003f46070 */
[----:B------:R-:W-:Y:S01]  /*1350*/  IMAD.X R40, RZ, RZ, R18, P5 ;  /* 0x000000ffff287224 */ /* 0x000fe200028e0612 */
[----:B------:R-:W-:Y:S02]  /*1360*/  IADD3 R29, P4, PT, R35, R16, RZ ;  /* 0x00000010231d7210 */ /* 0x000fe40007f9e0ff */
[----:B------:R-:W-:-:S02]  /*1370*/  ISETP.GE.AND.EX P2, PT, R18, R27, PT, P2 ;  /* 0x0000001b1200720c */ /* 0x000fc40003f46320 */
[-C--:B------:R-:W-:Y:S02]  /*1380*/  ISETP.GE.U32.AND P1, PT, R43, R26.reuse, PT ;  /* 0x0000001a2b00720c */ /* 0x080fe40003f26070 */
[-C--:B------:R-:W-:Y:S02]  /*1390*/  ISETP.GE.U32.AND P3, PT, R41, R26.reuse, PT ;  /* 0x0000001a2900720c */ /* 0x080fe40003f66070 */
[----:B------:R-:W-:Y:S02]  /*13a0*/  ISETP.GE.U32.AND P0, PT, R29, R26, PT ;  /* 0x0000001a1d00720c */ /* 0x000fe40003f06070 */
[----:B------:R-:W-:Y:S02]  /*13b0*/  IADD3.X R28, PT, PT, RZ, R18, RZ, P4, !PT ;  /* 0x00000012ff1c7210 */ /* 0x000fe400027fe4ff */
[-C--:B------:R-:W-:Y:S02]  /*13c0*/  ISETP.GE.AND.EX P1, PT, R42, R27.reuse, PT, P1 ;  /* 0x0000001b2a00720c */ /* 0x080fe40003f26310 */
[----:B------:R-:W-:-:S02]  /*13d0*/  ISETP.GE.AND.EX P3, PT, R40, R27, PT, P3 ;  /* 0x0000001b2800720c */ /* 0x000fc40003f66330 */
[----:B------:R-:W-:Y:S01]  /*13e0*/  ISETP.GE.AND.EX P0, PT, R28, R27, PT, P0 ;  /* 0x0000001b1c00720c */ /* 0x000fe20003f06300 */
[----:B------:R-:W-:-:S12]  /*13f0*/  @P2 BRA `(.L_x_8) ;  /* 0x0000000000282947 */ /* 0x000fd80003800000 */
[----:B------:R-:W0:Y:S08]  /*1400*/  MUFU.LG2 R28, R34 ;  /* 0x00000022001c7308 */ /* 0x000e300000000c00 */
[----:B------:R-:W1:Y:S01]  /*1410*/  MUFU.LG2 R36, R36 ;  /* 0x0000002400247308 */ /* 0x000e620000000c00 */
[----:B0-----:R-:W-:-:S07]  /*1420*/  FMUL.FTZ R40, R28, 0.69314718246459960938 ;  /* 0x3f3172181c287820 */ /* 0x001fce0000410000 */
[----:B------:R-:W0:Y:S01]  /*1430*/  MUFU.RCP R41, R40 ;  /* 0x0000002800297308 */ /* 0x000e220000001000 */
[----:B-1----:R-:W-:-:S04]  /*1440*/  FMUL.FTZ R28, R36, 0.69314718246459960938 ;  /* 0x3f317218241c7820 */ /* 0x002fc80000410000 */
[----:B0-----:R-:W-:Y:S02]  /*1450*/  FMUL.FTZ R41, R28, R41 ;  /* 0x000000291c297220 */ /* 0x001fe40000410000 */
[----:B------:R-:W0:Y:S04]  /*1460*/  LDC.64 R28, c[0x0][0x540] ;  /* 0x00015000ff1c7b82 */ /* 0x000e280000000a00 */
[----:B------:R-:W1:Y:S02]  /*1470*/  FRND.FTZ.CEIL R41, R41 ;  /* 0x0000002900297307 */ /* 0x000e640000219000 */
[----:B-1----:R-:W-:-:S05]  /*1480*/  F2FP.BF16.F32.PACK_AB R42, RZ, R41 ;  /* 0x00000029ff2a723e */ /* 0x002fca00000010ff */
[----:B0-----:R0:W-:Y:S02]  /*1490*/  STG.E.U16 desc[UR76][R28.64], R42 ;  /* 0x0000002a1c007986 */ /* 0x0011e4000c10154c */
.L_x_8:
[----:B------:R-:W-:Y:S05]  /*14a0*/  BSYNC.RECONVERGENT B0 ;  /* 0x0000000000007941 */ /* 0x000fea0003800200 */
.L_x_7:
[----:B------:R-:W-:Y:S04]  /*14b0*/  BSSY.RECONVERGENT B0, `(.L_x_9) ;  /* 0x000000c000007945 */ /* 0x000fe80003800200 */
[----:B------:R-:W-:Y:S05]  /*14c0*/  @P1 BRA `(.L_x_10) ;  /* 0x0000000000281947 */ /* 0x000fea0003800000 */
[----:B0-----:R-:W0:Y:S08]  /*14d0*/  MUFU.LG2 R28, R34 ;  /* 0x00000022001c7308 */ /* 0x001e300000000c00 */
        /* <DEDUP_REMOVED lines=9> */
.L_x_10:
[----:B------:R-:W-:Y:S05]  /*1570*/  BSYNC.RECONVERGENT B0 ;  /* 0x0000000000007941 */ /* 0x000fea0003800200 */
.L_x_9:
[----:B------:R-:W-:Y:S04]  /*1580*/  BSSY.RECONVERGENT B0, `(.L_x_11) ;  /* 0x000000c000007945 */ /* 0x000fe80003800200 */
[----:B------:R-:W-:Y:S05]  /*1590*/  @P3 BRA `(.L_x_12) ;  /* 0x0000000000283947 */ /* 0x000fea0003800000 */
[----:B01----:R-:W0:Y:S08]  /*15a0*/  MUFU.LG2 R28, R34 ;  /* 0x00000022001c7308 */ /* 0x003e300000000c00 */
        /* <DEDUP_REMOVED lines=9> */
.L_x_12:
[----:B------:R-:W-:Y:S05]  /*1640*/  BSYNC.RECONVERGENT B0 ;  /* 0x0000000000007941 */ /* 0x000fea0003800200 */
.L_x_11:
[----:B------:R-:W-:Y:S05]  /*1650*/  @P0 BRA `(.L_x_13) ;  /* 0x0000003c00e00947 */ /* 0x000fea0003800000 */
[----:B012---:R-:W0:Y:S08]  /*1660*/  MUFU.LG2 R28, R34 ;  /* 0x00000022001c7308 */ /* 0x007e300000000c00 */
        /* <DEDUP_REMOVED lines=8> */
[----:B0-----:R3:W-:Y:S01]  /*16f0*/  STG.E.U16 desc[UR76][R28.64], R37 ;  /* 0x000000251c007986 */ /* 0x0017e2000c10154c */
[----:B------:R-:W-:Y:S05]  /*1700*/  BRA `(.L_x_13) ;  /* 0x0000003c00b47947 */ /* 0x000fea0003800000 */
.L_x_6:
[----:B------:R-:W-:Y:S01]  /*1710*/  ISETP.GE.U32.AND P0, PT, R16, R26, PT ;  /* 0x0000001a1000720c */ /* 0x000fe20003f06070 */
[----:B------:R-:W-:Y:S03]  /*1720*/  BSSY.RECONVERGENT B0, `(.L_x_14) ;  /* 0x00000f3000007945 */ /* 0x000fe60003800200 */
[----:B------:R-:W-:-:S13]  /*1730*/  ISETP.GE.AND.EX P0, PT, R18, R27, PT, P0 ;  /* 0x0000001b1200720c */ /* 0x000fda0003f06300 */
[----:B------:R-:W-:Y:S05]  /*1740*/  @P0 BRA `(.L_x_15) ;  /* 0x0000000c00c00947 */ /* 0x000fea0003800000 */
[----:B------:R-:W-:Y:S02]  /*1750*/  HFMA2 R28, -RZ, RZ, 0, 0 ;  /* 0x00000000ff1c7431 */ /* 0x000fe400000001ff */
[----:B------:R-:W-:Y:S01]  /*1760*/  IMAD.MOV.U32 R29, RZ, RZ, R16 ;  /* 0x000000ffff1d7224 */ /* 0x000fe200078e0010 */
[----:B------:R-:W-:Y:S02]  /*1770*/  UISETP.NE.AND UP0, UPT, UR74, URZ, UPT ;  /* 0x000000ff4a00728c */ /* 0x000fe4000bf05270 */
[----:B------:R-:W-:-:S05]  /*1780*/  IMAD.HI.U32 R41, R16, UR32, R28 ;  /* 0x0000002010297c27 */ /* 0x000fca000f8e001c */
[----:B------:R-:W-:-:S04]  /*1790*/  SHF.R.U32.HI R41, RZ, UR33, R41 ;  /* 0x00000021ff297c19 */ /* 0x000fc80008011629 */
[----:B------:R-:W-:-:S05]  /*17a0*/  IADD3 R29, PT, PT, -R41, RZ, RZ ;  /* 0x000000ff291d7210 */ /* 0x000fca0007ffe1ff */
[----:B------:R-:W-:-:S04]  /*17b0*/  IMAD R40, R29, UR72, R16 ;  /* 0x000000481d287c24 */ /* 0x000fc8000f8e0210 */
[----:B------:R-:W-:Y:S01]  /*17c0*/  IMAD R40, R40, UR71, RZ ;  /* 0x0000004728287c24 */ /* 0x000fe2000f8e02ff */
[----:B------:R-:W-:Y:S06]  /*17d0*/  BRA.U !UP0, `(.L_x_16) ;  /* 0x0000000d086c7547 */ /* 0x000fec000b800000 */
[----:B------:R-:W-:Y:S01]  /*17e0*/  MOV R28, RZ ;  /* 0x000000ff001c7202 */ /* 0x000fe20000000f00 */
[----:B------:R-:W-:Y:S01]  /*17f0*/  IMAD.MOV.U32 R29, RZ, RZ, R41 ;  /* 0x000000ffff1d7224 */ /* 0x000fe200078e0029 */
[----:B------:R-:W-:-:S03]  /*1800*/  UISETP.NE.AND UP0, UPT, UR73, 0x2, UPT ;  /* 0x000000024900788c */ /* 0x000fc6000bf05270 */
[----:B------:R-:W-:-:S05]  /*1810*/  IMAD.HI.U32 R29, R41, UR35, R28 ;  /* 0x00000023291d7c27 */ /* 0x000fca000f8e001c */
[----:B------:R-:W-:-:S04]  /*1820*/  SHF.R.U32.HI R29, RZ, UR70, R29 ;  /* 0x00000046ff1d7c19 */ /* 0x000fc8000801161d */
[----:B------:R-:W-:-:S05]  /*1830*/  IADD3 R28, PT, PT, -R29, RZ, RZ ;  /* 0x000000ff1d1c7210 */ /* 0x000fca0007ffe1ff */
[----:B------:R-:W-:-:S04]  /*1840*/  IMAD R41, R28, UR34, R41 ;  /* 0x000000221c297c24 */ /* 0x000fc8000f8e0229 */
[----:B------:R-:W-:Y:S01]  /*1850*/  IMAD R40, R41, UR69, R40 ;  /* 0x0000004529287c24 */ /* 0x000fe2000f8e0228 */
[----:B------:R-:W-:Y:S06]  /*1860*/  BRA.U !UP0, `(.L_x_16) ;  /* 0x0000000d08487547 */ /* 0x000fec000b800000 */
[----:B------:R-:W-:Y:S01]  /*1870*/  MOV R28, RZ ;  /* 0x000000ff001c7202 */ /* 0x000fe20000000f00 */
[----:B------:R-:W-:-:S04]  /*1880*/  UISETP.NE.AND UP0, UPT, UR73, 0x3, UPT ;  /* 0x000000034900788c */ /* 0x000fc8000bf05270 */
[----:B------:R-:W-:-:S05]  /*1890*/  IMAD.HI.U32 R41, R29, UR36, R28 ;  /* 0x000000241d297c27 */ /* 0x000fca000f8e001c */
[----:B------:R-:W-:-:S05]  /*18a0*/  SHF.R.U32.HI R41, RZ, UR37, R41 ;  /* 0x00000025ff297c19 */ /* 0x000fca0008011629 */
[----:B------:R-:W-:-:S04]  /*18b0*/  IMAD.MOV R28, RZ, RZ, -R41 ;  /* 0x000000ffff1c7224 */ /* 0x000fc800078e0a29 */
[----:B------:R-:W-:-:S04]  /*18c0*/  IMAD R29, R28, UR68, R29 ;  /* 0x000000441c1d7c24 */ /* 0x000fc8000f8e021d */
[----:B------:R-:W-:Y:S01]  /*18d0*/  IMAD R40, R29, UR67, R40 ;  /* 0x000000431d287c24 */ /* 0x000fe2000f8e0228 */
[----:B------:R-:W-:Y:S06]  /*18e0*/  BRA.U !UP0, `(.L_x_16) ;  /* 0x0000000d08287547 */ /* 0x000fec000b800000 */
[----:B------:R-:W-:Y:S01]  /*18f0*/  HFMA2 R28, -RZ, RZ, 0, 0 ;  /* 0x00000000ff1c7431 */ /* 0x000fe200000001ff */
[----:B------:R-:W-:Y:S01]  /*1900*/  MOV R29, R41 ;  /* 0x00000029001d7202 */ /* 0x000fe20000000f00 */
[----:B------:R-:W-:-:S03]  /*1910*/  UISETP.NE.AND UP0, UPT, UR73, 0x4, UPT ;  /* 0x000000044900788c */ /* 0x000fc6000bf05270 */
[----:B------:R-:W-:-:S05]  /*1920*/  IMAD.HI.U32 R29, R41, UR39, R28 ;  /* 0x00000027291d7c27 */ /* 0x000fca000f8e001c */
[----:B------:R-:W-:-:S05]  /*1930*/  SHF.R.U32.HI R29, RZ, UR66, R29 ;  /* 0x00000042ff1d7c19 */ /* 0x000fca000801161d */
[----:B------:R-:W-:-:S04]  /*1940*/  IMAD.MOV R28, RZ, RZ, -R29 ;  /* 0x000000ffff1c7224 */ /* 0x000fc800078e0a1d */
[----:B------:R-:W-:-:S04]  /*1950*/  IMAD R41, R28, UR38, R41 ;  /* 0x000000261c297c24 */ /* 0x000fc8000f8e0229 */
[----:B------:R-:W-:Y:S01]  /*1960*/  IMAD R40, R41, UR65, R40 ;  /* 0x0000004129287c24 */ /* 0x000fe2000f8e0228 */
[----:B------:R-:W-:Y:S06]  /*1970*/  BRA.U !UP0, `(.L_x_16) ;  /* 0x0000000d08047547 */ /* 0x000fec000b800000 */
[----:B------:R-:W-:Y:S01]  /*1980*/  MOV R28, RZ ;  /* 0x000000ff001c7202 */ /* 0x000fe20000000f00 */
[----:B------:R-:W-:-:S04]  /*1990*/  UISETP.NE.AND UP0, UPT, UR73, 0x5, UPT ;  /* 0x000000054900788c */ /* 0x000fc8000bf05270 */
[----:B------:R-:W-:-:S05]  /*19a0*/  IMAD.HI.U32 R41, R29, UR40, R28 ;  /* 0x000000281d297c27 */ /* 0x000fca000f8e001c */
[----:B------:R-:W-:-:S04]  /*19b0*/  SHF.R.U32.HI R41, RZ, UR41, R41 ;  /* 0x00000029ff297c19 */ /* 0x000fc80008011629 */
[----:B------:R-:W-:-:S05]  /*19c0*/  IADD3 R28, PT, PT, -R41, RZ, RZ ;  /* 0x000000ff291c7210 */ /* 0x000fca0007ffe1ff */
[----:B------:R-:W-:-:S04]  /*19d0*/  IMAD R29, R28, UR64, R29 ;  /* 0x000000401c1d7c24 */ /* 0x000fc8000f8e021d */
[----:B------:R-:W-:Y:S01]  /*19e0*/  IMAD R40, R29, UR63, R40 ;  /* 0x0000003f1d287c24 */ /* 0x000fe2000f8e0228 */
[----:B------:R-:W-:Y:S06]  /*19f0*/  BRA.U !UP0, `(.L_x_16) ;  /* 0x0000000908e47547 */ /* 0x000fec000b800000 */
[----:B------:R-:W-:Y:S01]  /*1a00*/  MOV R29, R41 ;  /* 0x00000029001d7202 */ /* 0x000fe20000000f00 */
[----:B------:R-:W-:Y:S01]  /*1a10*/  IMAD.MOV.U32 R28, RZ, RZ, RZ ;  /* 0x000000ffff1c7224 */ /* 0x000fe200078e00ff */
[----:B------:R-:W-:-:S03]  /*1a20*/  UISETP.NE.AND UP0, UPT, UR73, 0x6, UPT ;  /* 0x000000064900788c */ /* 0x000fc6000bf05270 */
[----:B------:R-:W-:-:S05]  /*1a30*/  IMAD.HI.U32 R29, R41, UR43, R28 ;  /* 0x0000002b291d7c27 */ /* 0x000fca000f8e001c */
[----:B------:R-:W-:-:S04]  /*1a40*/  SHF.R.U32.HI R29, RZ, UR62, R29 ;  /* 0x0000003eff1d7c19 */ /* 0x000fc8000801161d */
[----:B------:R-:W-:-:S05]  /*1a50*/  IADD3 R28, PT, PT, -R29, RZ, RZ ;  /* 0x000000ff1d1c7210 */ /* 0x000fca0007ffe1ff */
[----:B------:R-:W-:-:S04]  /*1a60*/  IMAD R41, R28, UR42, R41 ;  /* 0x0000002a1c297c24 */ /* 0x000fc8000f8e0229 */
[----:B------:R-:W-:Y:S01]  /*1a70*/  IMAD R40, R41, UR61, R40 ;  /* 0x0000003d29287c24 */ /* 0x000fe2000f8e0228 */
[----:B------:R-:W-:Y:S06]  /*1a80*/  BRA.U !UP0, `(.L_x_16) ;  /* 0x0000000908c07547 */ /* 0x000fec000b800000 */
        /* <DEDUP_REMOVED lines=8> */
[----:B------:R-:W-:Y:S02]  /*1b10*/  HFMA2 R28, -RZ, RZ, 0, 0 ;  /* 0x00000000ff1c7431 */ /* 0x000fe400000001ff */
[----:B------:R-:W-:Y:S01]  /*1b20*/  IMAD.MOV.U32 R29, RZ, RZ, R41 ;  /* 0x000000ffff1d7224 */ /* 0x000fe200078e0029 */
[----:B------:R-:W-:Y:S02]  /*1b30*/  UISETP.NE.AND UP0, UPT, UR73, 0x8, UPT ;  /* 0x000000084900788c */ /* 0x000fe4000bf05270 */
[----:B------:R-:W-:-:S05]  /*1b40*/  IMAD.HI.U32 R29, R41, UR47, R28 ;  /* 0x0000002f291d7c27 */ /* 0x000fca000f8e001c */
[----:B------:R-:W-:-:S04]  /*1b50*/  SHF.R.U32.HI R29, RZ, UR58, R29 ;  /* 0x0000003aff1d7c19 */ /* 0x000fc8000801161d */
[----:B------:R-:W-:-:S05]  /*1b60*/  IADD3 R28, PT, PT, -R29, RZ, RZ ;  /* 0x000000ff1d1c7210 */ /* 0x000fca0007ffe1ff */
[----:B------:R-:W-:-:S04]  /*1b70*/  IMAD R41, R28, UR46, R41 ;  /* 0x0000002e1c297c24 */ /* 0x000fc8000f8e0229 */
[----:B------:R-:W-:Y:S01]  /*1b80*/  IMAD R40, R41, UR57, R40 ;  /* 0x0000003929287c24 */ /* 0x000fe2000f8e0228 */
[----:B------:R-:W-:Y:S06]  /*1b90*/  BRA.U !UP0, `(.L_x_16) ;  /* 0x00000009087c7547 */ /* 0x000fec000b800000 */
[----:B------:R-:W0:Y:S01]  /*1ba0*/  LDCU.64 UR48, c[0x0][0x410] ;  /* 0x00008200ff3077ac */ /* 0x000e220008000a00 */
[----:B------:R-:W-:Y:S01]  /*1bb0*/  MOV R28, RZ ;  /* 0x000000ff001c7202 */ /* 0x000fe20000000f00 */
[----:B------:R-:W-:-:S04]  /*1bc0*/  UISETP.NE.AND UP0, UPT, UR73, 0x9, UPT ;  /* 0x000000094900788c */ /* 0x000fc8000bf05270 */
[----:B0-----:R-:W-:-:S05]  /*1bd0*/  IMAD.HI.U32 R41, R29, UR48, R28 ;  /* 0x000000301d297c27 */ /* 0x001fca000f8e001c */
[----:B------:R-:W-:-:S05]  /*1be0*/  SHF.R.U32.HI R41, RZ, UR49, R41 ;  /* 0x00000031ff297c19 */ /* 0x000fca0008011629 */
[----:B------:R-:W-:-:S04]  /*1bf0*/  IMAD.MOV R28, RZ, RZ, -R41 ;  /* 0x000000ffff1c7224 */ /* 0x000fc800078e0a29 */
[----:B------:R-:W-:-:S04]  /*1c00*/  IMAD R29, R28, UR56, R29 ;  /* 0x000000381c1d7c24 */ /* 0x000fc8000f8e021d */
[----:B------:R-:W-:Y:S01]  /*1c10*/  IMAD R40, R29, UR55, R40 ;  /* 0x000000371d287c24 */ /* 0x000fe2000f8e0228 */
[----:B------:R-:W-:Y:S06]  /*1c20*/  BRA.U !UP0, `(.L_x_16) ;  /* 0x0000000908587547 */ /* 0x000fec000b800000 */
[----:B------:R-:W0:Y:S01]  /*1c30*/  LDCU.64 UR48, c[0x0][0x418] ;  /* 0x00008300ff3077ac */ /* 0x000e220008000a00 */
[----:B------:R-:W-:Y:S02]  /*1c40*/  MOV R28, RZ ;  /* 0x000000ff001c7202 */ /* 0x000fe40000000f00 */
[----:B------:R-:W-:Y:S01]  /*1c50*/  MOV R29, R41 ;  /* 0x00000029001d7202 */ /* 0x000fe20000000f00 */
[----:B------:R-:W-:Y:S02]  /*1c60*/  UISETP.NE.AND UP0, UPT, UR73, 0xa, UPT ;  /* 0x0000000a4900788c */ /* 0x000fe4000bf05270 */
[----:B0-----:R-:W-:-:S05]  /*1c70*/  IMAD.HI.U32 R29, R41, UR49, R28 ;  /* 0x00000031291d7c27 */ /* 0x001fca000f8e001c */
[----:B------:R-:W-:-:S05]  /*1c80*/  SHF.R.U32.HI R29, RZ, UR54, R29 ;  /* 0x00000036ff1d7c19 */ /* 0x000fca000801161d */
[----:B------:R-:W-:-:S04]  /*1c90*/  IMAD.MOV R28, RZ, RZ, -R29 ;  /* 0x000000ffff1c7224 */ /* 0x000fc800078e0a1d */
[----:B------:R-:W-:-:S04]  /*1ca0*/  IMAD R41, R28, UR48, R41 ;  /* 0x000000301c297c24 */ /* 0x000fc8000f8e0229 */
[----:B------:R-:W-:Y:S01]  /*1cb0*/  IMAD R40, R41, UR53, R40 ;  /* 0x0000003529287c24 */ /* 0x000fe2000f8e0228 */
[----:B------:R-:W-:Y:S06]  /*1cc0*/  BRA.U !UP0, `(.L_x_16) ;  /* 0x0000000908307547 */ /* 0x000fec000b800000 */
[----:B------:R-:W0:Y:S01]  /*1cd0*/  LDCU.64 UR48, c[0x0][0x428] ;  /* 0x00008500ff3077ac */ /* 0x000e220008000a00 */
[----:B------:R-:W-:Y:S01]  /*1ce0*/  HFMA2 R28, -RZ, RZ, 0, 0 ;  /* 0x00000000ff1c7431 */ /* 0x000fe200000001ff */
[----:B------:R-:W-:-:S04]  /*1cf0*/  UISETP.NE.AND UP0, UPT, UR73, 0xb, UPT ;  /* 0x0000000b4900788c */ /* 0x000fc8000bf05270 */
[----:B0-----:R-:W-:-:S05]  /*1d00*/  IMAD.HI.U32 R41, R29, UR48, R28 ;  /* 0x000000301d297c27 */ /* 0x001fca000f8e001c */
[----:B------:R-:W-:-:S04]  /*1d10*/  SHF.R.U32.HI R41, RZ, UR49, R41 ;  /* 0x00000031ff297c19 */ /* 0x000fc80008011629 */
[----:B------:R-:W-:-:S05]  /*1d20*/  IADD3 R28, PT, PT, -R41, RZ, RZ ;  /* 0x000000ff291c7210 */ /* 0x000fca0007ffe1ff */
[----:B------:R-:W-:-:S04]  /*1d30*/  IMAD R29, R28, UR52, R29 ;  /* 0x000000341c1d7c24 */ /* 0x000fc8000f8e021d */
[----:B------:R-:W-:Y:S01]  /*1d40*/  IMAD R40, R29, UR51, R40 ;  /* 0x000000331d287c24 */ /* 0x000fe2000f8e0228 */
[----:B------:R-:W-:Y:S06]  /*1d50*/  BRA.U !UP0, `(.L_x_16) ;  /* 0x00000009080c7547 */ /* 0x000fec000b800000 */
[----:B------:R-:W0:Y:S01]  /*1d60*/  LDCU.64 UR48, c[0x0][0x430] ;  /* 0x00008600ff3077ac */ /* 0x000e220008000a00 */
[----:B------:R-:W-:Y:S01]  /*1d70*/  MOV R29, R41 ;  /* 0x00000029001d7202 */ /* 0x000fe20000000f00 */
[----:B------:R-:W-:Y:S01]  /*1d80*/  IMAD.MOV.U32 R28, RZ, RZ, RZ ;  /* 0x000000ffff1c7224 */ /* 0x000fe200078e00ff */
[----:B------:R-:W-:-:S03]  /*1d90*/  UISETP.NE.AND UP0, UPT, UR73, 0xc, UPT ;  /* 0x0000000c4900788c */ /* 0x000fc6000bf05270 */
[----:B0-----:R-:W-:-:S05]  /*1da0*/  IMAD.HI.U32 R29, R41, UR49, R28 ;  /* 0x00000031291d7c27 */ /* 0x001fca000f8e001c */
[----:B------:R-:W-:-:S04]  /*1db0*/  SHF.R.U32.HI R29, RZ, UR50, R29 ;  /* 0x00000032ff1d7c19 */ /* 0x000fc8000801161d */
[----:B------:R-:W-:-:S05]  /*1dc0*/  IADD3 R28, PT, PT, -R29, RZ, RZ ;  /* 0x000000ff1d1c7210 */ /* 0x000fca0007ffe1ff */
[----:B------:R-:W-:-:S04]  /*1dd0*/  IMAD R41, R28, UR48, R41 ;  /* 0x000000301c297c24 */ /* 0x000fc8000f8e0229 */
[----:B------:R-:W-:Y:S01]  /*1de0*/  IMAD R40, R41, UR4, R40 ;  /* 0x0000000429287c24 */ /* 0x000fe2000f8e0228 */
[----:B------:R-:W-:Y:S06]  /*1df0*/  BRA.U !UP0, `(.L_x_16) ;  /* 0x0000000508e47547 */ /* 0x000fec000b800000 */
[----:B------:R-:W0:Y:S01]  /*1e00*/  LDCU.64 UR48, c[0x0][0x440] ;  /* 0x00008800ff3077ac */ /* 0x000e220008000a00 */
        /* <DEDUP_REMOVED lines=9> */
[----:B------:R-:W-:Y:S01]  /*1ea0*/  MOV R28, RZ ;  /* 0x000000ff001c7202 */ /* 0x000fe20000000f00 */
[----:B------:R-:W-:Y:S01]  /*1eb0*/  IMAD.MOV.U32 R29, RZ, RZ, R41 ;  /* 0x000000ffff1d7224 */ /* 0x000fe200078e0029 */
        /* <DEDUP_REMOVED lines=37> */
[----:B------:R-:W-:Y:S01]  /*2110*/  MOV R29, R41 ;  /* 0x00000029001d7202 */ /* 0x000fe20000000f00 */
        /* <DEDUP_REMOVED lines=21> */
[----:B------:R-:W-:-:S05]  /*2270*/  SHF.R.U32.HI R29, RZ, UR19, R29 ;  /* 0x00000013ff1d7c19 */ /* 0x000fca000801161d */
[----:B------:R-:W-:-:S04]  /*2280*/  IMAD.MOV R28, RZ, RZ, -R29 ;  /* 0x000000ffff1c7224 */ /* 0x000fc800078e0a1d */
[----:B------:R-:W-:-:S04]  /*2290*/  IMAD R41, R28, UR48, R41 ;  /* 0x000000301c297c24 */ /* 0x000fc8000f8e0229 */
[----:B------:R-:W-:Y:S01]  /*22a0*/  IMAD R40, R41, UR20, R40 ;  /* 0x0000001429287c24 */ /* 0x000fe2000f8e0228 */
[----:B------:R-:W-:Y:S06]  /*22b0*/  BRA.U !UP0, `(.L_x_16) ;  /* 0x0000000108b47547 */ /* 0x000fec000b800000 */
[----:B------:R-:W0:Y:S01]  /*22c0*/  LDCU.64 UR48, c[0x0][0x4a0] ;  /* 0x00009400ff3077ac */ /* 0x000e220008000a00 */
[----:B------:R-:W-:Y:S01]  /*22d0*/  MOV R28, RZ ;  /* 0x000000ff001c7202 */ /* 0x000fe20000000f00 */
        /* <DEDUP_REMOVED lines=8> */
[----:B------:R-:W-:Y:S02]  /*2360*/  HFMA2 R28, -RZ, RZ, 0, 0 ;  /* 0x00000000ff1c7431 */ /* 0x000fe400000001ff */
[----:B------:R-:W-:Y:S01]  /*2370*/  IMAD.MOV.U32 R29, RZ, RZ, R41 ;  /* 0x000000ffff1d7224 */ /* 0x000fe200078e0029 */
[----:B------:R-:W-:Y:S02]  /*2380*/  UISETP.NE.AND UP0, UPT, UR73, 0x16, UPT ;  /* 0x000000164900788c */ /* 0x000fe4000bf05270 */
        /* <DEDUP_REMOVED lines=26> */
[----:B------:R-:W-:-:S05]  /*2530*/  HFMA2 R28, -RZ, RZ, 0, 0 ;  /* 0x00000000ff1c7431 */ /* 0x000fca00000001ff */
[----:B0-----:R-:W-:-:S05]  /*2540*/  IMAD.HI.U32 R28, R29, UR48, R28 ;  /* 0x000000301d1c7c27 */ /* 0x001fca000f8e001c */
[----:B------:R-:W-:-:S05]  /*2550*/  SHF.R.U32.HI R28, RZ, UR49, R28 ;  /* 0x00000031ff1c7c19 */ /* 0x000fca000801161c */
[----:B------:R-:W-:-:S04]  /*2560*/  IMAD.MOV R28, RZ, RZ, -R28 ;  /* 0x000000ffff1c7224 */ /* 0x000fc800078e0a1c */
[----:B------:R-:W-:-:S04]  /*2570*/  IMAD R29, R28, UR29, R29 ;  /* 0x0000001d1c1d7c24 */ /* 0x000fc8000f8e021d */
[----:B------:R-:W-:-:S07]  /*2580*/  IMAD R40, R29, UR30, R40 ;  /* 0x0000001e1d287c24 */ /* 0x000fce000f8e0228 */
.L_x_16:
[----:B------:R-:W0:Y:S01]  /*2590*/  MUFU.LG2 R28, R34 ;  /* 0x00000022001c7308 */ /* 0x000e220000000c00 */
[----:B------:R-:W1:Y:S07]  /*25a0*/  LDCU.64 UR48, c[0x0][0x540] ;  /* 0x0000a800ff3077ac */ /* 0x000e6e0008000a00 */
[----:B------:R-:W2:Y:S01]  /*25b0*/  MUFU.LG2 R36, R36 ;  /* 0x0000002400247308 */ /* 0x000ea20000000c00 */
[----:B0-----:R-:W-:Y:S01]  /*25c0*/  FMUL.FTZ R29, R28, 0.69314718246459960938 ;  /* 0x3f3172181c1d7820 */ /* 0x001fe20000410000 */
[----:B-1----:R-:W-:-:S04]  /*25d0*/  IADD3 R40, P0, PT, R40, UR48, RZ ;  /* 0x0000003028287c10 */ /* 0x002fc8000ff1e0ff */
[----:B------:R-:W-:Y:S02]  /*25e0*/  IADD3.X R41, PT, PT, RZ, UR49, RZ, P0, !PT ;  /* 0x00000031ff297c10 */ /* 0x000fe400087fe4ff */
[----:B------:R-:W0:Y:S01]  /*25f0*/  MUFU.RCP R29, R29 ;  /* 0x0000001d001d7308 */ /* 0x000e220000001000 */
[----:B--2---:R-:W-:-:S04]  /*2600*/  FMUL.FTZ R28, R36, 0.69314718246459960938 ;  /* 0x3f317218241c7820 */ /* 0x004fc80000410000 */
[----:B0-----:R-:W-:-:S06]  /*2610*/  FMUL.FTZ R28, R28, R29 ;  /* 0x0000001d1c1c7220 */ /* 0x001fcc0000410000 */
[----:B------:R-:W0:Y:S02]  /*2620*/  FRND.FTZ.CEIL R28, R28 ;  /* 0x0000001c001c7307 */ /* 0x000e240000219000 */
[----:B0-----:R-:W-:-:S05]  /*2630*/  F2FP.BF16.F32.PACK_AB R42, RZ, R28 ;  /* 0x0000001cff2a723e */ /* 0x001fca00000010ff */
[----:B------:R0:W-:Y:S02]  /*2640*/  STG.E.U16 desc[UR76][R40.64], R42 ;  /* 0x0000002a28007986 */ /* 0x0001e4000c10154c */
.L_x_15:
[----:B------:R-:W-:Y:S05]  /*2650*/  BSYNC.RECONVERGENT B0 ;  /* 0x0000000000007941 */ /* 0x000fea0003800200 */
.L_x_14:
[----:B------:R-:W-:Y:S01]  /*2660*/  IADD3 R29, P1, PT, R15, R16, RZ ;  /* 0x000000100f1d7210 */ /* 0x000fe20007f3e0ff */
[----:B------:R-:W-:Y:S03]  /*2670*/  BSSY.RECONVERGENT B0, `(.L_x_17) ;  /* 0x00000f4000007945 */ /* 0x000fe60003800200 */
[----:B------:R-:W-:Y:S02]  /*2680*/  ISETP.GE.U32.AND P0, PT, R29, R26, PT ;  /* 0x0000001a1d00720c */ /* 0x000fe40003f06070 */
[----:B------:R-:W-:-:S04]  /*2690*/  IADD3.X R28, PT, PT, RZ, R18, RZ, P1, !PT ;  /* 0x00000012ff1c7210 */ /* 0x000fc80000ffe4ff */
[----:B------:R-:W-:-:S13]  /*26a0*/  ISETP.GE.AND.EX P0, PT, R28, R27, PT, P0 ;  /* 0x0000001b1c00720c */ /* 0x000fda0003f06300 */
[----:B------:R-:W-:Y:S05]  /*26b0*/  @P0 BRA `(.L_x_18) ;  /* 0x0000000c00bc0947 */ /* 0x000fea0003800000 */
[----:B------:R-:W-:Y:S01]  /*26c0*/  MOV R28, RZ ;  /* 0x000000ff001c7202 */ /* 0x000fe20000000f00 */
[----:B------:R-:W-:-:S04]  /*26d0*/  UISETP.NE.AND UP0, UPT, UR74, URZ, UPT ;  /* 0x000000ff4a00728c */ /* 0x000fc8000bf05270 */
[----:B0-----:R-:W-:-:S05]  /*26e0*/  IMAD.HI.U32 R41, R29, UR32, R28 ;  /* 0x000000201d297c27 */ /* 0x001fca000f8e001c */
[----:B------:R-:W-:-:S05]  /*26f0*/  SHF.R.U32.HI R41, RZ, UR33, R41 ;  /* 0x00000021ff297c19 */ /* 0x000fca0008011629 */
[----:B------:R-:W-:-:S04]  /*2700*/  IMAD.MOV R36, RZ, RZ, -R41 ;  /* 0x000000ffff247224 */ /* 0x000fc800078e0a29 */
[----:B------:R-:W-:-:S04]  /*2710*/  IMAD R36, R36, UR72, R29 ;  /* 0x0000004824247c24 */ /* 0x000fc8000f8e021d */
[----:B------:R-:W-:Y:S01]  /*2720*/  IMAD R36, R36, UR71, RZ ;  /* 0x0000004724247c24 */ /* 0x000fe2000f8e02ff */
[----:B------:R-:W-:Y:S06]  /*2730*/  BRA.U !UP0, `(.L_x_19) ;  /* 0x0000000d086c7547 */ /* 0x000fec000b800000 */
[----:B------:R-:W-:Y:S01]  /*2740*/  HFMA2 R28, -RZ, RZ, 0, 0 ;  /* 0x00000000ff1c7431 */ /* 0x000fe200000001ff */
[----:B------:R-:W-:Y:S01]  /*2750*/  MOV R29, R41 ;  /* 0x00000029001d7202 */ /* 0x000fe20000000f00 */
        /* <DEDUP_REMOVED lines=217> */
.L_x_19:
[----:B------:R-:W0:Y:S01]  /*34f0*/  MUFU.LG2 R28, R34 ;  /* 0x00000022001c7308 */ /* 0x000e220000000c00 */
[----:B------:R-:W1:Y:S07]  /*3500*/  LDCU.64 UR48, c[0x0][0x540] ;  /* 0x0000a800ff3077ac */ /* 0x000e6e0008000a00 */
[----:B------:R-:W2:Y:S01]  /*3510*/  MUFU.LG2 R37, R37 ;  /* 0x0000002500257308 */ /* 0x000ea20000000c00 */
[----:B0-----:R-:W-:-:S07]  /*3520*/  FMUL.FTZ R40, R28, 0.69314718246459960938 ;  /* 0x3f3172181c287820 */ /* 0x001fce0000410000 */
[----:B------:R-:W0:Y:S01]  /*3530*/  MUFU.RCP R29, R40 ;  /* 0x00000028001d7308 */ /* 0x000e220000001000 */
[----:B--2---:R-:W-:-:S04]  /*3540*/  FMUL.FTZ R28, R37, 0.69314718246459960938 ;  /* 0x3f317218251c7820 */ /* 0x004fc80000410000 */
[----:B0-----:R-:W-:Y:S01]  /*3550*/  FMUL.FTZ R41, R28, R29 ;  /* 0x0000001d1c297220 */ /* 0x001fe20000410000 */
[----:B-1----:R-:W-:-:S04]  /*3560*/  IADD3 R28, P0, PT, R36, UR48, RZ ;  /* 0x00000030241c7c10 */ /* 0x002fc8000ff1e0ff */
[----:B------:R-:W-:Y:S01]  /*3570*/  IADD3.X R29, PT, PT, RZ, UR49, RZ, P0, !PT ;  /* 0x00000031ff1d7c10 */ /* 0x000fe200087fe4ff */
[----:B------:R-:W0:Y:S02]  /*3580*/  FRND.FTZ.CEIL R41, R41 ;  /* 0x0000002900297307 */ /* 0x000e240000219000 */
[----:B0-----:R-:W-:-:S05]  /*3590*/  F2FP.BF16.F32.PACK_AB R36, RZ, R41 ;  /* 0x00000029ff24723e */ /* 0x001fca00000010ff */
[----:B------:R1:W-:Y:S02]  /*35a0*/  STG.E.U16 desc[UR76][R28.64], R36 ;  /* 0x000000241c007986 */ /* 0x0003e4000c10154c */
.L_x_18:
[----:B------:R-:W-:Y:S05]  /*35b0*/  BSYNC.RECONVERGENT B0 ;  /* 0x0000000000007941 */ /* 0x000fea0003800200 */
.L_x_17:
[----:B-1----:R-:W-:Y:S01]  /*35c0*/  IADD3 R29, P1, PT, R33, R16, RZ ;  /* 0x00000010211d7210 */ /* 0x002fe20007f3e0ff */
[----:B------:R-:W-:Y:S03]  /*35d0*/  BSSY.RECONVERGENT B0, `(.L_x_20) ;  /* 0x0000100000007945 */ /* 0x000fe60003800200 */
[----:B------:R-:W-:Y:S02]  /*35e0*/  ISETP.GE.U32.AND P0, PT, R29, R26, PT ;  /* 0x0000001a1d00720c */ /* 0x000fe40003f06070 */
[----:B------:R-:W-:-:S04]  /*35f0*/  IADD3.X R28, PT, PT, RZ, R18, RZ, P1, !PT ;  /* 0x00000012ff1c7210 */ /* 0x000fc80000ffe4ff */
[----:B------:R-:W-:-:S13]  /*3600*/  ISETP.GE.AND.EX P0, PT, R28, R27, PT, P0 ;  /* 0x0000001b1c00720c */ /* 0x000fda0003f06300 */
[----:B------:R-:W-:Y:S05]  /*3610*/  @P0 BRA `(.L_x_21) ;  /* 0x0000000c00ec0947 */ /* 0x000fea0003800000 */
[----:B------:R-:W-:Y:S01]  /*3620*/  MOV R28, RZ ;  /* 0x000000ff001c7202 */ /* 0x000fe20000000f00 */
[----:B------:R-:W-:-:S04]  /*3630*/  UISETP.NE.AND UP0, UPT, UR74, URZ, UPT ;  /* 0x000000ff4a00728c */ /* 0x000fc8000bf05270 */
[----:B------:R-:W-:-:S05]  /*3640*/  IMAD.HI.U32 R28, R29, UR32, R28 ;  /* 0x000000201d1c7c27 */ /* 0x000fca000f8e001c */
        /* <DEDUP_REMOVED lines=9> */
[----:B0-----:R-:W-:-:S04]  /*36e0*/  SHF.R.U32.HI R40, RZ, UR70, R28 ;  /* 0x00000046ff287c19 */ /* 0x001fc8000801161c */
        /* <DEDUP_REMOVED lines=23> */
[----:B------:R-:W-:Y:S01]  /*3860*/  UISETP.NE.AND UP0, UPT, UR73, 0x5, UPT ;  /* 0x000000054900788c */ /* 0x000fe2000bf05270 */
[----:B------:R-:W-:-:S03]  /*3870*/  MOV R29, R40 ;  /* 0x00000028001d7202 */ /* 0x000fc60000000f00 */
[----:B------:R-:W-:-:S05]  /*3880*/  IMAD.HI.U32 R28, R40, UR40, R28 ;  /* 0x00000028281c7c27 */ /* 0x000fca000f8e001c */
[----:B------:R-:W-:-:S05]  /*3890*/  SHF.R.U32.HI R37, RZ, UR41, R28 ;  /* 0x00000029ff257c19 */ /* 0x000fca000801161c */
[----:B------:R-:W-:-:S04]  /*38a0*/  IMAD.MOV R29, RZ, RZ, -R37 ;  /* 0x000000ffff1d7224 */ /* 0x000fc800078e0a25 */
[----:B------:R-:W-:-:S04]  /*38b0*/  IMAD R29, R29, UR64, R40 ;  /* 0x000000401d1d7c24 */ /* 0x000fc8000f8e0228 */
[----:B------:R-:W-:Y:S01]  /*38c0*/  IMAD R36, R29, UR63, R36 ;  /* 0x0000003f1d247c24 */ /* 0x000fe2000f8e0224 */
[----:B------:R-:W-:Y:S06]  /*38d0*/  BRA.U !UP0, `(.L_x_22) ;  /* 0x0000000d080c7547 */ /* 0x000fec000b800000 */
[----:B------:R-:W-:Y:S01]  /*38e0*/  MOV R28, RZ ;  /* 0x000000ff001c7202 */ /* 0x000fe20000000f00 */
[----:B------:R-:W-:Y:S01]  /*38f0*/  UISETP.NE.AND UP0, UPT, UR73, 0x6, UPT ;  /* 0x000000064900788c */ /* 0x000fe2000bf05270 */
[----:B------:R-:W-:-:S03]  /*3900*/  MOV R29, R37 ;  /* 0x00000025001d7202 */ /* 0x000fc60000000f00 */
        /* <DEDUP_REMOVED lines=186> */
[----:B------:R-:W-:-:S03]  /*44b0*/  MOV R29, R41 ;  /* 0x00000029001d7202 */ /* 0x000fc60000000f00 */
[----:B0-----:R-:W-:-:S05]  /*44c0*/  IMAD.HI.U32 R28, R41, UR48, R28 ;  /* 0x00000030291c7c27 */ /* 0x001fca000f8e001c */
[----:B------:R-:W-:-:S05]  /*44d0*/  SHF.R.U32.HI R28, RZ, UR49, R28 ;  /* 0x00000031ff1c7c19 */ /* 0x000fca000801161c */
[----:B------:R-:W-:-:S04]  /*44e0*/  IMAD.MOV R28, RZ, RZ, -R28 ;  /* 0x000000ffff1c7224 */ /* 0x000fc800078e0a1c */
[----:B------:R-:W-:-:S04]  /*44f0*/  IMAD R29, R28, UR29, R41 ;  /* 0x0000001d1c1d7c24 */ /* 0x000fc8000f8e0229 */
[----:B------:R-:W-:-:S07]  /*4500*/  IMAD R36, R29, UR30, R36 ;  /* 0x0000001e1d247c24 */ /* 0x000fce000f8e0224 */
.L_x_22:
[----:B------:R-:W1:Y:S01]  /*4510*/  MUFU.LG2 R28, R34 ;  /* 0x00000022001c7308 */ /* 0x000e620000000c00 */
[----:B------:R-:W2:Y:S07]  /*4520*/  LDCU.64 UR48, c[0x0][0x540] ;  /* 0x0000a800ff3077ac */ /* 0x000eae0008000a00 */
[----:B------:R-:W3:Y:S01]  /*4530*/  MUFU.LG2 R38, R38 ;  /* 0x0000002600267308 */ /* 0x000ee20000000c00 */
[----:B-1----:R-:W-:Y:S01]  /*4540*/  FMUL.FTZ R29, R28, 0.69314718246459960938 ;  /* 0x3f3172181c1d7820 */ /* 0x002fe20000410000 */
[----:B--2---:R-:W-:-:S04]  /*4550*/  IADD3 R36, P0, PT, R36, UR48, RZ ;  /* 0x0000003024247c10 */ /* 0x004fc8000ff1e0ff */
[----:B------:R-:W-:Y:S02]  /*4560*/  IADD3.X R37, PT, PT, RZ, UR49, RZ, P0, !PT ;  /* 0x00000031ff257c10 */ /* 0x000fe400087fe4ff */
[----:B------:R-:W1:Y:S01]  /*4570*/  MUFU.RCP R29, R29 ;  /* 0x0000001d001d7308 */ /* 0x000e620000001000 */
[----:B---3--:R-:W-:-:S04]  /*4580*/  FMUL.FTZ R28, R38, 0.69314718246459960938 ;  /* 0x3f317218261c7820 */ /* 0x008fc80000410000 */
[----:B-1----:R-:W-:-:S06]  /*4590*/  FMUL.FTZ R28, R28, R29 ;  /* 0x0000001d1c1c7220 */ /* 0x002fcc0000410000 */
[----:B------:R-:W0:Y:S02]  /*45a0*/  FRND.FTZ.CEIL R28, R28 ;  /* 0x0000001c001c7307 */ /* 0x000e240000219000 */
[----:B0-----:R-:W-:-:S05]  /*45b0*/  F2FP.BF16.F32.PACK_AB R40, RZ, R28 ;  /* 0x0000001cff28723e */ /* 0x001fca00000010ff */
[----:B------:R1:W-:Y:S02]  /*45c0*/  STG.E.U16 desc[UR76][R36.64], R40 ;  /* 0x0000002824007986 */ /* 0x0003e4000c10154c */
.L_x_21:
[----:B------:R-:W-:Y:S05]  /*45d0*/  BSYNC.RECONVERGENT B0 ;  /* 0x0000000000007941 */ /* 0x000fea0003800200 */
.L_x_20:
[----:B------:R-:W-:-:S04]  /*45e0*/  IADD3 R29, P1, PT, R35, R16, RZ ;  /* 0x00000010231d7210 */ /* 0x000fc80007f3e0ff */
[----:B------:R-:W-:Y:S02]  /*45f0*/  ISETP.GE.U32.AND P0, PT, R29, R26, PT ;  /* 0x0000001a1d00720c */ /* 0x000fe40003f06070 */
[----:B------:R-:W-:-:S04]  /*4600*/  IADD3.X R28, PT, PT, RZ, R18, RZ, P1, !PT ;  /* 0x00000012ff1c7210 */ /* 0x000fc80000ffe4ff */
[----:B------:R-:W-:-:S13]  /*4610*/  ISETP.GE.AND.EX P0, PT, R28, R27, PT, P0 ;  /* 0x0000001b1c00720c */ /* 0x000fda0003f06300 */
[----:B------:R-:W-:Y:S05]  /*4620*/  @P0 BRA `(.L_x_13) ;  /* 0x0000000c00ec0947 */ /* 0x000fea0003800000 */
[----:B------:R-:W-:Y:S01]  /*4630*/  MOV R28, RZ ;  /* 0x000000ff001c7202 */ /* 0x000fe20000000f00 */
[----:B------:R-:W-:-:S04]  /*4640*/  UISETP.NE.AND UP0, UPT, UR74, URZ, UPT ;  /* 0x000000ff4a00728c */ /* 0x000fc8000bf05270 */
[----:B------:R-:W-:-:S05]  /*4650*/  IMAD.HI.U32 R28, R29, UR32, R28 ;  /* 0x000000201d1c7c27 */ /* 0x000fca000f8e001c */
[----:B-1----:R-:W-:-:S05]  /*4660*/  SHF.R.U32.HI R37, RZ, UR33, R28 ;  /* 0x00000021ff257c19 */ /* 0x002fca000801161c */
        /* <DEDUP_REMOVED lines=67> */
[----:B------:R-:W1:Y:S01]  /*4aa0*/  LDCU.64 UR48, c[0x0][0x410] ;  /* 0x00008200ff3077ac */ /* 0x000e620008000a00 */
[----:B------:R-:W-:Y:S02]  /*4ab0*/  MOV R28, RZ ;  /* 0x000000ff001c7202 */ /* 0x000fe40000000f00 */
[----:B------:R-:W-:Y:S01]  /*4ac0*/  MOV R29, R38 ;  /* 0x00000026001d7202 */ /* 0x000fe20000000f00 */
[----:B------:R-:W-:Y:S02]  /*4ad0*/  UISETP.NE.AND UP0, UPT, UR73, 0x9, UPT ;  /* 0x000000094900788c */ /* 0x000fe4000bf05270 */
[----:B-1----:R-:W-:-:S05]  /*4ae0*/  IMAD.HI.U32 R28, R38, UR48, R28 ;  /* 0x00000030261c7c27 */ /* 0x002fca000f8e001c */
[----:B------:R-:W-:-:S05]  /*4af0*/  SHF.R.U32.HI R37, RZ, UR49, R28 ;  /* 0x00000031ff257c19 */ /* 0x000fca000801161c */
[----:B------:R-:W-:-:S04]  /*4b00*/  IMAD.MOV R29, RZ, RZ, -R37 ;  /* 0x000000ffff1d7224 */ /* 0x000fc800078e0a25 */
        /* <DEDUP_REMOVED lines=8> */
[----:B------:R-:W-:-:S04]  /*4b90*/  SHF.R.U32.HI R38, RZ, UR54, R28 ;  /* 0x00000036ff267c19 */ /* 0x000fc8000801161c */
[----:B------:R-:W-:-:S05]  /*4ba0*/  IADD3 R29, PT, PT, -R38, RZ, RZ ;  /* 0x000000ff261d7210 */ /* 0x000fca0007ffe1ff */
[----:B------:R-:W-:-:S04]  /*4bb0*/  IMAD R29, R29, UR48, R37 ;  /* 0x000000301d1d7c24 */ /* 0x000fc8000f8e0225 */
[----:B------:R-:W-:Y:S01]  /*4bc0*/  IMAD R36, R29, UR53, R36 ;  /* 0x000000351d247c24 */ /* 0x000fe2000f8e0224 */
[----:B------:R-:W-:Y:S06]  /*4bd0*/  BRA.U !UP0, `(.L_x_23) ;  /* 0x0000000908507547 */ /* 0x000fec000b800000 */
[----:B------:R-:W1:Y:S01]  /*4be0*/  LDCU.64 UR48, c[0x0][0x428] ;  /* 0x00008500ff3077ac */ /* 0x000e620008000a00 */
[----:B------:R-:W-:Y:S01]  /*4bf0*/  MOV R29, R38 ;  /* 0x00000026001d7202 */ /* 0x000fe20000000f00 */
[----:B------:R-:W-:Y:S01]  /*4c00*/  IMAD.MOV.U32 R28, RZ, RZ, RZ ;  /* 0x000000ffff1c7224 */ /* 0x000fe200078e00ff */
[----:B------:R-:W-:-:S03]  /*4c10*/  UISETP.NE.AND UP0, UPT, UR73, 0xb, UPT ;  /* 0x0000000b4900788c */ /* 0x000fc6000bf05270 */
[----:B-1----:R-:W-:-:S05]  /*4c20*/  IMAD.HI.U32 R28, R38, UR48, R28 ;  /* 0x00000030261c7c27 */ /* 0x002fca000f8e001c */
[----:B------:R-:W-:-:S04]  /*4c30*/  SHF.R.U32.HI R37, RZ, UR49, R28 ;  /* 0x00000031ff257c19 */ /* 0x000fc8000801161c */
[----:B------:R-:W-:-:S05]  /*4c40*/  IADD3 R29, PT, PT, -R37, RZ, RZ ;  /* 0x000000ff251d7210 */ /* 0x000fca0007ffe1ff */
[----:B------:R-:W-:-:S04]  /*4c50*/  IMAD R29, R29, UR52, R38 ;  /* 0x000000341d1d7c24 */ /* 0x000fc8000f8e0226 */
[----:B------:R-:W-:Y:S01]  /*4c60*/  IMAD R36, R29, UR51, R36 ;  /* 0x000000331d247c24 */ /* 0x000fe2000f8e0224 */
[----:B------:R-:W-:Y:S06]  /*4c70*/  BRA.U !UP0, `(.L_x_23) ;  /* 0x0000000908287547 */ /* 0x000fec000b800000 */
[----:B------:R-:W1:Y:S01]  /*4c80*/  LDCU.64 UR48, c[0x0][0x430] ;  /* 0x00008600ff3077ac */ /* 0x000e620008000a00 */
[----:B------:R-:W-:Y:S02]  /*4c90*/  HFMA2 R28, -RZ, RZ, 0, 0 ;  /* 0x00000000ff1c7431 */ /* 0x000fe400000001ff */
[----:B------:R-:W-:Y:S01]  /*4ca0*/  IMAD.MOV.U32 R29, RZ, RZ, R37 ;  /* 0x000000ffff1d7224 */ /* 0x000fe200078e0025 */
        /* <DEDUP_REMOVED lines=122> */
[----:B0-----:R-:W-:-:S04]  /*5450*/  SHF.R.U32.HI R41, RZ, UR27, R28 ;  /* 0x0000001bff297c19 */ /* 0x001fc8000801161c */
        /* <DEDUP_REMOVED lines=12> */
.L_x_23:
        /* <DEDUP_REMOVED lines=9> */
[----:B------:R-:W1:Y:S02]  /*55b0*/  FRND.FTZ.CEIL R28, R28 ;  /* 0x0000001c001c7307 */ /* 0x000e640000219000 */
[----:B-1----:R-:W-:-:S05]  /*55c0*/  F2FP.BF16.F32.PACK_AB R38, RZ, R28 ;  /* 0x0000001cff26723e */ /* 0x002fca00000010ff */
[----:B------:R2:W-:Y:S02]  /*55d0*/  STG.E.U16 desc[UR76][R36.64], R38 ;  /* 0x0000002624007986 */ /* 0x0005e4000c10154c */
.L_x_13:
[----:B------:R-:W-:Y:S05]  /*55e0*/  WARPSYNC.ALL ;  /* 0x0000000000007948 */ /* 0x000fea0003800000 */
[----:B------:R-:W4:Y:S01]  /*55f0*/  LDCU UR48, c[0x0][0x360] ;  /* 0x00006c00ff3077ac */ /* 0x000f220008000800 */
[----:B0123--:R-:W4:Y:S08]  /*5600*/  LDC R29, c[0x0][0x370] ;  /* 0x0000dc00ff1d7b82 */ /* 0x00ff300000000800 */
[----:B------:R-:W-:Y:S01]  /*5610*/  BAR.SYNC.DEFER_BLOCKING 0x0 ;  /* 0x0000000000007b1d */ /* 0x000fe20000010000 */
[----:B----4-:R-:W-:-:S05]  /*5620*/  IMAD R29, R29, UR48, RZ ;  /* 0x000000301d1d7c24 */ /* 0x010fca000f8e02ff */
[----:B------:R-:W-:-:S04]  /*5630*/  LEA R16, P0, R29, R16, 0x2 ;  /* 0x000000101d107211 */ /* 0x000fc800078010ff */
[----:B------:R-:W-:Y:S02]  /*5640*/  IADD3.X R18, PT, PT, RZ, R18, RZ, P0, !PT ;  /* 0x00000012ff127210 */ /* 0x000fe400007fe4ff */
[----:B------:R-:W-:-:S04]  /*5650*/  ISETP.GE.U32.AND P0, PT, R16, R24, PT ;  /* 0x000000181000720c */ /* 0x000fc80003f06070 */
[----:B------:R-:W-:-:S13]  /*5660*/  ISETP.GE.AND.EX P0, PT, R18, R21, PT, P0 ;  /* 0x000000151200720c */ /* 0x000fda0003f06300 */
[----:B------:R-:W-:Y:S05]  /*5670*/  @!P0 BRA `(.L_x_24) ;  /* 0xffffffb400a08947 */ /* 0x000fea000383ffff */
[----:B------:R-:W-:Y:S05]  /*5680*/  EXIT ;  /* 0x000000000000794d */ /* 0x000fea0003800000 */
        .weak           $__internal_0_$__cuda_sm20_div_s64
        .type           $__internal_0_$__cuda_sm20_div_s64,@function
        .size           $__internal_0_$__cuda_sm20_div_s64,(.L_x_758 - $__internal_0_$__cuda_sm20_div_s64)
$__internal_0_$__cuda_sm20_div_s64:
[----:B------:R-:W-:Y:S01]  /*5690*/  MOV R28, R31 ;  /* 0x0000001f001c7202 */ /* 0x000fe20000000f00 */
[----:B------:R-:W-:Y:S02]  /*56a0*/  IMAD.MOV.U32 R29, RZ, RZ, RZ ;  /* 0x000000ffff1d7224 */ /* 0x000fe400078e00ff */
[----:B------:R-:W-:-:S03]  /*56b0*/  HFMA2 R37, -RZ, RZ, 0, 0 ;  /* 0x00000000ff257431 */ /* 0x000fc600000001ff */
[----:B------:R-:W0:Y:S02]  /*56c0*/  I2F.U64.RP R28, R28 ;  /* 0x0000001c001c7312 */ /* 0x000e240000309000 */
[----:B0-----:R-:W0:Y:S02]  /*56d0*/  MUFU.RCP R24, R28 ;  /* 0x0000001c00187308 */ /* 0x001e240000001000 */
[----:B0-----:R-:W-:-:S15]  /*56e0*/  IADD3 R26, PT, PT, R24, 0x1ffffffe, RZ ;  /* 0x1ffffffe181a7810 */ /* 0x001fde0007ffe0ff */
[----:B------:R-:W-:-:S15]  /*56f0*/  NOP ;  /* 0x0000000000007918 */ /* 0x000fde0000000000 */
[----:B------:R-:W-:-:S15]  /*5700*/  NOP ;  /* 0x0000000000007918 */ /* 0x000fde0000000000 */
[----:B------:R-:W-:-:S15]  /*5710*/  NOP ;  /* 0x0000000000007918 */ /* 0x000fde0000000000 */
[----:B------:R-:W0:Y:S02]  /*5720*/  F2I.U64.TRUNC R26, R26 ;  /* 0x0000001a001a7311 */ /* 0x000e24000020d800 */
[----:B0-----:R-:W-:-:S04]  /*5730*/  IMAD.WIDE.U32 R24, R26, R31, RZ ;  /* 0x0000001f1a187225 */ /* 0x001fc800078e00ff */
[----:B------:R-:W-:Y:S01]  /*5740*/  IMAD R25, R27, R31, R25 ;  /* 0x0000001f1b197224 */ /* 0x000fe200078e0219 */
[----:B------:R-:W-:-:S04]  /*5750*/  IADD3 R33, P0, PT, RZ, -R24, RZ ;  /* 0x80000018ff217210 */ /* 0x000fc80007f1e0ff */
[----:B------:R-:W-:Y:S01]  /*5760*/  IADD3.X R35, PT, PT, RZ, ~R25, RZ, P0, !PT ;  /* 0x80000019ff237210 */ /* 0x000fe200007fe4ff */
[----:B------:R-:W-:Y:S01]  /*5770*/  IMAD.HI.U32 R24, R26, R33, RZ ;  /* 0x000000211a187227 */ /* 0x000fe200078e00ff */
[----:B------:R-:W-:-:S03]  /*5780*/  MOV R25, R26 ;  /* 0x0000001a00197202 */ /* 0x000fc60000000f00 */
[-C--:B------:R-:W-:Y:S02]  /*5790*/  IMAD R29, R27, R35.reuse, RZ ;  /* 0x000000231b1d7224 */ /* 0x080fe400078e02ff */
[----:B------:R-:W-:-:S04]  /*57a0*/  IMAD.WIDE.U32 R24, P0, R26, R35, R24 ;  /* 0x000000231a187225 */ /* 0x000fc80007800018 */
[----:B------:R-:W-:-:S04]  /*57b0*/  IMAD.HI.U32 R35, R27, R35, RZ ;  /* 0x000000231b237227 */ /* 0x000fc800078e00ff */
[----:B------:R-:W-:-:S05]  /*57c0*/  IMAD.HI.U32 R24, P1, R27, R33, R24 ;  /* 0x000000211b187227 */ /* 0x000fca0007820018 */
[----:B------:R-:W-:Y:S01]  /*57d0*/  IADD3 R25, P2, PT, R29, R24, RZ ;  /* 0x000000181d197210 */ /* 0x000fe20007f5e0ff */
[----:B------:R-:W-:-:S04]  /*57e0*/  IMAD.X R24, R35, 0x1, R27, P0 ;  /* 0x0000000123187824 */ /* 0x000fc800000e061b */
[-C--:B------:R-:W-:Y:S01]  /*57f0*/  IMAD.WIDE.U32 R26, R25, R31.reuse, RZ ;  /* 0x0000001f191a7225 */ /* 0x080fe200078e00ff */
[----:B------:R-:W-:Y:S02]  /*5800*/  IADD3.X R29, PT, PT, RZ, RZ, R24, P2, P1 ;  /* 0x000000ffff1d7210 */ /* 0x000fe400017e2418 */
[----:B------:R-:W-:Y:S02]  /*5810*/  ISETP.LE.AND P2, PT, RZ, UR5, PT ;  /* 0x00000005ff007c0c */ /* 0x000fe4000bf43270 */
[----:B------:R-:W-:Y:S01]  /*5820*/  IADD3 R33, P0, PT, RZ, -R26, RZ ;  /* 0x8000001aff217210 */ /* 0x000fe20007f1e0ff */
[----:B------:R-:W-:Y:S01]  /*5830*/  IMAD R26, R29, R31, R27 ;  /* 0x0000001f1d1a7224 */ /* 0x000fe200078e021b */
[----:B------:R-:W-:-:S03]  /*5840*/  IADD3 R27, P4, PT, RZ, -UR4, RZ ;  /* 0x80000004ff1b7c10 */ /* 0x000fc6000ff9e0ff */
[----:B------:R-:W-:Y:S01]  /*5850*/  IMAD.HI.U32 R24, R25, R33, RZ ;  /* 0x0000002119187227 */ /* 0x000fe200078e00ff */
[----:B------:R-:W-:Y:S02]  /*5860*/  IADD3.X R26, PT, PT, RZ, ~R26, RZ, P0, !PT ;  /* 0x8000001aff1a7210 */ /* 0x000fe400007fe4ff */
[----:B------:R-:W-:Y:S02]  /*5870*/  SEL R27, R27, UR4, !P2 ;  /* 0x000000041b1b7c07 */ /* 0x000fe4000d000000 */
[----:B------:R-:W-:Y:S01]  /*5880*/  IADD3.X R28, PT, PT, RZ, ~UR5, RZ, P4, !PT ;  /* 0x80000005ff1c7c10 */ /* 0x000fe2000a7fe4ff */
[----:B------:R-:W-:-:S04]  /*5890*/  IMAD.WIDE.U32 R24, P0, R25, R26, R24 ;  /* 0x0000001a19187225 */ /* 0x000fc80007800018 */
[----:B------:R-:W-:-:S04]  /*58a0*/  IMAD.HI.U32 R38, R29, R26, RZ ;  /* 0x0000001a1d267227 */ /* 0x000fc800078e00ff */
[----:B------:R-:W-:-:S04]  /*58b0*/  IMAD.HI.U32 R24, P1, R29, R33, R24 ;  /* 0x000000211d187227 */ /* 0x000fc80007820018 */
[----:B------:R-:W-:-:S05]  /*58c0*/  IMAD R25, R29, R26, RZ ;  /* 0x0000001a1d197224 */ /* 0x000fca00078e02ff */
[----:B------:R-:W-:Y:S02]  /*58d0*/  IADD3 R26, P3, PT, R25, R24, RZ ;  /* 0x00000018191a7210 */ /* 0x000fe40007f7e0ff */
[----:B------:R-:W-:Y:S02]  /*58e0*/  IADD3.X R25, PT, PT, R38, R29, RZ, P0, !PT ;  /* 0x0000001d26197210 */ /* 0x000fe400007fe4ff */
[----:B------:R-:W-:Y:S01]  /*58f0*/  SEL R29, R28, UR5, !P2 ;  /* 0x000000051c1d7c07 */ /* 0x000fe2000d000000 */
[----:B------:R-:W-:Y:S01]  /*5900*/  IMAD.HI.U32 R24, R26, R27, RZ ;  /* 0x0000001b1a187227 */ /* 0x000fe200078e00ff */
[----:B------:R-:W-:-:S03]  /*5910*/  IADD3.X R28, PT, PT, RZ, RZ, R25, P3, P1 ;  /* 0x000000ffff1c7210 */ /* 0x000fc60001fe2419 */
[----:B------:R-:W-:Y:S02]  /*5920*/  IMAD.MOV.U32 R25, RZ, RZ, RZ ;  /* 0x000000ffff197224 */ /* 0x000fe400078e00ff */
[-C--:B------:R-:W-:Y:S02]  /*5930*/  IMAD R33, R28, R29.reuse, RZ ;  /* 0x0000001d1c217224 */ /* 0x080fe400078e02ff */
[----:B------:R-:W-:-:S04]  /*5940*/  IMAD.WIDE.U32 R24, R26, R29, R24 ;  /* 0x0000001d1a187225 */ /* 0x000fc800078e0018 */
[----:B------:R-:W-:-:S04]  /*5950*/  IMAD.HI.U32 R24, P0, R28, R27, R24 ;  /* 0x0000001b1c187227 */ /* 0x000fc80007800018 */
[----:B------:R-:W-:Y:S01]  /*5960*/  IMAD.HI.U32 R28, R28, R29, RZ ;  /* 0x0000001d1c1c7227 */ /* 0x000fe200078e00ff */
[----:B------:R-:W-:-:S04]  /*5970*/  IADD3 R26, P1, PT, R33, R24, RZ ;  /* 0x00000018211a7210 */ /* 0x000fc80007f3e0ff */
[----:B------:R-:W-:-:S04]  /*5980*/  IADD3.X R24, PT, PT, R28, RZ, RZ, P0, !PT ;  /* 0x000000ff1c187210 */ /* 0x000fc800007fe4ff */
[----:B------:R-:W-:Y:S01]  /*5990*/  IADD3.X R28, PT, PT, RZ, R24, RZ, P1, !PT ;  /* 0x00000018ff1c7210 */ /* 0x000fe20000ffe4ff */
[----:B------:R-:W-:-:S04]  /*59a0*/  IMAD.WIDE.U32 R24, R26, R31, RZ ;  /* 0x0000001f1a187225 */ /* 0x000fc800078e00ff */
[----:B------:R-:W-:Y:S01]  /*59b0*/  IMAD R38, R28, R31, R25 ;  /* 0x0000001f1c267224 */ /* 0x000fe200078e0219 */
[----:B------:R-:W-:Y:S02]  /*59c0*/  IADD3 R40, P0, PT, -R24, R27, RZ ;  /* 0x0000001b18287210 */ /* 0x000fe40007f1e1ff */
[----:B------:R-:W-:Y:S02]  /*59d0*/  IADD3 R25, P3, PT, R26, 0x1, RZ ;  /* 0x000000011a197810 */ /* 0x000fe40007f7e0ff */
[----:B------:R-:W-:Y:S02]  /*59e0*/  IADD3.X R38, PT, PT, ~R38, R29, RZ, P0, !PT ;  /* 0x0000001d26267210 */ /* 0x000fe400007fe5ff */
[----:B------:R-:W-:Y:S01]  /*59f0*/  ISETP.GE.U32.AND P0, PT, R40, R31, PT ;  /* 0x0000001f2800720c */ /* 0x000fe20003f06070 */
[----:B------:R-:W-:Y:S01]  /*5a00*/  IMAD.X R27, RZ, RZ, R28, P3 ;  /* 0x000000ffff1b7224 */ /* 0x000fe200018e061c */
[----:B------:R-:W-:Y:S02]  /*5a10*/  IADD3 R24, P1, PT, -R31, R40, RZ ;  /* 0x000000281f187210 */ /* 0x000fe40007f3e1ff */
[----:B------:R-:W-:-:S02]  /*5a20*/  ISETP.GE.U32.AND.EX P0, PT, R38, RZ, PT, P0 ;  /* 0x000000ff2600720c */ /* 0x000fc40003f06100 */
[----:B------:R-:W-:Y:S02]  /*5a30*/  IADD3.X R29, PT, PT, R38, -0x1, RZ, P1, !PT ;  /* 0xffffffff261d7810 */ /* 0x000fe40000ffe4ff */
[----:B------:R-:W-:Y:S02]  /*5a40*/  SEL R24, R24, R40, P0 ;  /* 0x0000002818187207 */ /* 0x000fe40000000000 */
[----:B------:R-:W-:Y:S02]  /*5a50*/  SEL R29, R29, R38, P0 ;  /* 0x000000261d1d7207 */ /* 0x000fe40000000000 */
[----:B------:R-:W-:Y:S02]  /*5a60*/  SEL R25, R25, R26, P0 ;  /* 0x0000001a19197207 */ /* 0x000fe40000000000 */
[----:B------:R-:W-:Y:S02]  /*5a70*/  ISETP.GE.U32.AND P1, PT, R24, R31, PT ;  /* 0x0000001f1800720c */ /* 0x000fe40003f26070 */
[----:B------:R-:W-:-:S02]  /*5a80*/  SEL R28, R27, R28, P0 ;  /* 0x0000001c1b1c7207 */ /* 0x000fc40000000000 */
[----:B------:R-:W-:Y:S02]  /*5a90*/  IADD3 R26, P3, PT, R25, 0x1, RZ ;  /* 0x00000001191a7810 */ /* 0x000fe40007f7e0ff */
[----:B------:R-:W-:Y:S02]  /*5aa0*/  ISETP.GE.U32.AND.EX P0, PT, R29, RZ, PT, P1 ;  /* 0x000000ff1d00720c */ /* 0x000fe40003f06110 */
[-C--:B------:R-:W-:Y:S02]  /*5ab0*/  IADD3.X R27, PT, PT, RZ, R28.reuse, RZ, P3, !PT ;  /* 0x0000001cff1b7210 */ /* 0x080fe40001ffe4ff */
[----:B------:R-:W-:Y:S02]  /*5ac0*/  SEL R26, R26, R25, P0 ;  /* 0x000000191a1a7207 */ /* 0x000fe40000000000 */
[----:B------:R-:W-:Y:S02]  /*5ad0*/  SEL R27, R27, R28, P0 ;  /* 0x0000001c1b1b7207 */ /* 0x000fe40000000000 */
[----:B------:R-:W-:-:S02]  /*5ae0*/  IADD3 R25, P1, PT, RZ, -R26, RZ ;  /* 0x8000001aff197210 */ /* 0x000fc40007f3e0ff */
[----:B------:R-:W-:Y:S02]  /*5af0*/  ISETP.NE.U32.AND P0, PT, R31, RZ, PT ;  /* 0x000000ff1f00720c */ /* 0x000fe40003f05070 */
[-C--:B------:R-:W-:Y:S02]  /*5b00*/  IADD3.X R24, PT, PT, RZ, ~R27.reuse, RZ, P1, !PT ;  /* 0x8000001bff187210 */ /* 0x080fe40000ffe4ff */
[----:B------:R-:W-:Y:S02]  /*5b10*/  ISETP.NE.AND.EX P0, PT, RZ, RZ, PT, P0 ;  /* 0x000000ffff00720c */ /* 0x000fe40003f05300 */
[----:B------:R-:W-:Y:S02]  /*5b20*/  SEL R26, R25, R26, !P2 ;  /* 0x0000001a191a7207 */ /* 0x000fe40005000000 */
[----:B------:R-:W-:Y:S02]  /*5b30*/  SEL R27, R24, R27, !P2 ;  /* 0x0000001b181b7207 */ /* 0x000fe40005000000 */
[----:B------:R-:W-:-:S02]  /*5b40*/  SEL R26, R26, 0xffffffff, P0 ;  /* 0xffffffff1a1a7807 */ /* 0x000fc40000000000 */
[----:B------:R-:W-:Y:S01]  /*5b50*/  SEL R27, R27, 0xffffffff, P0 ;  /* 0xffffffff1b1b7807 */ /* 0x000fe20000000000 */
[----:B------:R-:W-:Y:S06]  /*5b60*/  RET.REL.NODEC R36 `(_ZN2at6native63_GLOBAL__N__7310b794_30_DistributionGeometricKernel_cu_fa6e70a443distribution_elementwise_grid_stride_kernelIfLi4EZNS0_9templates4cuda21uniform_and_transformIN3c108BFloat16EfPNS_17CUDAGeneratorImplEZZZNS4_16geometric_kernelIS9_EEvRNS_18TensorIteratorBaseEdT_ENKUlvE_clEvENKUlvE7_clEvEUlfE_EEvSC_T1_T2_EUlP24curandStatePhilox4_32_10E0_ZNS1_27distribution_nullary_kernelIS7_f6float4S9_SL_SG_EEvSC_SI_RKT3_T4_EUlifE0_EEvlNS_15PhiloxCudaStateESH_SI_) ;  /* 0xffffffa424247950 */ /* 0x000fec0003c3ffff */
.L_x_25:
[----:B------:R-:W-:-:S00]  /*5b70*/  BRA `(.L_x_25) ;  /* 0xfffffffc00fc7947 */ /* 0x000fc0000383ffff */
[----:B------:R-:W-:-:S00]  /*5b80*/  NOP ;  /* 0x0000000000007918 */ /* 0x000fc00000000000 */
[----:B------:R-:W-:-:S00]  /*5b90*/  NOP ;  /* 0x0000000000007918 */ /* 0x000fc00000000000 */
[----:B------:R-:W-:-:S00]  /*5ba0*/  NOP ;  /* 0x0000000000007918 */ /* 0x000fc00000000000 */
[----:B------:R-:W-:-:S00]  /*5bb0*/  NOP ;  /* 0x0000000000007918 */ /* 0x000fc00000000000 */
[----:B------:R-:W-:-:S00]  /*5bc0*/  NOP ;  /* 0x0000000000007918 */ /* 0x000fc00000000000 */
[----:B------:R-:W-:-:S00]  /*5bd0*/  NOP ;  /* 0x0000000000007918 */ /* 0x000fc00000000000 */
[----:B------:R-:W-:-:S00]  /*5be0*/  NOP ;  /* 0x0000000000007918 */ /* 0x000fc00000000000 */
[----:B------:R-:W-:-:S00]  /*5bf0*/  NOP ;  /* 0x0000000000007918 */ /* 0x000fc00000000000 */
.L_x_758:


//--------------------- .text._ZN2at6native63_GLOBAL__N__7310b794_30_DistributionGeometricKernel_cu_fa6e70a443distribution_elementwise_grid_stride_kernelIfLi4EZNS0_9templates4cuda21uniform_and_transformIN3c108BFloat16EfPNS_17CUDAGeneratorImplEZZZNS4_16geometric_kernelIS9_EEvRNS_18TensorIteratorBaseEdT_ENKUlvE_clEvENKUlvE7_clEvEUlfE_EEvSC_T1_T2_EUlP24curandStatePhilox4_32_10E0_ZNS1_27distribution_nullary_kernelIS7_f6float4S9_SL_SG_EEvSC_SI_RKT3_T4_EUlifE_EEvlNS_15PhiloxCudaStateESH_SI_ --------------------------
	.section	.text._ZN2at6native63_GLOBAL__N__7310b794_30_DistributionGeometricKernel_cu_fa6e70a443distribution_elementwise_grid_stride_kernelIfLi4EZNS0_9templates4cuda21uniform_and_transformIN3c108BFloat16EfPNS_17CUDAGeneratorImplEZZZNS4_16geometric_kernelIS9_EEvRNS_18TensorIteratorBaseEdT_ENKUlvE_clEvENKUlvE7_clEvEUlfE_EEvSC_T1_T2_EUlP24curandStatePhilox4_32_10E0_ZNS1_27distribution_nullary_kernelIS7_f6float4S9_SL_SG_EEvSC_SI_RKT3_T4_EUlifE_EEvlNS_15PhiloxCudaStateESH_SI_,"ax",@progbits
	.align	128
.text._ZN2at6native63_GLOBAL__N__7310b794_30_DistributionGeometricKernel_cu_fa6e70a443distribution_elementwise_grid_stride_kernelIfLi4EZNS0_9templates4cuda21uniform_and_transformIN3c108BFloat16EfPNS_17CUDAGeneratorImplEZZZNS4_16geometric_kernelIS9_EEvRNS_18TensorIteratorBaseEdT_ENKUlvE_clEvENKUlvE7_clEvEUlfE_EEvSC_T1_T2_EUlP24curandStatePhilox4_32_10E0_ZNS1_27distribution_nullary_kernelIS7_f6float4S9_SL_SG_EEvSC_SI_RKT3_T4_EUlifE_EEvlNS_15PhiloxCudaStateESH_SI_:
        .type           _ZN2at6native63_GLOBAL__N__7310b794_30_DistributionGeometricKernel_cu_fa6e70a443distribution_elementwise_grid_stride_kernelIfLi4EZNS0_9templates4cuda21uniform_and_transformIN3c108BFloat16EfPNS_17CUDAGeneratorImplEZZZNS4_16geometric_kernelIS9_EEvRNS_18TensorIteratorBaseEdT_ENKUlvE_clEvENKUlvE7_clEvEUlfE_EEvSC_T1_T2_EUlP24curandStatePhilox4_32_10E0_ZNS1_27distribution_nullary_kernelIS7_f6float4S9_SL_SG_EEvSC_SI_RKT3_T4_EUlifE_EEvlNS_15PhiloxCudaStateESH_SI_,@function
        .size           _ZN2at6native63_GLOBAL__N__7310b794_30_DistributionGeometricKernel_cu_fa6e70a443distribution_elementwise_grid_stride_kernelIfLi4EZNS0_9templates4cuda21uniform_and_transformIN3c108BFloat16EfPNS_17CUDAGeneratorImplEZZZNS4_16geometric_kernelIS9_EEvRNS_18TensorIteratorBaseEdT_ENKUlvE_clEvENKUlvE7_clEvEUlfE_EEvSC_T1_T2_EUlP24curandStatePhilox4_32_10E0_ZNS1_27distribution_nullary_kernelIS7_f6float4S9_SL_SG_EEvSC_SI_RKT3_T4_EUlifE_EEvlNS_15PhiloxCudaStateESH_SI_,(.L_x_760 - _ZN2at6native63_GLOBAL__N__7310b794_30_DistributionGeometricKernel_cu_fa6e70a443distribution_elementwise_grid_stride_kernelIfLi4EZNS0_9templates4cuda21uniform_and_transformIN3c108BFloat16EfPNS_17CUDAGeneratorImplEZZZNS4_16geometric_kernelIS9_EEvRNS_18TensorIteratorBaseEdT_ENKUlvE_clEvENKUlvE7_clEvEUlfE_EEvSC_T1_T2_EUlP24curandStatePhilox4_32_10E0_ZNS1_27distribution_nullary_kernelIS7_f6float4S9_SL_SG_EEvSC_SI_RKT3_T4_EUlifE_EEvlNS_15PhiloxCudaStateESH_SI_)
        .other          _ZN2at6native63_GLOBAL__N__7310b794_30_DistributionGeometricKernel_cu_fa6e70a443distribution_elementwise_grid_stride_kernelIfLi4EZNS0_9templates4cuda21uniform_and_transformIN3c108BFloat16EfPNS_17CUDAGeneratorImplEZZZNS4_16geometric_kernelIS9_EEvRNS_18TensorIteratorBaseEdT_ENKUlvE_clEvENKUlvE7_clEvEUlfE_EEvSC_T1_T2_EUlP24curandStatePhilox4_32_10E0_ZNS1_27distribution_nullary_kernelIS7_f6float4S9_SL_SG_EEvSC_SI_RKT3_T4_EUlifE_EEvlNS_15PhiloxCudaStateESH_SI_,@"STO_CUDA_ENTRY STV_DEFAULT"
_ZN2at6native63_GLOBAL__N__7310b794_30_DistributionGeometricKernel_cu_fa6e70a443distribution_elementwise_grid_stride_kernelIfLi4EZNS0_9templates4cuda21uniform_and_transformIN3c108BFloat16EfPNS_17CUDAGeneratorImplEZZZNS4_16geometric_kernelIS9_EEvRNS_18TensorIteratorBaseEdT_ENKUlvE_clEvENKUlvE7_clEvEUlfE_EEvSC_T1_T2_EUlP24curandStatePhilox4_32_10E0_ZNS1_27distribution_nullary_kernelIS7_f6float4S9_SL_SG_EEvSC_SI_RKT3_T4_EUlifE_EEvlNS_15PhiloxCudaStateESH_SI_:
        /* <DEDUP_REMOVED lines=8> */
[----:B-1----:R-:W-:Y:S01]  /*0080*/  @P0 IMAD.MOV.U32 R2, RZ, RZ, R28 ;  /* 0x000000ffff020224 */ /* 0x002fe200078e001c */
[----:B------:R-:W1:Y:S01]  /*0090*/  @P0 LDC R7, c[0x0][0x398] ;  /* 0x0000e600ff070b82 */ /* 0x000e620000000800 */
[----:B---3--:R-:W-:-:S06]  /*00a0*/  @P0 IMAD.MOV.U32 R3, RZ, RZ, R5 ;  /* 0x000000ffff030224 */ /* 0x008fcc00078e0005 */
[----:B--2---:R-:W1:Y:S01]  /*00b0*/  @P0 LDG.E.64 R2, desc[UR6][R2.64] ;  /* 0x0000000602020981 */ /* 0x004e62000c1e1b00 */
[----:B0-----:R-:W-:Y:S01]  /*00c0*/  MOV R20, UR4 ;  /* 0x0000000400147c02 */ /* 0x001fe20008000f00 */
[----:B------:R-:W-:-:S06]  /*00d0*/  IMAD.U32 R21, RZ, RZ, UR5 ;  /* 0x00000005ff157e24 */ /* 0x000fcc000f8e00ff */
[----:B------:R-:W2:Y:S01]  /*00e0*/  @P0 LDG.E.64 R20, desc[UR6][R20.64] ;  /* 0x0000000614140981 */ /* 0x000ea2000c1e1b00 */
[----:B------:R-:W0:Y:S01]  /*00f0*/  S2UR UR4, SR_CTAID.X ;  /* 0x00000000000479c3 */ /* 0x000e220000002500 */
[----:B------:R-:W-:Y:S01]  /*0100*/  HFMA2 R23, -RZ, RZ, 0, 0 ;  /* 0x00000000ff177431 */ /* 0x000fe200000001ff */
[----:B------:R-:W0:Y:S06]  /*0110*/  S2R R22, SR_TID.X ;  /* 0x0000000000167919 */ /* 0x000e2c0000002100 */
[----:B------:R-:W0:Y:S01]  /*0120*/  LDC R29, c[0x0][0x360] ;  /* 0x0000d800ff1d7b82 */ /* 0x000e220000000800 */
[----:B------:R-:W3:Y:S01]  /*0130*/  LDCU UR8, c[0x0][0x370] ;  /* 0x00006e00ff0877ac */ /* 0x000ee20008000800 */
[----:B0-----:R-:W-:Y:S01]  /*0140*/  IMAD.WIDE.U32 R22, R29, UR4, R22 ;  /* 0x000000041d167c25 */ /* 0x001fe2000f8e0016 */
[----:B------:R-:W0:Y:S03]  /*0150*/  LDCU.64 UR4, c[0x0][0x380] ;  /* 0x00007000ff0477ac */ /* 0x000e260008000a00 */
[----:B------:R-:W-:Y:S01]  /*0160*/  IMAD.MOV.U32 R34, RZ, RZ, R22 ;  /* 0x000000ffff227224 */ /* 0x000fe200078e0016 */
[----:B------:R-:W-:Y:S01]  /*0170*/  MOV R35, R23 ;  /* 0x0000001700237202 */ /* 0x000fe20000000f00 */
[----:B------:R-:W-:-:S04]  /*0180*/  IMAD.WIDE.U32 R8, R22, -0x326172a9, RZ ;  /* 0xcd9e8d5716087825 */ /* 0x000fc800078e00ff */
[----:B------:R-:W-:Y:S01]  /*0190*/  IMAD.MOV.U32 R36, RZ, RZ, R22 ;  /* 0x000000ffff247224 */ /* 0x000fe200078e0016 */
[----:B0-----:R-:W-:-:S04]  /*01a0*/  UIADD3 UR4, UP0, UPT, UR4, -0x1, URZ ;  /* 0xffffffff04047890 */ /* 0x001fc8000ff1e0ff */
[----:B------:R-:W-:-:S04]  /*01b0*/  UIADD3.X UR5, UPT, UPT, UR5, -0x1, URZ, UP0, !UPT ;  /* 0xffffffff05057890 */ /* 0x000fc800087fe4ff */
[----:B------:R-:W-:Y:S01]  /*01c0*/  UISETP.NE.U32.AND UP0, UPT, UR5, URZ, UPT ;  /* 0x000000ff0500728c */ /* 0x000fe2000bf05070 */
[----:B-1----:R-:W-:-:S05]  /*01d0*/  @P0 IADD3 R28, P1, PT, R2, R7, RZ ;  /* 0x00000007021c0210 */ /* 0x002fca0007f3e0ff */
[----:B------:R-:W-:Y:S02]  /*01e0*/  @P0 IMAD.X R5, RZ, RZ, R3, P1 ;  /* 0x000000ffff050224 */ /* 0x000fe400008e0603 */
[----:B--2---:R-:W-:-:S03]  /*01f0*/  VIADD R3, R21, 0xbb67ae85 ;  /* 0xbb67ae8515037836 */ /* 0x004fc60000000000 */
[--C-:B------:R-:W-:Y:S01]  /*0200*/  SHF.R.U64 R0, R28, 0x2, R5.reuse ;  /* 0x000000021c007819 */ /* 0x100fe20000001205 */
[C---:B------:R-:W-:Y:S01]  /*0210*/  VIADD R4, R20.reuse, 0x9e3779b9 ;  /* 0x9e3779b914047836 */ /* 0x040fe20000000000 */
[----:B------:R-:W-:Y:S01]  /*0220*/  SHF.R.U32.HI R2, RZ, 0x2, R5 ;  /* 0x00000002ff027819 */ /* 0x000fe20000011605 */
[C---:B------:R-:W-:Y:S01]  /*0230*/  VIADD R37, R20.reuse, 0x8ff34781 ;  /* 0x8ff3478114257836 */ /* 0x040fe20000000000 */
[----:B------:R-:W-:Y:S01]  /*0240*/  IADD3 R5, PT, PT, R20, 0x3c6ef372, RZ ;  /* 0x3c6ef37214057810 */ /* 0x000fe20007ffe0ff */
[----:B------:R-:W-:Y:S01]  /*0250*/  IMAD.WIDE.U32 R6, R0, -0x2daee0ad, RZ ;  /* 0xd2511f5300067825 */ /* 0x000fe200078e00ff */
[----:B------:R-:W-:-:S03]  /*0260*/  LOP3.LUT R10, R2, R9, R20, 0x96, !PT ;  /* 0x00000009020a7212 */ /* 0x000fc600078e9614 */
[----:B------:R-:W-:Y:S01]  /*0270*/  VIADD R9, R20, 0x78dde6e4 ;  /* 0x78dde6e414097836 */ /* 0x000fe20000000000 */
[----:B------:R-:W-:Y:S01]  /*0280*/  LOP3.LUT R12, R21, R7, R23, 0x96, !PT ;  /* 0x00000007150c7212 */ /* 0x000fe200078e9617 */
[----:B------:R-:W-:-:S04]  /*0290*/  IMAD.WIDE.U32 R10, R10, -0x2daee0ad, RZ ;  /* 0xd2511f530a0a7825 */ /* 0x000fc800078e00ff */
[----:B------:R-:W-:Y:S01]  /*02a0*/  IMAD.WIDE.U32 R12, R12, -0x326172a9, RZ ;  /* 0xcd9e8d570c0c7825 */ /* 0x000fe200078e00ff */
[----:B------:R-:W-:Y:S02]  /*02b0*/  LOP3.LUT R16, R3, R6, R11, 0x96, !PT ;  /* 0x0000000603107212 */ /* 0x000fe400078e960b */
[C---:B------:R-:W-:Y:S01]  /*02c0*/  IADD3 R11, PT, PT, R21.reuse, -0x56f99767, RZ ;  /* 0xa9066899150b7810 */ /* 0x040fe20007ffe0ff */
[----:B------:R-:W-:Y:S01]  /*02d0*/  VIADD R6, R21, 0x76cf5d0a ;  /* 0x76cf5d0a15067836 */ /* 0x000fe20000000000 */
[----:B------:R-:W-:Y:S01]  /*02e0*/  LOP3.LUT R14, R4, R8, R13, 0x96, !PT ;  /* 0x00000008040e7212 */ /* 0x000fe200078e960d */
[----:B------:R-:W-:Y:S01]  /*02f0*/  IMAD.WIDE.U32 R16, R16, -0x326172a9, RZ ;  /* 0xcd9e8d5710107825 */ /* 0x000fe200078e00ff */
[----:B------:R-:W-:-:S03]  /*0300*/  IADD3 R8, PT, PT, R20, -0x255992d5, RZ ;  /* 0xdaa66d2b14087810 */ /* 0x000fc60007ffe0ff */
[----:B------:R-:W-:Y:S01]  /*0310*/  IMAD.WIDE.U32 R14, R14, -0x2daee0ad, RZ ;  /* 0xd2511f530e0e7825 */ /* 0x000fe200078e00ff */
[----:B------:R-:W-:-:S03]  /*0320*/  LOP3.LUT R12, R5, R12, R17, 0x96, !PT ;  /* 0x0000000c050c7212 */ /* 0x000fc600078e9611 */
[----:B------:R-:W-:Y:S01]  /*0330*/  VIADD R7, R21, 0x32370b8f ;  /* 0x32370b8f15077836 */ /* 0x000fe20000000000 */
[----:B------:R-:W-:Y:S01]  /*0340*/  LOP3.LUT R18, R6, R10, R15, 0x96, !PT ;  /* 0x0000000a06127212 */ /* 0x000fe200078e960f */
[----:B------:R-:W-:-:S04]  /*0350*/  IMAD.WIDE.U32 R12, R12, -0x2daee0ad, RZ ;  /* 0xd2511f530c0c7825 */ /* 0x000fc800078e00ff */
        /* <DEDUP_REMOVED lines=11> */
[----:B------:R-:W-:Y:S02]  /*0410*/  LOP3.LUT R18, R11, R14, R17, 0x96, !PT ;  /* 0x0000000e0b127212 */ /* 0x000fe400078e9611 */
[----:B------:R-:W-:Y:S01]  /*0420*/  IADD3 R14, PT, PT, R21, 0x646e171e, RZ ;  /* 0x646e171e150e7810 */ /* 0x000fe20007ffe0ff */
[C---:B------:R-:W-:Y:S01]  /*0430*/  VIADD R12, R20.reuse, 0x1715609d ;  /* 0x1715609d140c7836 */ /* 0x040fe20000000000 */
[----:B------:R-:W-:Y:S01]  /*0440*/  IADD3 R17, PT, PT, R20, -0xe443238, RZ ;  /* 0xf1bbcdc814117810 */ /* 0x000fe20007ffe0ff */
[----:B------:R-:W-:-:S03]  /*0450*/  IMAD.WIDE.U32 R18, R18, -0x326172a9, RZ ;  /* 0xcd9e8d5712127825 */ /* 0x000fc600078e00ff */
[----:B------:R-:W-:Y:S01]  /*0460*/  LOP3.LUT R26, R12, R24, R31, 0x96, !PT ;  /* 0x000000180c1a7212 */ /* 0x000fe200078e961f */
[----:B------:R-:W-:Y:S01]  /*0470*/  VIADD R15, R21, 0x1fd5c5a3 ;  /* 0x1fd5c5a3150f7836 */ /* 0x000fe20000000000 */
[----:B------:R-:W-:Y:S01]  /*0480*/  LOP3.LUT R44, R13, R30, R19, 0x96, !PT ;  /* 0x0000001e0d2c7212 */ /* 0x000fe200078e9613 */
[----:B---3--:R-:W-:Y:S02]  /*0490*/  IMAD R19, R29, UR8, RZ ;  /* 0x000000081d137c24 */ /* 0x008fe4000f8e02ff */
        /* <DEDUP_REMOVED lines=11> */
[----:B------:R-:W-:-:S03]  /*0550*/  MOV R39, R23 ;  /* 0x0000001700277202 */ /* 0x000fc60000000f00 */
[----:B------:R-:W-:Y:S01]  /*0560*/  IMAD.HI.U32 R25, R47, -0x2daee0ad, RZ ;  /* 0xd2511f532f197827 */ /* 0x000fe200078e00ff */
[----:B------:R-:W-:-:S03]  /*0570*/  LOP3.LUT R44, R18, R44, R31, 0x96, !PT ;  /* 0x0000002c122c7212 */ /* 0x000fc600078e961f */
[----:B------:R-:W-:Y:S01]  /*0580*/  IMAD.SHL.U32 R40, R19, 0x4, RZ ;  /* 0x0000000413287824 */ /* 0x000fe200078e00ff */
[----:B------:R-:W-:Y:S01]  /*0590*/  LOP3.LUT R30, R30, R25, RZ, 0x3c, !PT ;  /* 0x000000191e1e7212 */ /* 0x000fe200078e3cff */
[----:B------:R-:W-:-:S04]  /*05a0*/  IMAD.HI.U32 R22, R44, -0x326172a9, RZ ;  /* 0xcd9e8d572c167827 */ /* 0x000fc800078e00ff */
[----:B------:R-:W-:Y:S01]  /*05b0*/  VIADD R41, R21, 0x96a522ad ;  /* 0x96a522ad15297836 */ /* 0x000fe20000000000 */
[----:B------:R-:W-:Y:S01]  /*05c0*/  LOP3.LUT R38, R37, R38, R22, 0x96, !PT ;  /* 0x0000002625267212 */ /* 0x000fe200078e9616 */
[----:B------:R-:W-:Y:S06]  /*05d0*/  BRA.U UP0, `(.L_x_26) ;  /* 0x0000000100507547 */ /* 0x000fec000b800000 */
[----:B------:R-:W0:Y:S01]  /*05e0*/  I2F.U32.RP R24, R40 ;  /* 0x0000002800187306 */ /* 0x000e220000209000 */
[----:B------:R-:W-:Y:S01]  /*05f0*/  IMAD.MOV R25, RZ, RZ, -R40 ;  /* 0x000000ffff197224 */ /* 0x000fe200078e0a28 */
[----:B------:R-:W-:Y:S01]  /*0600*/  ISETP.NE.U32.AND P2, PT, R40, RZ, PT ;  /* 0x000000ff2800720c */ /* 0x000fe20003f45070 */
[----:B------:R-:W-:-:S05]  /*0610*/  IMAD.MOV.U32 R27, RZ, RZ, RZ ;  /* 0x000000ffff1b7224 */ /* 0x000fca00078e00ff */
[----:B0-----:R-:W0:Y:S02]  /*0620*/  MUFU.RCP R24, R24 ;  /* 0x0000001800187308 */ /* 0x001e240000001000 */
[----:B0-----:R-:W-:-:S06]  /*0630*/  IADD3 R22, PT, PT, R24, 0xffffffe, RZ ;  /* 0x0ffffffe18167810 */ /* 0x001fcc0007ffe0ff */
[----:B------:R0:W1:Y:S02]  /*0640*/  F2I.FTZ.U32.TRUNC.NTZ R23, R22 ;  /* 0x0000001600177305 */ /* 0x000064000021f000 */
[----:B0-----:R-:W-:Y:S02]  /*0650*/  IMAD.MOV.U32 R22, RZ, RZ, RZ ;  /* 0x000000ffff167224 */ /* 0x001fe400078e00ff */
[----:B-1----:R-:W-:-:S04]  /*0660*/  IMAD R25, R25, R23, RZ ;  /* 0x0000001719197224 */ /* 0x002fc800078e02ff */
[----:B------:R-:W-:-:S06]  /*0670*/  IMAD.HI.U32 R23, R23, R25, R22 ;  /* 0x0000001917177227 */ /* 0x000fcc00078e0016 */
[----:B------:R-:W-:-:S05]  /*0680*/  IMAD.HI.U32 R26, R23, UR4, RZ ;  /* 0x00000004171a7c27 */ /* 0x000fca000f8e00ff */
[----:B------:R-:W-:-:S05]  /*0690*/  IADD3 R23, PT, PT, -R26, RZ, RZ ;  /* 0x000000ff1a177210 */ /* 0x000fca0007ffe1ff */
[----:B------:R-:W-:-:S05]  /*06a0*/  IMAD R23, R40, R23, UR4 ;  /* 0x0000000428177e24 */ /* 0x000fca000f8e0217 */
[----:B------:R-:W-:-:S13]  /*06b0*/  ISETP.GE.U32.AND P0, PT, R23, R40, PT ;  /* 0x000000281700720c */ /* 0x000fda0003f06070 */
[----:B------:R-:W-:Y:S02]  /*06c0*/  @P0 IMAD.IADD R23, R23, 0x1, -R40 ;  /* 0x0000000117170824 */ /* 0x000fe400078e0a28 */
[----:B------:R-:W-:-:S03]  /*06d0*/  @P0 VIADD R26, R26, 0x1 ;  /* 0x000000011a1a0836 */ /* 0x000fc60000000000 */
[----:B------:R-:W-:-:S13]  /*06e0*/  ISETP.GE.U32.AND P1, PT, R23, R40, PT ;  /* 0x000000281700720c */ /* 0x000fda0003f26070 */
[----:B------:R-:W-:Y:S02]  /*06f0*/  @P1 IADD3 R26, PT, PT, R26, 0x1, RZ ;  /* 0x000000011a1a1810 */ /* 0x000fe40007ffe0ff */
[----:B------:R-:W-:Y:S01]  /*0700*/  @!P2 LOP3.LUT R26, RZ, R40, RZ, 0x33, !PT ;  /* 0x00000028ff1aa212 */ /* 0x000fe200078e33ff */
[----:B------:R-:W-:Y:S06]  /*0710*/  BRA `(.L_x_27) ;  /* 0x0000000000087947 */ /* 0x000fec0003800000 */
.L_x_26:
[----:B------:R-:W-:-:S07]  /*0720*/  MOV R32, 0x740 ;  /* 0x0000074000207802 */ /* 0x000fce0000000f00 */
[----:B------:R-:W-:Y:S05]  /*0730*/  CALL.REL.NOINC `($__internal_1_$__cuda_sm20_div_s64) ;  /* 0x0000000c00087944 */ /* 0x000fea0003c00000 */
.L_x_27:
[----:B------:R-:W-:-:S05]  /*0740*/  IMAD.WIDE.U32 R22, R29, UR8, RZ ;  /* 0x000000081d167c25 */ /* 0x000fca000f8e00ff */
[C---:B------:R-:W-:Y:S01]  /*0750*/  SHF.L.U64.HI R23, R22.reuse, 0x2, R23 ;  /* 0x0000000216177819 */ /* 0x040fe20000010217 */
[----:B------:R-:W-:-:S04]  /*0760*/  IMAD.SHL.U32 R22, R22, 0x4, RZ ;  /* 0x0000000416167824 */ /* 0x000fc800078e00ff */
[----:B------:R-:W-:Y:S02]  /*0770*/  IMAD R29, R23, R26, RZ ;  /* 0x0000001a171d7224 */ /* 0x000fe400078e02ff */
[----:B------:R-:W-:-:S04]  /*0780*/  IMAD.WIDE.U32 R24, R26, R22, R22 ;  /* 0x000000161a187225 */ /* 0x000fc800078e0016 */
[----:B------:R-:W-:Y:S01]  /*0790*/  IMAD R29, R27, R22, R29 ;  /* 0x000000161b1d7224 */ /* 0x000fe200078e021d */
[----:B------:R-:W-:-:S04]  /*07a0*/  ISETP.GE.U32.AND P0, PT, R34, R24, PT ;  /* 0x000000182200720c */ /* 0x000fc80003f06070 */
[----:B------:R-:W-:-:S04]  /*07b0*/  IADD3 R42, PT, PT, R25, R29, RZ ;  /* 0x0000001d192a7210 */ /* 0x000fc80007ffe0ff */
[----:B------:R-:W-:-:S13]  /*07c0*/  ISETP.GE.AND.EX P0, PT, R35, R42, PT, P0 ;  /* 0x0000002a2300720c */ /* 0x000fda0003f06300 */
[----:B------:R-:W-:Y:S05]  /*07d0*/  @P0 EXIT ;  /* 0x000000000000094d */ /* 0x000fea0003800000 */
[----:B------:R-:W0:Y:S01]  /*07e0*/  LDCU.64 UR4, c[0x0][0x3b8] ;  /* 0x00007700ff0477ac */ /* 0x000e220008000a00 */
[----:B------:R-:W1:Y:S01]  /*07f0*/  LDC.64 R26, c[0x0][0x380] ;  /* 0x0000e000ff1a7b82 */ /* 0x000e620000000a00 */
[----:B------:R-:W-:Y:S01]  /*0800*/  IMAD.MOV.U32 R22, RZ, RZ, -0x10000000 ;  /* 0xf0000000ff167424 */ /* 0x000fe200078e00ff */
[----:B------:R-:W-:Y:S01]  /*0810*/  LOP3.LUT R43, R30, R41, RZ, 0x3c, !PT ;  /* 0x000000291e2b7212 */ /* 0x000fe200078e3cff */
[----:B------:R-:W-:Y:S01]  /*0820*/  IMAD.MOV.U32 R23, RZ, RZ, 0x380fffff ;  /* 0x380fffffff177424 */ /* 0x000fe200078e00ff */
[----:B------:R-:W-:Y:S01]  /*0830*/  LOP3.LUT R45, R28, 0x3, RZ, 0xc0, !PT ;  /* 0x000000031c2d7812 */ /* 0x000fe200078ec0ff */
[----:B------:R-:W-:Y:S01]  /*0840*/  IMAD R44, R44, -0x326172a9, RZ ;  /* 0xcd9e8d572c2c7824 */ /* 0x000fe200078e02ff */
[----:B------:R-:W2:Y:S01]  /*0850*/  LDCU UR8, c[0x0][0x3b0] ;  /* 0x00007600ff0877ac */ /* 0x000ea20008000800 */
[----:B------:R-:W3:Y:S02]  /*0860*/  LDCU.64 UR10, c[0x0][0x3a8] ;  /* 0x00007500ff0a77ac */ /* 0x000ee40008000a00 */
[----:B0-----:R-:W0:-:S15]  /*0870*/  DSETP.LEU.AND P0, PT, R22, |UR4|, PT ;  /* 0x4000000416007e2a */ /* 0x001e1e000bf0b000 */
[----:B------:R-:W-:-:S15]  /*0880*/  NOP ;  /* 0x0000000000007918 */ /* 0x000fde0000000000 */
[----:B------:R-:W-:-:S15]  /*0890*/  NOP ;  /* 0x0000000000007918 */ /* 0x000fde0000000000 */
[----:B------:R-:W-:-:S15]  /*08a0*/  NOP ;  /* 0x0000000000007918 */ /* 0x000fde0000000000 */
[----:B------:R-:W-:-:S04]  /*08b0*/  NOP ;  /* 0x0000000000007918 */ /* 0x000fc80000000000 */
[----:B------:R-:W0:Y:S02]  /*08c0*/  F2F.F32.F64 R46, UR4 ;  /* 0x00000004002e7d10 */ /* 0x000e240008301000 */
[----:B0-----:R-:W-:-:S04]  /*08d0*/  @!P0 FMUL R46, R46, 1.175494350822287508e-38 ;  /* 0x008000002e2e8820 */ /* 0x001fc80000400000 */
[----:B-123--:R-:W-:-:S07]  /*08e0*/  FADD.FTZ R46, -R46, 1 ;  /* 0x3f8000002e2e7421 */ /* 0x00efce0000010100 */
.L_x_39:
[----:B------:R-:W-:Y:S01]  /*08f0*/  IADD3 R0, PT, PT, R0, 0x1, RZ ;  /* 0x0000000100007810 */ /* 0x000fe20007ffe0ff */
[----:B------:R-:W-:Y:S03]  /*0900*/  BSSY.RECONVERGENT B0, `(.L_x_28) ;  /* 0x000000c000007945 */ /* 0x000fe60003800200 */
[C---:B------:R-:W-:Y:S01]  /*0910*/  ISETP.NE.AND P0, PT, R0.reuse, RZ, PT ;  /* 0x000000ff0000720c */ /* 0x040fe20003f05270 */
[----:B------:R-:W-:-:S12]  /*0920*/  IMAD.WIDE.U32 R32, R0, -0x2daee0ad, RZ ;  /* 0xd2511f5300207825 */ /* 0x000fd800078e00ff */
[----:B0-----:R-:W-:Y:S05]  /*0930*/  @P0 BRA `(.L_x_29) ;  /* 0x0000000000200947 */ /* 0x001fea0003800000 */
[----:B------:R-:W-:-:S05]  /*0940*/  VIADD R2, R2, 0x1 ;  /* 0x0000000102027836 */ /* 0x000fca0000000000 */
[----:B------:R-:W-:-:S13]  /*0950*/  ISETP.NE.AND P0, PT, R2, RZ, PT ;  /* 0x000000ff0200720c */ /* 0x000fda0003f05270 */
[----:B------:R-:W-:Y:S01]  /*0960*/  @!P0 VIADD R36, R36, 0x1 ;  /* 0x0000000124248836 */ /* 0x000fe20000000000 */
[----:B------:R-:W-:Y:S01]  /*0970*/  @!P0 IADD3 R22, PT, PT, R39, 0x1, RZ ;  /* 0x0000000127168810 */ /* 0x000fe20007ffe0ff */
[----:B------:R-:W-:-:S03]  /*0980*/  @!P0 IMAD.MOV.U32 R2, RZ, RZ, RZ ;  /* 0x000000ffff028224 */ /* 0x000fc600078e00ff */
[----:B------:R-:W-:-:S13]  /*0990*/  ISETP.NE.AND P1, PT, R36, RZ, !P0 ;  /* 0x000000ff2400720c */ /* 0x000fda0004725270 */
[----:B------:R-:W-:-:S05]  /*09a0*/  @P1 IMAD.MOV R22, RZ, RZ, R39 ;  /* 0x000000ffff161224 */ /* 0x000fca00078e0227 */
[----:B------:R-:W-:-:S07]  /*09b0*/  @!P0 MOV R39, R22 ;  /* 0x0000001600278202 */ /* 0x000fce0000000f00 */
.L_x_29:
[----:B------:R-:W-:Y:S05]  /*09c0*/  BSYNC.RECONVERGENT B0 ;  /* 0x0000000000007941 */ /* 0x000fea0003800200 */
.L_x_28:
[----:B------:R-:W-:Y:S01]  /*09d0*/  IMAD.WIDE.U32 R30, R36, -0x326172a9, RZ ;  /* 0xcd9e8d57241e7825 */ /* 0x000fe200078e00ff */
[----:B------:R-:W-:Y:S02]  /*09e0*/  LOP3.LUT R22, R39, R33, R21, 0x96, !PT ;  /* 0x0000002127167212 */ /* 0x000fe400078e9615 */
[----:B------:R-:W-:Y:S02]  /*09f0*/  ISETP.GT.AND P0, PT, R45, 0x1, PT ;  /* 0x000000012d00780c */ /* 0x000fe40003f04270 */
        /* <DEDUP_REMOVED lines=31> */
[----:B------:R-:W-:-:S03]  /*0bf0*/  LOP3.LUT R23, R18, R28, R31, 0x96, !PT ;  /* 0x0000001c12177212 */ /* 0x000fc600078e961f */
[----:B------:R-:W-:Y:S01]  /*0c00*/  IMAD R29, R47, -0x2daee0ad, RZ ;  /* 0xd2511f532f1d7824 */ /* 0x000fe200078e02ff */
[----:B------:R-:W-:Y:S01]  /*0c10*/  LOP3.LUT R47, R17, R22, R33, 0x96, !PT ;  /* 0x00000016112f7212 */ /* 0x000fe200078e9621 */
[----:B------:R-:W-:-:S04]  /*0c20*/  IMAD.WIDE.U32 R22, R23, -0x326172a9, RZ ;  /* 0xcd9e8d5717167825 */ /* 0x000fc800078e00ff */
[----:B------:R-:W-:Y:S01]  /*0c30*/  IMAD.HI.U32 R28, R47, -0x2daee0ad, RZ ;  /* 0xd2511f532f1c7827 */ /* 0x000fe200078e00ff */
[----:B------:R-:W-:-:S04]  /*0c40*/  LOP3.LUT R32, R37, R32, R23, 0x96, !PT ;  /* 0x0000002025207212 */ /* 0x000fc800078e9617 */
[----:B------:R-:W-:Y:S01]  /*0c50*/  LOP3.LUT R30, R41, R30, R28, 0x96, !PT ;  /* 0x0000001e291e7212 */ /* 0x000fe200078e961c */
[----:B------:R-:W-:Y:S06]  /*0c60*/  @P0 BRA `(.L_x_30) ;  /* 0x0000000000240947 */ /* 0x000fec0003800000 */
[----:B------:R-:W-:Y:S01]  /*0c70*/  ISETP.NE.AND P0, PT, R45, RZ, PT ;  /* 0x000000ff2d00720c */ /* 0x000fe20003f05270 */
[----:B------:R-:W-:Y:S02]  /*0c80*/  IMAD.MOV.U32 R48, RZ, RZ, R43 ;  /* 0x000000ffff307224 */ /* 0x000fe400078e002b */
[----:B------:R-:W-:-:S10]  /*0c90*/  IMAD.MOV.U32 R31, RZ, RZ, R29 ;  /* 0x000000ffff1f7224 */ /* 0x000fd400078e001d */
[----:B------:R-:W-:Y:S05]  /*0ca0*/  @!P0 BRA `(.L_x_31) ;  /* 0x0000000000388947 */ /* 0x000fea0003800000 */
[----:B------:R-:W-:Y:S01]  /*0cb0*/  MOV R38, R44 ;  /* 0x0000002c00267202 */ /* 0x000fe20000000f00 */
[----:B------:R-:W-:Y:S01]  /*0cc0*/  IMAD.MOV.U32 R48, RZ, RZ, R29 ;  /* 0x000000ffff307224 */ /* 0x000fe200078e001d */
[----:B------:R-:W-:Y:S01]  /*0cd0*/  MOV R44, R43 ;  /* 0x0000002b002c7202 */ /* 0x000fe20000000f00 */
[----:B------:R-:W-:Y:S01]  /*0ce0*/  IMAD.MOV.U32 R31, RZ, RZ, R32 ;  /* 0x000000ffff1f7224 */ /* 0x000fe200078e0020 */
[----:B------:R-:W-:Y:S06]  /*0cf0*/  BRA `(.L_x_31) ;  /* 0x0000000000247947 */ /* 0x000fec0003800000 */
.L_x_30:
[----:B------:R-:W-:Y:S01]  /*0d00*/  ISETP.NE.AND P0, PT, R45, 0x3, PT ;  /* 0x000000032d00780c */ /* 0x000fe20003f05270 */
[----:B------:R-:W-:Y:S01]  /*0d10*/  IMAD.MOV.U32 R38, RZ, RZ, R29 ;  /* 0x000000ffff267224 */ /* 0x000fe200078e001d */
[----:B------:R-:W-:Y:S01]  /*0d20*/  MOV R48, R22 ;  /* 0x0000001600307202 */ /* 0x000fe20000000f00 */
[----:B------:R-:W-:Y:S02]  /*0d30*/  IMAD.MOV.U32 R44, RZ, RZ, R32 ;  /* 0x000000ffff2c7224 */ /* 0x000fe400078e0020 */
[----:B------:R-:W-:-:S08]  /*0d40*/  IMAD.MOV.U32 R31, RZ, RZ, R30 ;  /* 0x000000ffff1f7224 */ /* 0x000fd000078e001e */
[----:B------:R-:W-:Y:S01]  /*0d50*/  @P0 IMAD.MOV.U32 R38, RZ, RZ, R43 ;  /* 0x000000ffff260224 */ /* 0x000fe200078e002b */
[----:B------:R-:W-:Y:S01]  /*0d60*/  @P0 MOV R44, R29 ;  /* 0x0000001d002c0202 */ /* 0x000fe20000000f00 */
[----:B------:R-:W-:Y:S02]  /*0d70*/  @P0 IMAD.MOV.U32 R48, RZ, RZ, R32 ;  /* 0x000000ffff300224 */ /* 0x000fe400078e0020 */
[----:B------:R-:W-:-:S07]  /*0d80*/  @P0 IMAD.MOV.U32 R31, RZ, RZ, R22 ;  /* 0x000000ffff1f0224 */ /* 0x000fce00078e0016 */
.L_x_31:
[----:B------:R-:W-:Y:S01]  /*0d90*/  ISETP.GE.U32.AND P2, PT, R34, R26, PT ;  /* 0x0000001a2200720c */ /* 0x000fe20003f46070 */
[C---:B------:R-:W-:Y:S01]  /*0da0*/  IMAD R33, R19.reuse, 0x3, RZ ;  /* 0x0000000313217824 */ /* 0x040fe200078e02ff */
[-C--:B------:R-:W-:Y:S01]  /*0db0*/  LEA R49, P5, R19, R34.reuse, 0x1 ;  /* 0x0000002213317211 */ /* 0x080fe200078a08ff */
[----:B------:R-:W-:Y:S01]  /*0dc0*/  BSSY.RECONVERGENT B0, `(.L_x_32) ;  /* 0x000001e000007945 */ /* 0x000fe20003800200 */
[----:B------:R-:W-:Y:S01]  /*0dd0*/  ISETP.GE.AND.EX P2, PT, R35, R27, PT, P2 ;  /* 0x0000001b2300720c */ /* 0x000fe20003f46320 */
[----:B------:R-:W-:Y:S01]  /*0de0*/  HFMA2 R43, -RZ, RZ, 0.1171875, 0 ;  /* 0x2f800000ff2b7431 */ /* 0x000fe200000001ff */
[-C--:B------:R-:W-:Y:S01]  /*0df0*/  IADD3 R33, P4, PT, R33, R34.reuse, RZ ;  /* 0x0000002221217210 */ /* 0x080fe20007f9e0ff */
[--C-:B------:R-:W-:Y:S01]  /*0e00*/  IMAD.X R50, RZ, RZ, R35.reuse, P5 ;  /* 0x000000ffff327224 */ /* 0x100fe200028e0623 */
[----:B------:R-:W-:Y:S02]  /*0e10*/  IADD3 R51, P1, PT, R19, R34, RZ ;  /* 0x0000002213337210 */ /* 0x000fe40007f3e0ff */
[----:B------:R-:W-:Y:S01]  /*0e20*/  ISETP.GE.U32.AND P3, PT, R49, R26, PT ;  /* 0x0000001a3100720c */ /* 0x000fe20003f66070 */
[----:B------:R-:W-:Y:S01]  /*0e30*/  IMAD.X R28, RZ, RZ, R35, P4 ;  /* 0x000000ffff1c7224 */ /* 0x000fe200020e0623 */
[----:B------:R-:W-:-:S02]  /*0e40*/  IADD3.X R52, PT, PT, RZ, R35, RZ, P1, !PT ;  /* 0x00000023ff347210 */ /* 0x000fc40000ffe4ff */
[-C--:B------:R-:W-:Y:S02]  /*0e50*/  ISETP.GE.U32.AND P0, PT, R51, R26.reuse, PT ;  /* 0x0000001a3300720c */ /* 0x080fe40003f06070 */
[----:B------:R-:W-:Y:S02]  /*0e60*/  ISETP.GE.U32.AND P1, PT, R33, R26, PT ;  /* 0x0000001a2100720c */ /* 0x000fe40003f26070 */
[-C--:B------:R-:W-:Y:S02]  /*0e70*/  ISETP.GE.AND.EX P0, PT, R52, R27.reuse, PT, P0 ;  /* 0x0000001b3400720c */ /* 0x080fe40003f06300 */
[-C--:B------:R-:W-:Y:S02]  /*0e80*/  ISETP.GE.AND.EX P3, PT, R50, R27.reuse, PT, P3 ;  /* 0x0000001b3200720c */ /* 0x080fe40003f66330 */
[----:B------:R-:W-:Y:S02]  /*0e90*/  ISETP.GE.AND.EX P1, PT, R28, R27, PT, P1 ;  /* 0x0000001b1c00720c */ /* 0x000fe40003f26310 */
[----:B------:R-:W-:Y:S01]  /*0ea0*/  I2FP.F32.U32 R44, R44 ;  /* 0x0000002c002c7245 */ /* 0x000fe20000201000 */
[----:B------:R-:W-:Y:S10]  /*0eb0*/  @P2 BRA `(.L_x_33) ;  /* 0x0000000000382947 */ /* 0x000ff40003800000 */
[----:B------:R-:W0:Y:S01]  /*0ec0*/  MUFU.LG2 R29, R46 ;  /* 0x0000002e001d7308 */ /* 0x000e220000000c00 */
[----:B------:R-:W-:-:S05]  /*0ed0*/  I2FP.F32.U32 R28, R38 ;  /* 0x00000026001c7245 */ /* 0x000fca0000201000 */
[----:B------:R-:W-:-:S06]  /*0ee0*/  FFMA.FTZ R38, R28, R43, 1.1641532182693481445e-10 ;  /* 0x2f0000001c267423 */ /* 0x000fcc000001002b */
[----:B------:R-:W1:Y:S01]  /*0ef0*/  MUFU.LG2 R38, R38 ;  /* 0x0000002600267308 */ /* 0x000e620000000c00 */
[----:B0-----:R-:W-:-:S07]  /*0f00*/  FMUL.FTZ R50, R29, 0.69314718246459960938 ;  /* 0x3f3172181d327820 */ /* 0x001fce0000410000 */
[----:B------:R-:W0:Y:S01]  /*0f10*/  MUFU.RCP R29, R50 ;  /* 0x00000032001d7308 */ /* 0x000e220000001000 */
[----:B-1----:R-:W-:-:S04]  /*0f20*/  FMUL.FTZ R28, R38, 0.69314718246459960938 ;  /* 0x3f317218261c7820 */ /* 0x002fc80000410000 */
[----:B0-----:R-:W-:Y:S01]  /*0f30*/  FMUL.FTZ R52, R28, R29 ;  /* 0x0000001d1c347220 */ /* 0x001fe20000410000 */
[----:B------:R-:W-:-:S05]  /*0f40*/  IMAD R29, R34, UR8, RZ ;  /* 0x00000008221d7c24 */ /* 0x000fca000f8e02ff */
[----:B------:R-:W0:Y:S01]  /*0f50*/  FRND.FTZ.CEIL R52, R52 ;  /* 0x0000003400347307 */ /* 0x000e220000219000 */
[----:B------:R-:W-:-:S04]  /*0f60*/  IADD3 R28, P2, PT, R29, UR10, RZ ;  /* 0x0000000a1d1c7c10 */ /* 0x000fc8000ff5e0ff */
[----:B------:R-:W-:Y:S02]  /*0f70*/  LEA.HI.X.SX32 R29, R29, UR11, 0x1, P2 ;  /* 0x0000000b1d1d7c11 */ /* 0x000fe400090f0eff */
[----:B0-----:R-:W-:-:S05]  /*0f80*/  F2FP.BF16.F32.PACK_AB R53, RZ, R52 ;  /* 0x00000034ff35723e */ /* 0x001fca00000010ff */
[----:B------:R0:W-:Y:S02]  /*0f90*/  STG.E.U16 desc[UR6][R28.64], R53 ;  /* 0x000000351c007986 */ /* 0x0001e4000c101506 */
.L_x_33:
[----:B------:R-:W-:Y:S05]  /*0fa0*/  BSYNC.RECONVERGENT B0 ;  /* 0x0000000000007941 */ /* 0x000fea0003800200 */
.L_x_32:
[----:B------:R-:W-:Y:S01]  /*0fb0*/  BSSY.RECONVERGENT B0, `(.L_x_34) ;  /* 0x0000010000007945 */ /* 0x000fe20003800200 */
[----:B------:R-:W-:Y:S01]  /*0fc0*/  I2FP.F32.U32 R38, R48 ;  /* 0x0000003000267245 */ /* 0x000fe20000201000 */
[----:B------:R-:W-:Y:S02]  /*0fd0*/  FFMA.FTZ R50, R44, R43, 1.1641532182693481445e-10 ;  /* 0x2f0000002c327423 */ /* 0x000fe4000001002b */
[----:B------:R-:W-:Y:S05]  /*0fe0*/  @P0 BRA `(.L_x_35) ;  /* 0x0000000000300947 */ /* 0x000fea0003800000 */
[----:B0-----:R-:W0:Y:S01]  /*0ff0*/  MUFU.LG2 R29, R46 ;  /* 0x0000002e001d7308 */ /* 0x001e220000000c00 */
[----:B------:R-:W-:-:S07]  /*1000*/  IMAD R51, R51, UR8, RZ ;  /* 0x0000000833337c24 */ /* 0x000fce000f8e02ff */
[----:B------:R-:W1:Y:S01]  /*1010*/  MUFU.LG2 R28, R50 ;  /* 0x00000032001c7308 */ /* 0x000e620000000c00 */
[----:B0-----:R-:W-:-:S07]  /*1020*/  FMUL.FTZ R52, R29, 0.69314718246459960938 ;  /* 0x3f3172181d347820 */ /* 0x001fce0000410000 */
[----:B------:R-:W0:Y:S01]  /*1030*/  MUFU.RCP R29, R52 ;  /* 0x00000034001d7308 */ /* 0x000e220000001000 */
[----:B-1----:R-:W-:-:S04]  /*1040*/  FMUL.FTZ R28, R28, 0.69314718246459960938 ;  /* 0x3f3172181c1c7820 */ /* 0x002fc80000410000 */
[----:B0-----:R-:W-:Y:S01]  /*1050*/  FMUL.FTZ R44, R28, R29 ;  /* 0x0000001d1c2c7220 */ /* 0x001fe20000410000 */
[----:B------:R-:W-:-:S04]  /*1060*/  IADD3 R28, P0, PT, R51, UR10, RZ ;  /* 0x0000000a331c7c10 */ /* 0x000fc8000ff1e0ff */
[----:B------:R-:W-:Y:S01]  /*1070*/  LEA.HI.X.SX32 R29, R51, UR11, 0x1, P0 ;  /* 0x0000000b331d7c11 */ /* 0x000fe200080f0eff */
[----:B------:R-:W0:Y:S02]  /*1080*/  FRND.FTZ.CEIL R44, R44 ;  /* 0x0000002c002c7307 */ /* 0x000e240000219000 */
[----:B0-----:R-:W-:-:S05]  /*1090*/  F2FP.BF16.F32.PACK_AB R48, RZ, R44 ;  /* 0x0000002cff30723e */ /* 0x001fca00000010ff */
[----:B------:R1:W-:Y:S02]  /*10a0*/  STG.E.U16 desc[UR6][R28.64], R48 ;  /* 0x000000301c007986 */ /* 0x0003e4000c101506 */
.L_x_35:
[----:B------:R-:W-:Y:S05]  /*10b0*/  BSYNC.RECONVERGENT B0 ;  /* 0x0000000000007941 */ /* 0x000fea0003800200 */
.L_x_34:
[----:B------:R-:W-:Y:S01]  /*10c0*/  BSSY.RECONVERGENT B0, `(.L_x_36) ;  /* 0x0000010000007945 */ /* 0x000fe20003800200 */
[----:B------:R-:W-:Y:S01]  /*10d0*/  I2FP.F32.U32 R44, R31 ;  /* 0x0000001f002c7245 */ /* 0x000fe20000201000 */
[----:B-1----:R-:W-:Y:S02]  /*10e0*/  FFMA.FTZ R48, R38, R43, 1.1641532182693481445e-10 ;  /* 0x2f00000026307423 */ /* 0x002fe4000001002b */
        /* <DEDUP_REMOVED lines=13> */
.L_x_37:
[----:B------:R-:W-:Y:S05]  /*11c0*/  BSYNC.RECONVERGENT B0 ;  /* 0x0000000000007941 */ /* 0x000fea0003800200 */
.L_x_36:
[----:B------:R-:W-:Y:S01]  /*11d0*/  FFMA.FTZ R44, R44, R43, 1.1641532182693481445e-10 ;  /* 0x2f0000002c2c7423 */ /* 0x000fe2000001002b */
[----:B------:R-:W-:Y:S06]  /*11e0*/  @P1 BRA `(.L_x_38) ;  /* 0x0000000000301947 */ /* 0x000fec0003800000 */
[----:B01----:R-:W0:Y:S01]  /*11f0*/  MUFU.LG2 R29, R46 ;  /* 0x0000002e001d7308 */ /* 0x003e220000000c00 */
        /* <DEDUP_REMOVED lines=11> */
.L_x_38:
[----:B------:R-:W-:Y:S01]  /*12b0*/  IADD3 R34, P0, PT, R40, R34, RZ ;  /* 0x0000002228227210 */ /* 0x000fe20007f1e0ff */
[----:B------:R-:W-:Y:S05]  /*12c0*/  WARPSYNC.ALL ;  /* 0x0000000000007948 */ /* 0x000fea0003800000 */
[----:B------:R-:W-:Y:S01]  /*12d0*/  IMAD.X R35, RZ, RZ, R35, P0 ;  /* 0x000000ffff237224 */ /* 0x000fe200000e0623 */
[----:B------:R-:W-:Y:S01]  /*12e0*/  BAR.SYNC.DEFER_BLOCKING 0x0 ;  /* 0x0000000000007b1d */ /* 0x000fe20000010000 */
[----:B------:R-:W-:Y:S01]  /*12f0*/  ISETP.GE.U32.AND P0, PT, R34, R24, PT ;  /* 0x000000182200720c */ /* 0x000fe20003f06070 */
[----:B------:R-:W-:Y:S01]  /*1300*/  IMAD.MOV.U32 R44, RZ, RZ, R22 ;  /* 0x000000ffff2c7224 */ /* 0x000fe200078e0016 */
[----:B-12---:R-:W-:Y:S01]  /*1310*/  MOV R38, R32 ;  /* 0x0000002000267202 */ /* 0x006fe20000000f00 */
[----:B------:R-:W-:Y:S01]  /*1320*/  IMAD.MOV.U32 R43, RZ, RZ, R30 ;  /* 0x000000ffff2b7224 */ /* 0x000fe200078e001e */
[----:B------:R-:W-:-:S13]  /*1330*/  ISETP.GE.AND.EX P0, PT, R35, R42, PT, P0 ;  /* 0x0000002a2300720c */ /* 0x000fda0003f06300 */
[----:B------:R-:W-:Y:S05]  /*1340*/  @!P0 BRA `(.L_x_39) ;  /* 0xfffffff400688947 */ /* 0x000fea000383ffff */
[----:B------:R-:W-:Y:S05]  /*1350*/  EXIT ;  /* 0x000000000000794d */ /* 0x000fea0003800000 */
        .weak           $__internal_1_$__cuda_sm20_div_s64
        .type           $__internal_1_$__cuda_sm20_div_s64,@function
        .size           $__internal_1_$__cuda_sm20_div_s64,(.L_x_760 - $__internal_1_$__cuda_sm20_div_s64)
$__internal_1_$__cuda_sm20_div_s64:
[----:B------:R-:W-:Y:S02]  /*1360*/  IMAD.MOV.U32 R26, RZ, RZ, R40 ;  /* 0x000000ffff1a7224 */ /* 0x000fe400078e0028 */
[----:B------:R-:W-:-:S04]  /*1370*/  HFMA2 R27, -RZ, RZ, 0, 0 ;  /* 0x00000000ff1b7431 */ /* 0x000fc800000001ff */
[----:B------:R-:W0:Y:S02]  /*1380*/  I2F.U64.RP R26, R26 ;  /* 0x0000001a001a7312 */ /* 0x000e240000309000 */
[----:B0-----:R-:W0:Y:S02]  /*1390*/  MUFU.RCP R22, R26 ;  /* 0x0000001a00167308 */ /* 0x001e240000001000 */
[----:B0-----:R-:W-:-:S15]  /*13a0*/  VIADD R24, R22, 0x1ffffffe ;  /* 0x1ffffffe16187836 */ /* 0x001fde0000000000 */
[----:B------:R-:W-:-:S15]  /*13b0*/  NOP ;  /* 0x0000000000007918 */ /* 0x000fde0000000000 */
[----:B------:R-:W-:-:S15]  /*13c0*/  NOP ;  /* 0x0000000000007918 */ /* 0x000fde0000000000 */
[----:B------:R-:W-:-:S15]  /*13d0*/  NOP ;  /* 0x0000000000007918 */ /* 0x000fde0000000000 */
[----:B------:R-:W0:Y:S02]  /*13e0*/  F2I.U64.TRUNC R24, R24 ;  /* 0x0000001800187311 */ /* 0x000e24000020d800 */
[----:B0-----:R-:W-:-:S04]  /*13f0*/  IMAD.WIDE.U32 R22, R24, R40, RZ ;  /* 0x0000002818167225 */ /* 0x001fc800078e00ff */
[----:B------:R-:W-:Y:S01]  /*1400*/  IMAD R23, R25, R40, R23 ;  /* 0x0000002819177224 */ /* 0x000fe200078e0217 */
[----:B------:R-:W-:-:S05]  /*1410*/  IADD3 R31, P0, PT, RZ, -R22, RZ ;  /* 0x80000016ff1f7210 */ /* 0x000fca0007f1e0ff */
[----:B------:R-:W-:-:S04]  /*1420*/  IMAD.HI.U32 R22, R24, R31, RZ ;  /* 0x0000001f18167227 */ /* 0x000fc800078e00ff */
[----:B------:R-:W-:Y:S01]  /*1430*/  IMAD.X R33, RZ, RZ, ~R23, P0 ;  /* 0x000000ffff217224 */ /* 0x000fe200000e0e17 */
[----:B------:R-:W-:-:S03]  /*1440*/  MOV R23, R24 ;  /* 0x0000001800177202 */ /* 0x000fc60000000f00 */
[-C--:B------:R-:W-:Y:S02]  /*1450*/  IMAD R27, R25, R33.reuse, RZ ;  /* 0x00000021191b7224 */ /* 0x080fe400078e02ff */
[----:B------:R-:W-:-:S04]  /*1460*/  IMAD.WIDE.U32 R22, P0, R24, R33, R22 ;  /* 0x0000002118167225 */ /* 0x000fc80007800016 */
[----:B------:R-:W-:-:S04]  /*1470*/  IMAD.HI.U32 R33, R25, R33, RZ ;  /* 0x0000002119217227 */ /* 0x000fc800078e00ff */
[----:B------:R-:W-:-:S05]  /*1480*/  IMAD.HI.U32 R22, P1, R25, R31, R22 ;  /* 0x0000001f19167227 */ /* 0x000fca0007820016 */
[----:B------:R-:W-:Y:S01]  /*1490*/  IADD3 R23, P2, PT, R27, R22, RZ ;  /* 0x000000161b177210 */ /* 0x000fe20007f5e0ff */
[----:B------:R-:W-:-:S04]  /*14a0*/  IMAD.X R22, R33, 0x1, R25, P0 ;  /* 0x0000000121167824 */ /* 0x000fc800000e0619 */
[----:B------:R-:W-:Y:S01]  /*14b0*/  IMAD.WIDE.U32 R24, R23, R40, RZ ;  /* 0x0000002817187225 */ /* 0x000fe200078e00ff */
[----:B------:R-:W-:Y:S02]  /*14c0*/  IADD3.X R27, PT, PT, RZ, RZ, R22, P2, P1 ;  /* 0x000000ffff1b7210 */ /* 0x000fe400017e2416 */
[----:B------:R-:W-:Y:S02]  /*14d0*/  ISETP.LE.AND P2, PT, RZ, UR5, PT ;  /* 0x00000005ff007c0c */ /* 0x000fe4000bf43270 */
[----:B------:R-:W-:Y:S01]  /*14e0*/  IADD3 R31, P0, PT, RZ, -R24, RZ ;  /* 0x80000018ff1f7210 */ /* 0x000fe20007f1e0ff */
[----:B------:R-:W-:Y:S01]  /*14f0*/  IMAD R24, R27, R40, R25 ;  /* 0x000000281b187224 */ /* 0x000fe200078e0219 */
[----:B------:R-:W-:-:S03]  /*1500*/  IADD3 R25, P4, PT, RZ, -UR4, RZ ;  /* 0x80000004ff197c10 */ /* 0x000fc6000ff9e0ff */
[----:B------:R-:W-:Y:S01]  /*1510*/  IMAD.HI.U32 R22, R23, R31, RZ ;  /* 0x0000001f17167227 */ /* 0x000fe200078e00ff */
[----:B------:R-:W-:Y:S02]  /*1520*/  IADD3.X R24, PT, PT, RZ, ~R24, RZ, P0, !PT ;  /* 0x80000018ff187210 */ /* 0x000fe400007fe4ff */
[----:B------:R-:W-:Y:S01]  /*1530*/  SEL R25, R25, UR4, !P2 ;  /* 0x0000000419197c07 */ /* 0x000fe2000d000000 */
[----:B------:R-:W-:Y:S02]  /*1540*/  IMAD.X R26, RZ, RZ, ~UR5, P4 ;  /* 0x80000005ff1a7e24 */ /* 0x000fe4000a0e06ff */
        /* <DEDUP_REMOVED lines=15> */
[----:B------:R-:W-:-:S05]  /*1640*/  IADD3.X R22, PT, PT, R26, RZ, RZ, P0, !PT ;  /* 0x000000ff1a167210 */ /* 0x000fca00007fe4ff */
[----:B------:R-:W-:Y:S02]  /*1650*/  IMAD.X R33, RZ, RZ, R22, P1 ;  /* 0x000000ffff217224 */ /* 0x000fe400008e0616 */
[----:B------:R-:W-:-:S04]  /*1660*/  IMAD.WIDE.U32 R22, R31, R40, RZ ;  /* 0x000000281f167225 */ /* 0x000fc800078e00ff */
[-C--:B------:R-:W-:Y:S01]  /*1670*/  IMAD R24, R33, R40.reuse, R23 ;  /* 0x0000002821187224 */ /* 0x080fe200078e0217 */
        /* <DEDUP_REMOVED lines=12> */
[----:B------:R-:W-:Y:S01]  /*1740*/  SEL R22, R24, R33, P0 ;  /* 0x0000002118167207 */ /* 0x000fe20000000000 */
[----:B------:R-:W-:Y:S01]  /*1750*/  HFMA2 R33, -RZ, RZ, 0, 0 ;  /* 0x00000000ff217431 */ /* 0x000fe200000001ff */
[----:B------:R-:W-:-:S02]  /*1760*/  IADD3 R26, P3, PT, R31, 0x1, RZ ;  /* 0x000000011f1a7810 */ /* 0x000fc40007f7e0ff */
[----:B------:R-:W-:Y:S02]  /*1770*/  ISETP.GE.U32.AND.EX P0, PT, R25, RZ, PT, P1 ;  /* 0x000000ff1900720c */ /* 0x000fe40003f06110 */
[-C--:B------:R-:W-:Y:S02]  /*1780*/  IADD3.X R27, PT, PT, RZ, R22.reuse, RZ, P3, !PT ;  /* 0x00000016ff1b7210 */ /* 0x080fe40001ffe4ff */
[----:B------:R-:W-:Y:S02]  /*1790*/  SEL R26, R26, R31, P0 ;  /* 0x0000001f1a1a7207 */ /* 0x000fe40000000000 */
[----:B------:R-:W-:Y:S02]  /*17a0*/  SEL R27, R27, R22, P0 ;  /* 0x000000161b1b7207 */ /* 0x000fe40000000000 */
[----:B------:R-:W-:Y:S02]  /*17b0*/  IADD3 R23, P1, PT, RZ, -R26, RZ ;  /* 0x8000001aff177210 */ /* 0x000fe40007f3e0ff */
[----:B------:R-:W-:-:S02]  /*17c0*/  ISETP.NE.U32.AND P0, PT, R40, RZ, PT ;  /* 0x000000ff2800720c */ /* 0x000fc40003f05070 */
[----:B------:R-:W-:Y:S01]  /*17d0*/  SEL R26, R23, R26, !P2 ;  /* 0x0000001a171a7207 */ /* 0x000fe20005000000 */
[----:B------:R-:W-:Y:S01]  /*17e0*/  IMAD.X R22, RZ, RZ, ~R27, P1 ;  /* 0x000000ffff167224 */ /* 0x000fe200008e0e1b */
[----:B------:R-:W-:-:S04]  /*17f0*/  ISETP.NE.AND.EX P0, PT, RZ, RZ, PT, P0 ;  /* 0x000000ffff00720c */ /* 0x000fc80003f05300 */
[----:B------:R-:W-:Y:S02]  /*1800*/  SEL R27, R22, R27, !P2 ;  /* 0x0000001b161b7207 */ /* 0x000fe40005000000 */
[----:B------:R-:W-:Y:S02]  /*1810*/  SEL R26, R26, 0xffffffff, P0 ;  /* 0xffffffff1a1a7807 */ /* 0x000fe40000000000 */
[----:B------:R-:W-:Y:S01]  /*1820*/  SEL R27, R27, 0xffffffff, P0 ;  /* 0xffffffff1b1b7807 */ /* 0x000fe20000000000 */
[----:B------:R-:W-:Y:S06]  /*1830*/  RET.REL.NODEC R32 `(_ZN2at6native63_GLOBAL__N__7310b794_30_DistributionGeometricKernel_cu_fa6e70a443distribution_elementwise_grid_stride_kernelIfLi4EZNS0_9templates4cuda21uniform_and_transformIN3c108BFloat16EfPNS_17CUDAGeneratorImplEZZZNS4_16geometric_kernelIS9_EEvRNS_18TensorIteratorBaseEdT_ENKUlvE_clEvENKUlvE7_clEvEUlfE_EEvSC_T1_T2_EUlP24curandStatePhilox4_32_10E0_ZNS1_27distribution_nullary_kernelIS7_f6float4S9_SL_SG_EEvSC_SI_RKT3_T4_EUlifE_EEvlNS_15PhiloxCudaStateESH_SI_) ;  /* 0xffffffe420f07950 */ /* 0x000fec0003c3ffff */
.L_x_40:
        /* <DEDUP_REMOVED lines=12> */
.L_x_760:


//--------------------- .text._ZN2at6native63_GLOBAL__N__7310b794_30_DistributionGeometricKernel_cu_fa6e70a443distribution_elementwise_grid_stride_kernelIfLi4EZNS0_9templates4cuda21uniform_and_transformIN3c108BFloat16EfPNS_17CUDAGeneratorImplEZZZNS4_16geometric_kernelIS9_EEvRNS_18TensorIteratorBaseEdT_ENKUlvE_clEvENKUlvE7_clEvEUlfE_EEvSC_T1_T2_EUlP24curandStatePhilox4_32_10E_ZNS1_27distribution_nullary_kernelIS7_f7double2S9_SL_SG_EEvSC_SI_RKT3_T4_EUlifE0_EEvlNS_15PhiloxCudaStateESH_SI_ --------------------------
	.section	.text._ZN2at6native63_GLOBAL__N__7310b794_30_DistributionGeometricKernel_cu_fa6e70a443distribution_elementwise_grid_stride_kernelIfLi4EZNS0_9templates4cuda21uniform_and_transformIN3c108BFloat16EfPNS_17CUDAGeneratorImplEZZZNS4_16geometric_kernelIS9_EEvRNS_18TensorIteratorBaseEdT_ENKUlvE_clEvENKUlvE7_clEvEUlfE_EEvSC_T1_T2_EUlP24curandStatePhilox4_32_10E_ZNS1_27distribution_nullary_kernelIS7_f7double2S9_SL_SG_EEvSC_SI_RKT3_T4_EUlifE0_EEvlNS_15PhiloxCudaStateESH_SI_,"ax",@progbits
	.align	128
.text._ZN2at6native63_GLOBAL__N__7310b794_30_DistributionGeometricKernel_cu_fa6e70a443distribution_elementwise_grid_stride_kernelIfLi4EZNS0_9templates4cuda21uniform_and_transformIN3c108BFloat16EfPNS_17CUDAGeneratorImplEZZZNS4_16geometric_kernelIS9_EEvRNS_18TensorIteratorBaseEdT_ENKUlvE_clEvENKUlvE7_clEvEUlfE_EEvSC_T1_T2_EUlP24curandStatePhilox4_32_10E_ZNS1_27distribution_nullary_kernelIS7_f7double2S9_SL_SG_EEvSC_SI_RKT3_T4_EUlifE0_EEvlNS_15PhiloxCudaStateESH_SI_:
        .type           _ZN2at6native63_GLOBAL__N__7310b794_30_DistributionGeometricKernel_cu_fa6e70a443distribution_elementwise_grid_stride_kernelIfLi4EZNS0_9templates4cuda21uniform_and_transformIN3c108BFloat16EfPNS_17CUDAGeneratorImplEZZZNS4_16geometric_kernelIS9_EEvRNS_18TensorIteratorBaseEdT_ENKUlvE_clEvENKUlvE7_clEvEUlfE_EEvSC_T1_T2_EUlP24curandStatePhilox4_32_10E_ZNS1_27distribution_nullary_kernelIS7_f7double2S9_SL_SG_EEvSC_SI_RKT3_T4_EUlifE0_EEvlNS_15PhiloxCudaStateESH_SI_,@function
        .size           _ZN2at6native63_GLOBAL__N__7310b794_30_DistributionGeometricKernel_cu_fa6e70a443distribution_elementwise_grid_stride_kernelIfLi4EZNS0_9templates4cuda21uniform_and_transformIN3c108BFloat16EfPNS_17CUDAGeneratorImplEZZZNS4_16geometric_kernelIS9_EEvRNS_18TensorIteratorBaseEdT_ENKUlvE_clEvENKUlvE7_clEvEUlfE_EEvSC_T1_T2_EUlP24curandStatePhilox4_32_10E_ZNS1_27distribution_nullary_kernelIS7_f7double2S9_SL_SG_EEvSC_SI_RKT3_T4_EUlifE0_EEvlNS_15PhiloxCudaStateESH_SI_,(.L_x_762 - _ZN2at6native63_GLOBAL__N__7310b794_30_DistributionGeometricKernel_cu_fa6e70a443distribution_elementwise_grid_stride_kernelIfLi4EZNS0_9templates4cuda21uniform_and_transformIN3c108BFloat16EfPNS_17CUDAGeneratorImplEZZZNS4_16geometric_kernelIS9_EEvRNS_18TensorIteratorBaseEdT_ENKUlvE_clEvENKUlvE7_clEvEUlfE_EEvSC_T1_T2_EUlP24curandStatePhilox4_32_10E_ZNS1_27distribution_nullary_kernelIS7_f7double2S9_SL_SG_EEvSC_SI_RKT3_T4_EUlifE0_EEvlNS_15PhiloxCudaStateESH_SI_)
        .other          _ZN2at6native63_GLOBAL__N__7310b794_30_DistributionGeometricKernel_cu_fa6e70a443distribution_elementwise_grid_stride_kernelIfLi4EZNS0_9templates4cuda21uniform_and_transformIN3c108BFloat16EfPNS_17CUDAGeneratorImplEZZZNS4_16geometric_kernelIS9_EEvRNS_18TensorIteratorBaseEdT_ENKUlvE_clEvENKUlvE7_clEvEUlfE_EEvSC_T1_T2_EUlP24curandStatePhilox4_32_10E_ZNS1_27distribution_nullary_kernelIS7_f7double2S9_SL_SG_EEvSC_SI_RKT3_T4_EUlifE0_EEvlNS_15PhiloxCudaStateESH_SI_,@"STO_CUDA_ENTRY STV_DEFAULT"
_ZN2at6native63_GLOBAL__N__7310b794_30_DistributionGeometricKernel_cu_fa6e70a443distribution_elementwise_grid_stride_kernelIfLi4EZNS0_9templates4cuda21uniform_and_transformIN3c108BFloat16EfPNS_17CUDAGeneratorImplEZZZNS4_16geometric_kernelIS9_EEvRNS_18TensorIteratorBaseEdT_ENKUlvE_clEvENKUlvE7_clEvEUlfE_EEvSC_T1_T2_EUlP24curandStatePhilox4_32_10E_ZNS1_27distribution_nullary_kernelIS7_f7double2S9_SL_SG_EEvSC_SI_RKT3_T4_EUlifE0_EEvlNS_15PhiloxCudaStateESH_SI_:
        /* <DEDUP_REMOVED lines=36> */
[----:B------:R-:W-:Y:S01]  /*0240*/  LOP3.LUT R16, R37, R7, R23, 0x96, !PT ;  /* 0x0000000725107212 */ /* 0x000fe200078e9617 */
[----:B------:R-:W-:-:S04]  /*0250*/  IMAD.WIDE.U32 R8, R8, -0x2daee0ad, RZ ;  /* 0xd2511f5308087825 */ /* 0x000fc800078e00ff */
[----:B------:R-:W-:Y:S01]  /*0260*/  IMAD.WIDE.U32 R16, R16, -0x326172a9, RZ ;  /* 0xcd9e8d5710107825 */ /* 0x000fe200078e00ff */
[----:B------:R-:W-:Y:S02]  /*0270*/  LOP3.LUT R11, R3, R6, R9, 0x96, !PT ;  /* 0x00000006030b7212 */ /* 0x000fe400078e9609 */
[----:B------:R-:W-:Y:S01]  /*0280*/  IADD3 R6, PT, PT, R37, 0x76cf5d0a, RZ ;  /* 0x76cf5d0a25067810 */ /* 0x000fe20007ffe0ff */
[----:B------:R-:W-:Y:S01]  /*0290*/  VIADD R7, R36, 0xdaa66d2b ;  /* 0xdaa66d2b24077836 */ /* 0x000fe20000000000 */
[----:B------:R-:W-:Y:S01]  /*02a0*/  LOP3.LUT R12, R4, R10, R17, 0x96, !PT ;  /* 0x0000000a040c7212 */ /* 0x000fe200078e9611 */
[----:B------:R-:W-:-:S04]  /*02b0*/  IMAD.WIDE.U32 R10, R11, -0x326172a9, RZ ;  /* 0xcd9e8d570b0a7825 */ /* 0x000fc800078e00ff */
[----:B------:R-:W-:Y:S01]  /*02c0*/  IMAD.WIDE.U32 R12, R12, -0x2daee0ad, RZ ;  /* 0xd2511f530c0c7825 */ /* 0x000fe200078e00ff */
[----:B------:R-:W-:Y:S02]  /*02d0*/  LOP3.LUT R9, R5, R16, R11, 0x96, !PT ;  /* 0x0000001005097212 */ /* 0x000fe400078e960b */
[----:B------:R-:W-:Y:S02]  /*02e0*/  IADD3 R11, PT, PT, R37, 0x32370b8f, RZ ;  /* 0x32370b8f250b7810 */ /* 0x000fe40007ffe0ff */
[----:B------:R-:W-:Y:S01]  /*02f0*/  LOP3.LUT R16, R6, R8, R13, 0x96, !PT ;  /* 0x0000000806107212 */ /* 0x000fe200078e960d */
[----:B------:R-:W-:-:S04]  /*0300*/  IMAD.WIDE.U32 R8, R9, -0x2daee0ad, RZ ;  /* 0xd2511f5309087825 */ /* 0x000fc800078e00ff */
[----:B------:R-:W-:Y:S01]  /*0310*/  IMAD.WIDE.U32 R16, R16, -0x326172a9, RZ ;  /* 0xcd9e8d5710107825 */ /* 0x000fe200078e00ff */
[----:B------:R-:W-:Y:S02]  /*0320*/  LOP3.LUT R11, R11, R12, R9, 0x96, !PT ;  /* 0x0000000c0b0b7212 */ /* 0x000fe400078e9609 */
[----:B------:R-:W-:Y:S02]  /*0330*/  IADD3 R9, PT, PT, R36, 0x78dde6e4, RZ ;  /* 0x78dde6e424097810 */ /* 0x000fe40007ffe0ff */
[----:B------:R-:W-:Y:S01]  /*0340*/  LOP3.LUT R12, R7, R10, R17, 0x96, !PT ;  /* 0x0000000a070c7212 */ /* 0x000fe200078e9611 */
[----:B------:R-:W-:Y:S01]  /*0350*/  IMAD.WIDE.U32 R10, R11, -0x326172a9, RZ ;  /* 0xcd9e8d570b0a7825 */ /* 0x000fe200078e00ff */
[----:B------:R-:W-:-:S03]  /*0360*/  IADD3 R17, PT, PT, R37, -0x126145ec, RZ ;  /* 0xed9eba1425117810 */ /* 0x000fc60007ffe0ff */
[----:B------:R-:W-:Y:S01]  /*0370*/  IMAD.WIDE.U32 R12, R12, -0x2daee0ad, RZ ;  /* 0xd2511f530c0c7825 */ /* 0x000fe200078e00ff */
[----:B------:R-:W-:Y:S02]  /*0380*/  LOP3.LUT R9, R9, R16, R11, 0x96, !PT ;  /* 0x0000001009097212 */ /* 0x000fe400078e960b */
[----:B------:R-:W-:Y:S02]  /*0390*/  IADD3 R11, PT, PT, R36, 0x1715609d, RZ ;  /* 0x1715609d240b7810 */ /* 0x000fe40007ffe0ff */
[----:B------:R-:W-:Y:S01]  /*03a0*/  LOP3.LUT R17, R17, R8, R13, 0x96, !PT ;  /* 0x0000000811117212 */ /* 0x000fe200078e960d */
[----:B------:R-:W-:Y:S02]  /*03b0*/  VIADD R13, R37, 0xa9066899 ;  /* 0xa9066899250d7836 */ /* 0x000fe40000000000 */
[----:B------:R-:W-:-:S04]  /*03c0*/  IMAD.WIDE.U32 R8, R9, -0x2daee0ad, RZ ;  /* 0xd2511f5309087825 */ /* 0x000fc800078e00ff */
        /* <DEDUP_REMOVED lines=8> */
[----:B------:R-:W-:Y:S02]  /*0450*/  VIADD R17, R37, 0x646e171e ;  /* 0x646e171e25117836 */ /* 0x000fe40000000000 */
[----:B------:R-:W-:-:S03]  /*0460*/  IMAD.WIDE.U32 R28, R9, -0x2daee0ad, RZ ;  /* 0xd2511f53091c7825 */ /* 0x000fc600078e00ff */
[----:B------:R-:W-:Y:S02]  /*0470*/  LOP3.LUT R8, R17, R8, R13, 0x96, !PT ;  /* 0x0000000811087212 */ /* 0x000fe400078e960d */
        /* <DEDUP_REMOVED lines=42> */
.L_x_41:
[----:B------:R-:W-:-:S07]  /*0720*/  MOV R24, 0x740 ;  /* 0x0000074000187802 */ /* 0x000fce0000000f00 */
[----:B------:R-:W-:Y:S05]  /*0730*/  CALL.REL.NOINC `($__internal_2_$__cuda_sm20_div_s64) ;  /* 0x0000005000047944 */ /* 0x000fea0003c00000 */
.L_x_42:
        /* <DEDUP_REMOVED lines=10> */
[----:B------:R-:W0:Y:S01]  /*07e0*/  LDCU.64 UR4, c[0x0][0x548] ;  /* 0x0000a900ff0477ac */ /* 0x000e220008000a00 */
[----:B------:R-:W-:Y:S01]  /*07f0*/  HFMA2 R18, -RZ, RZ, -8192, 0 ;  /* 0xf0000000ff127431 */ /* 0x000fe200000001ff */
[----:B------:R-:W-:Y:S01]  /*0800*/  MOV R19, 0x380fffff ;  /* 0x380fffff00137802 */ /* 0x000fe20000000f00 */
[----:B------:R-:W1:Y:S01]  /*0810*/  MUFU.LG2 R21, R0 ;  /* 0x0000000000157308 */ /* 0x000e620000000c00 */
[----:B------:R-:W2:Y:S01]  /*0820*/  LDCU UR74, c[0x0][0x3a8] ;  /* 0x00007500ff4a77ac */ /* 0x000ea20008000800 */
[----:B------:R-:W-:Y:S01]  /*0830*/  IMAD R28, R28, -0x326172a9, RZ ;  /* 0xcd9e8d571c1c7824 */ /* 0x000fe200078e02ff */
[----:B------:R-:W-:Y:S01]  /*0840*/  LOP3.LUT R29, R20, 0x3, RZ, 0xc0, !PT ;  /* 0x00000003141d7812 */ /* 0x000fe200078ec0ff */
[C---:B------:R-:W-:Y:S01]  /*0850*/  IMAD R33, R9.reuse, 0x3, RZ ;  /* 0x0000000309217824 */ /* 0x040fe200078e02ff */
[----:B------:R-:W-:Y:S01]  /*0860*/  SHF.L.U32 R31, R9, 0x1, RZ ;  /* 0x00000001091f7819 */ /* 0x000fe200000006ff */
[----:B------:R-:W3:Y:S02]  /*0870*/  LDCU UR72, c[0x0][0x3ac] ;  /* 0x00007580ff4877ac */ /* 0x000ee40008000800 */
[----:B------:R-:W-:Y:S01]  /*0880*/  MUFU.LG2 R22, R0 ;  /* 0x0000000000167308 */ /* 0x000fe20000000c00 */
[----:B------:R-:W4:Y:S01]  /*0890*/  LDCU UR71, c[0x0][0x4d8] ;  /* 0x00009b00ff4777ac */ /* 0x000f220008000800 */
[----:B------:R-:W3:Y:S01]  /*08a0*/  LDCU UR70, c[0x0][0x3c0] ;  /* 0x00007800ff4677ac */ /* 0x000ee20008000800 */
[----:B0-----:R0:W5:Y:S05]  /*08b0*/  DSETP.LEU.AND P0, PT, R18, |UR4|, PT ;  /* 0x4000000412007e2a */ /* 0x00116a000bf0b000 */
[----:B------:R-:W4:Y:S01]  /*08c0*/  MUFU.LG2 R23, R0 ;  /* 0x0000000000177308 */ /* 0x000f220000000c00 */
[----:B-1----:R-:W-:Y:S01]  /*08d0*/  FMUL.FTZ R21, R21, 0.69314718246459960938 ;  /* 0x3f31721815157820 */ /* 0x002fe20000410000 */
[----:B--2---:R-:W-:Y:S01]  /*08e0*/  UIADD3 UR74, UPT, UPT, UR74, -0x1, URZ ;  /* 0xffffffff4a4a7890 */ /* 0x004fe2000fffe0ff */
[----:B------:R-:W1:-:S15]  /*08f0*/  LDCU UR69, c[0x0][0x4dc] ;  /* 0x00009b80ff4577ac */ /* 0x000e5e0008000800 */
[----:B------:R-:W-:-:S15]  /*0900*/  NOP ;  /* 0x0000000000007918 */ /* 0x000fde0000000000 */
[----:B------:R-:W-:-:S15]  /*0910*/  NOP ;  /* 0x0000000000007918 */ /* 0x000fde0000000000 */
[----:B------:R-:W-:-:S11]  /*0920*/  NOP ;  /* 0x0000000000007918 */ /* 0x000fd60000000000 */
[----:B0-----:R-:W5:Y:S01]  /*0930*/  F2F.F32.F64 R18, UR4 ;  /* 0x0000000400127d10 */ /* 0x001f620008301000 */
[----:B------:R-:W-:Y:S01]  /*0940*/  UISETP.LT.U32.AND UP0, UPT, UR74, 0x18, UPT ;  /* 0x000000184a00788c */ /* 0x000fe2000bf01070 */
[----:B-----5:R-:W-:Y:S01]  /*0950*/  @!P0 FMUL R18, R18, 1.175494350822287508e-38 ;  /* 0x0080000012128820 */ /* 0x020fe20000400000 */
[----:B------:R-:W0:Y:S03]  /*0960*/  LDCU UR68, c[0x0][0x3c4] ;  /* 0x00007880ff4477ac */ /* 0x000e260008000800 */
[----:B------:R-:W-:Y:S01]  /*0970*/  FADD.FTZ R18, -R18, 1 ;  /* 0x3f80000012127421 */ /* 0x000fe20000010100 */
[----:B------:R-:W-:Y:S01]  /*0980*/  USEL UR73, UR74, 0x18, UP0 ;  /* 0x000000184a497887 */ /* 0x000fe20008000000 */
[----:B------:R-:W2:Y:S01]  /*0990*/  LDCU UR67, c[0x0][0x4e0] ;  /* 0x00009c00ff4377ac */ /* 0x000ea20008000800 */
[----:B----4-:R-:W-:Y:S01]  /*09a0*/  FMUL.FTZ R23, R23, 0.69314718246459960938 ;  /* 0x3f31721817177820 */ /* 0x010fe20000410000 */
[----:B------:R-:W4:Y:S01]  /*09b0*/  LDCU UR66, c[0x0][0x3d8] ;  /* 0x00007b00ff4277ac */ /* 0x000f220008000800 */
        /* <DEDUP_REMOVED lines=12> */
[----:B------:R-:W5:Y:S01]  /*0a80*/  MUFU.LG2 R18, R18 ;  /* 0x0000001200127308 */ /* 0x000f620000000c00 */
[----:B------:R-:W0:Y:S01]  /*0a90*/  LDCU UR53, c[0x0][0x4fc] ;  /* 0x00009f80ff3577ac */ /* 0x000e220008000800 */
[----:B------:R-:W0:Y:S06]  /*0aa0*/  LDCU UR52, c[0x0][0x424] ;  /* 0x00008480ff3477ac */ /* 0x000e2c0008000800 */
[----:B------:R-:W3:Y:S01]  /*0ab0*/  MUFU.LG2 R19, R0 ;  /* 0x0000000000137308 */ /* 0x000ee20000000c00 */
[----:B------:R-:W0:Y:S01]  /*0ac0*/  LDCU UR51, c[0x0][0x500] ;  /* 0x0000a000ff3377ac */ /* 0x000e220008000800 */
[----:B------:R-:W0:Y:S01]  /*0ad0*/  LDCU UR50, c[0x0][0x438] ;  /* 0x00008700ff3277ac */ /* 0x000e220008000800 */
[----:B------:R-:W0:Y:S01]  /*0ae0*/  LDCU UR4, c[0x0][0x504] ;  /* 0x0000a080ff0477ac */ /* 0x000e220008000800 */
[----:B-----5:R-:W-:Y:S01]  /*0af0*/  FMUL.FTZ R24, R18, 0.69314718246459960938 ;  /* 0x3f31721812187820 */ /* 0x020fe20000410000 */
[----:B------:R-:W0:Y:S03]  /*0b00*/  LDCU UR5, c[0x0][0x43c] ;  /* 0x00008780ff0577ac */ /* 0x000e260008000800 */
[----:B------:R-:W5:Y:S01]  /*0b10*/  MUFU.RCP R18, R24 ;  /* 0x0000001800127308 */ /* 0x000f620000001000 */
[----:B------:R-:W0:Y:S01]  /*0b20*/  LDCU UR6, c[0x0][0x508] ;  /* 0x0000a100ff0677ac */ /* 0x000e220008000800 */
[----:B---3--:R-:W-:Y:S01]  /*0b30*/  FMUL.FTZ R19, R19, 0.69314718246459960938 ;  /* 0x3f31721813137820 */ /* 0x008fe20000410000 */
[----:B------:R-:W3:Y:S01]  /*0b40*/  LDCU UR7, c[0x0][0x450] ;  /* 0x00008a00ff0777ac */ /* 0x000ee20008000800 */
[----:B------:R-:W0:Y:S01]  /*0b50*/  LDCU UR8, c[0x0][0x50c] ;  /* 0x0000a180ff0877ac */ /* 0x000e220008000800 */
[----:B------:R-:W0:Y:S01]  /*0b60*/  LDCU UR9, c[0x0][0x454] ;  /* 0x00008a80ff0977ac */ /* 0x000e220008000800 */
[-C--:B-----5:R-:W-:Y:S01]  /*0b70*/  FMUL.FTZ R19, R19, R18.reuse ;  /* 0x0000001213137220 */ /* 0x0a0fe20000410000 */
[-C--:B------:R-:W-:Y:S01]  /*0b80*/  FMUL.FTZ R27, R21, R18.reuse ;  /* 0x00000012151b7220 */ /* 0x080fe20000410000 */
[----:B------:R-:W-:Y:S01]  /*0b90*/  FMUL.FTZ R21, R22, 0.69314718246459960938 ;  /* 0x3f31721816157820 */ /* 0x000fe20000410000 */
[----:B------:R-:W-:Y:S01]  /*0ba0*/  FMUL.FTZ R23, R23, R18 ;  /* 0x0000001217177220 */ /* 0x000fe20000410000 */
[----:B------:R5:W-:Y:S01]  /*0bb0*/  FRND.FTZ.CEIL R26, R19 ;  /* 0x00000013001a7307 */ /* 0x000be20000219000 */
[----:B------:R-:W-:-:S02]  /*0bc0*/  VIADD R22, R37, 0x96a522ad ;  /* 0x96a522ad25167836 */ /* 0x000fc40000000000 */
[----:B------:R-:W-:Y:S01]  /*0bd0*/  FMUL.FTZ R21, R21, R18 ;  /* 0x0000001215157220 */ /* 0x000fe20000410000 */
[----:B------:R-:W0:Y:S02]  /*0be0*/  LDCU UR10, c[0x0][0x510] ;  /* 0x0000a200ff0a77ac */ /* 0x000e240008000800 */
[----:B------:R-:W-:Y:S01]  /*0bf0*/  LOP3.LUT R25, R25, R22, RZ, 0x3c, !PT ;  /* 0x0000001619197212 */ /* 0x000fe200078e3cff */
[----:B------:R-:W0:Y:S01]  /*0c00*/  LDCU UR11, c[0x0][0x468] ;  /* 0x00008d00ff0b77ac */ /* 0x000e220008000800 */
[----:B------:R-:W1:Y:S01]  /*0c10*/  FRND.FTZ.CEIL R27, R27 ;  /* 0x0000001b001b7307 */ /* 0x000e620000219000 */
[----:B-----5:R-:W0:Y:S01]  /*0c20*/  LDC.64 R18, c[0x0][0x380] ;  /* 0x0000e000ff127b82 */ /* 0x020e220000000a00 */
[----:B------:R-:W0:Y:S01]  /*0c30*/  LDCU UR12, c[0x0][0x514] ;  /* 0x0000a280ff0c77ac */ /* 0x000e220008000800 */
[----:B------:R-:W0:Y:S05]  /*0c40*/  LDCU UR13, c[0x0][0x46c] ;  /* 0x00008d80ff0d77ac */ /* 0x000e2a0008000800 */
[----:B------:R-:W-:Y:S01]  /*0c50*/  FRND.FTZ.CEIL R21, R21 ;  /* 0x0000001500157307 */ /* 0x000fe20000219000 */
[----:B------:R-:W0:Y:S01]  /*0c60*/  LDCU UR14, c[0x0][0x518] ;  /* 0x0000a300ff0e77ac */ /* 0x000e220008000800 */
[----:B-1----:R-:W-:-:S06]  /*0c70*/  F2FP.BF16.F32.PACK_AB R26, R27, R26 ;  /* 0x0000001a1b1a723e */ /* 0x002fcc00000010ff */
[----:B------:R-:W1:Y:S01]  /*0c80*/  FRND.FTZ.CEIL R30, R23 ;  /* 0x00000017001e7307 */ /* 0x000e620000219000 */
[----:B------:R-:W0:Y:S01]  /*0c90*/  LDCU UR15, c[0x0][0x480] ;  /* 0x00009000ff0f77ac */ /* 0x000e220008000800 */
[----:B------:R-:W0:Y:S01]  /*0ca0*/  LDCU UR16, c[0x0][0x51c] ;  /* 0x0000a380ff1077ac */ /* 0x000e220008000800 */
[----:B------:R-:W0:Y:S01]  /*0cb0*/  LDCU UR17, c[0x0][0x484] ;  /* 0x00009080ff1177ac */ /* 0x000e220008000800 */
[----:B------:R-:W0:Y:S01]  /*0cc0*/  LDCU UR18, c[0x0][0x520] ;  /* 0x0000a400ff1277ac */ /* 0x000e220008000800 */
[----:B-1----:R-:W-:Y:S01]  /*0cd0*/  F2FP.BF16.F32.PACK_AB R27, R30, R21 ;  /* 0x000000151e1b723e */ /* 0x002fe200000010ff */
[----:B------:R-:W1:Y:S01]  /*0ce0*/  LDCU UR19, c[0x0][0x498] ;  /* 0x00009300ff1377ac */ /* 0x000e620008000800 */
        /* <DEDUP_REMOVED lines=21> */
.L_x_63:
[----:B------:R-:W-:Y:S01]  /*0e40*/  IADD3 R0, PT, PT, R0, 0x1, RZ ;  /* 0x0000000100007810 */ /* 0x000fe20007ffe0ff */
[----:B------:R-:W-:Y:S03]  /*0e50*/  BSSY.RECONVERGENT B0, `(.L_x_43) ;  /* 0x000000c000007945 */ /* 0x000fe60003800200 */
[C---:B------:R-:W-:Y:S01]  /*0e60*/  ISETP.NE.AND P0, PT, R0.reuse, RZ, PT ;  /* 0x000000ff0000720c */ /* 0x040fe20003f05270 */
[----:B-1----:R-:W-:-:S12]  /*0e70*/  IMAD.WIDE.U32 R34, R0, -0x2daee0ad, RZ ;  /* 0xd2511f5300227825 */ /* 0x002fd800078e00ff */
[----:B0-----:R-:W-:Y:S05]  /*0e80*/  @P0 BRA `(.L_x_44) ;  /* 0x0000000000200947 */ /* 0x001fea0003800000 */
        /* <DEDUP_REMOVED lines=8> */
.L_x_44:
[----:B0-----:R-:W-:Y:S05]  /*0f10*/  BSYNC.RECONVERGENT B0 ;  /* 0x0000000000007941 */ /* 0x001fea0003800200 */
.L_x_43:
[----:B------:R-:W-:Y:S01]  /*0f20*/  LOP3.LUT R22, R11, R35, R37, 0x96, !PT ;  /* 0x000000230b167212 */ /* 0x000fe200078e9625 */
[----:B------:R-:W-:Y:S01]  /*0f30*/  IMAD.WIDE.U32 R20, R14, -0x326172a9, RZ ;  /* 0xcd9e8d570e147825 */ /* 0x000fe200078e00ff */
[----:B------:R-:W-:Y:S02]  /*0f40*/  ISETP.GT.AND P0, PT, R29, 0x1, PT ;  /* 0x000000011d00780c */ /* 0x000fe40003f04270 */
[----:B------:R-:W-:Y:S01]  /*0f50*/  IADD3 R30, PT, PT, R36, -0xe443238, RZ ;  /* 0xf1bbcdc8241e7810 */ /* 0x000fe20007ffe0ff */
        /* <DEDUP_REMOVED lines=25> */
[C---:B------:R-:W-:Y:S02]  /*10f0*/  IADD3 R23, PT, PT, R37.reuse, -0x56f99767, RZ ;  /* 0xa906689925177810 */ /* 0x040fe40007ffe0ff */
[----:B------:R-:W-:Y:S01]  /*1100*/  IADD3 R21, PT, PT, R37, 0x646e171e, RZ ;  /* 0x646e171e25157810 */ /* 0x000fe20007ffe0ff */
[----:B------:R-:W-:Y:S01]  /*1110*/  IMAD.WIDE.U32 R38, R38, -0x2daee0ad, RZ ;  /* 0xd2511f5326267825 */ /* 0x000fe200078e00ff */
[----:B------:R-:W-:Y:S02]  /*1120*/  LOP3.LUT R20, R23, R20, R35, 0x96, !PT ;  /* 0x0000001417147212 */ /* 0x000fe400078e9623 */
[----:B------:R-:W-:Y:S02]  /*1130*/  IADD3 R23, PT, PT, R36, 0x5384540f, RZ ;  /* 0x5384540f24177810 */ /* 0x000fe40007ffe0ff */
[----:B------:R-:W-:Y:S01]  /*1140*/  LOP3.LUT R34, R21, R34, R39, 0x96, !PT ;  /* 0x0000002215227212 */ /* 0x000fe200078e9627 */
[----:B------:R-:W-:-:S04]  /*1150*/  IMAD.WIDE.U32 R20, R20, -0x326172a9, RZ ;  /* 0xcd9e8d5714147825 */ /* 0x000fc800078e00ff */
[----:B------:R-:W-:Y:S02]  /*1160*/  VIADD R39, R36, 0xb54cda56 ;  /* 0xb54cda5624277836 */ /* 0x000fe40000000000 */
[----:B------:R-:W-:-:S03]  /*1170*/  IMAD.WIDE.U32 R34, R34, -0x326172a9, RZ ;  /* 0xcd9e8d5722227825 */ /* 0x000fc600078e00ff */
[----:B------:R-:W-:Y:S02]  /*1180*/  LOP3.LUT R22, R39, R22, R21, 0x96, !PT ;  /* 0x0000001627167212 */ /* 0x000fe400078e9615 */
[----:B------:R-:W-:Y:S01]  /*1190*/  LOP3.LUT R20, R23, R20, R35, 0x96, !PT ;  /* 0x0000001417147212 */ /* 0x000fe200078e9623 */
[C---:B------:R-:W-:Y:S01]  /*11a0*/  VIADD R35, R37.reuse, 0xdb3d7428 ;  /* 0xdb3d742825237836 */ /* 0x040fe20000000000 */
[----:B------:R-:W-:Y:S01]  /*11b0*/  IADD3 R39, PT, PT, R37, 0x1fd5c5a3, RZ ;  /* 0x1fd5c5a325277810 */ /* 0x000fe20007ffe0ff */
[----:B------:R-:W-:-:S04]  /*11c0*/  IMAD.WIDE.U32 R22, R22, -0x2daee0ad, RZ ;  /* 0xd2511f5316167825 */ /* 0x000fc800078e00ff */
[----:B------:R-:W-:Y:S01]  /*11d0*/  IMAD.WIDE.U32 R20, R20, -0x2daee0ad, RZ ;  /* 0xd2511f5314147825 */ /* 0x000fe200078e00ff */
[----:B------:R-:W-:-:S04]  /*11e0*/  LOP3.LUT R38, R39, R38, R23, 0x96, !PT ;  /* 0x0000002627267212 */ /* 0x000fc800078e9617 */
[----:B------:R-:W-:Y:S01]  /*11f0*/  LOP3.LUT R22, R35, R22, R21, 0x96, !PT ;  /* 0x0000001623167212 */ /* 0x000fe200078e9615 */
[----:B------:R-:W-:Y:S01]  /*1200*/  IMAD.WIDE.U32 R38, R38, -0x326172a9, RZ ;  /* 0xcd9e8d5726267825 */ /* 0x000fe200078e00ff */
[----:B------:R-:W-:-:S03]  /*1210*/  IADD3 R35, PT, PT, R36, -0x700cb87f, RZ ;  /* 0x8ff3478124237810 */ /* 0x000fc60007ffe0ff */
[----:B------:R-:W-:Y:S01]  /*1220*/  IMAD R21, R8, -0x2daee0ad, RZ ;  /* 0xd2511f5308157824 */ /* 0x000fe200078e02ff */
[----:B------:R-:W-:Y:S01]  /*1230*/  LOP3.LUT R8, R30, R34, R39, 0x96, !PT ;  /* 0x000000221e087212 */ /* 0x000fe200078e9627 */
[----:B------:R-:W-:-:S04]  /*1240*/  IMAD.WIDE.U32 R22, R22, -0x326172a9, RZ ;  /* 0xcd9e8d5716167825 */ /* 0x000fc800078e00ff */
[----:B------:R-:W-:Y:S01]  /*1250*/  IMAD.MOV.U32 R30, RZ, RZ, R13 ;  /* 0x000000ffff1e7224 */ /* 0x000fe200078e000d */
[----:B------:R-:W-:Y:S01]  /*1260*/  LOP3.LUT R13, R35, R38, R23, 0x96, !PT ;  /* 0x00000026230d7212 */ /* 0x000fe200078e9617 */
[----:B------:R-:W-:Y:S01]  /*1270*/  IMAD.HI.U32 R35, R8, -0x2daee0ad, RZ ;  /* 0xd2511f5308237827 */ /* 0x000fe200078e00ff */
[----:B------:R-:W-:-:S03]  /*1280*/  MOV R23, R28 ;  /* 0x0000001c00177202 */ /* 0x000fc60000000f00 */
[----:B------:R-:W-:Y:S01]  /*1290*/  IMAD.MOV.U32 R28, RZ, RZ, R22 ;  /* 0x000000ffff1c7224 */ /* 0x000fe200078e0016 */
[----:B------:R-:W-:Y:S02]  /*12a0*/  MOV R22, R25 ;  /* 0x0000001900167202 */ /* 0x000fe40000000f00 */
        /* <DEDUP_REMOVED lines=11> */
.L_x_45:
        /* <DEDUP_REMOVED lines=9> */
.L_x_46:
[----:B------:R-:W-:Y:S01]  /*13f0*/  IMAD.WIDE.U32 R22, R23, 0x200000, RZ ;  /* 0x0020000017167825 */ /* 0x000fe200078e00ff */
[----:B------:R-:W-:-:S03]  /*1400*/  UISETP.NE.AND UP0, UPT, UR31, URZ, UPT ;  /* 0x000000ff1f00728c */ /* 0x000fc6000bf05270 */
[----:B------:R-:W-:Y:S01]  /*1410*/  IMAD.WIDE.U32 R20, R20, 0x200000, RZ ;  /* 0x0020000014147825 */ /* 0x000fe200078e00ff */
[----:B------:R-:W-:-:S03]  /*1420*/  LOP3.LUT R38, R22, R30, RZ, 0x3c, !PT ;  /* 0x0000001e16267212 */ /* 0x000fc600078e3cff */
[----:B------:R-:W-:Y:S01]  /*1430*/  HFMA2 R22, -RZ, RZ, 0, 0 ;  /* 0x00000000ff167431 */ /* 0x000fe200000001ff */
[----:B------:R-:W-:Y:S01]  /*1440*/  MOV R39, R23 ;  /* 0x0000001700277202 */ /* 0x000fe20000000f00 */
[----:B------:R-:W-:Y:S01]  /*1450*/  IMAD.MOV.U32 R23, RZ, RZ, 0x3ca00000 ;  /* 0x3ca00000ff177424 */ /* 0x000fe200078e00ff */
[----:B------:R-:W-:Y:S02]  /*1460*/  LOP3.LUT R20, R20, R32, RZ, 0x3c, !PT ;  /* 0x0000002014147212 */ /* 0x000fe400078e3cff */
[----:B------:R-:W0:-:S15]  /*1470*/  I2F.F64.U64 R34, R38 ;  /* 0x0000002600227312 */ /* 0x000e1e0000301800 */
[----:B------:R-:W-:-:S15]  /*1480*/  NOP ;  /* 0x0000000000007918 */ /* 0x000fde0000000000 */
[----:B------:R-:W-:-:S15]  /*1490*/  NOP ;  /* 0x0000000000007918 */ /* 0x000fde0000000000 */
[----:B------:R-:W-:-:S15]  /*14a0*/  NOP ;  /* 0x0000000000007918 */ /* 0x000fde0000000000 */
[----:B------:R-:W-:-:S04]  /*14b0*/  NOP ;  /* 0x0000000000007918 */ /* 0x000fc80000000000 */
[----:B0-----:R0:W1:-:S15]  /*14c0*/  DFMA R34, R34, R22, 5.5511151231257827021e-17 ;  /* 0x3c9000002222742b */ /* 0x00105e0000000016 */
[----:B------:R-:W-:-:S15]  /*14d0*/  NOP ;  /* 0x0000000000007918 */ /* 0x000fde0000000000 */
[----:B------:R-:W-:-:S15]  /*14e0*/  NOP ;  /* 0x0000000000007918 */ /* 0x000fde0000000000 */
[----:B------:R-:W-:-:S15]  /*14f0*/  NOP ;  /* 0x0000000000007918 */ /* 0x000fde0000000000 */
[----:B------:R-:W-:-:S04]  /*1500*/  NOP ;  /* 0x0000000000007918 */ /* 0x000fc80000000000 */
[----:B------:R-:W2:-:S15]  /*1510*/  I2F.F64.U64 R20, R20 ;  /* 0x0000001400147312 */ /* 0x000e9e0000301800 */
[----:B------:R-:W-:-:S15]  /*1520*/  NOP ;  /* 0x0000000000007918 */ /* 0x000fde0000000000 */
[----:B------:R-:W-:-:S15]  /*1530*/  NOP ;  /* 0x0000000000007918 */ /* 0x000fde0000000000 */
[----:B------:R-:W-:-:S15]  /*1540*/  NOP ;  /* 0x0000000000007918 */ /* 0x000fde0000000000 */
[----:B------:R-:W-:-:S04]  /*1550*/  NOP ;  /* 0x0000000000007918 */ /* 0x000fc80000000000 */
[----:B--2---:R0:W2:Y:S02]  /*1560*/  DFMA R22, R20, R22, 5.5511151231257827021e-17 ;  /* 0x3c9000001416742b */ /* 0x0040a40000000016 */
[----:B012---:R-:W-:Y:S05]  /*1570*/  BRA.U UP0, `(.L_x_47) ;  /* 0x0000000100f47547 */ /* 0x007fea000b800000 */
[-C--:B------:R-:W-:Y:S01]  /*1580*/  IADD3 R21, P1, PT, R31, R10.reuse, RZ ;  /* 0x0000000a1f157210 */ /* 0x080fe20007f3e0ff */
[----:B------:R-:W-:Y:S01]  /*1590*/  BSSY.RECONVERGENT B0, `(.L_x_48) ;  /* 0x000001d000007945 */ /* 0x000fe20003800200 */
[----:B------:R-:W-:Y:S02]  /*15a0*/  IADD3 R39, P3, PT, R9, R10, RZ ;  /* 0x0000000a09277210 */ /* 0x000fe40007f7e0ff */
[----:B------:R-:W-:Y:S02]  /*15b0*/  ISETP.GE.U32.AND P0, PT, R21, R18, PT ;  /* 0x000000121500720c */ /* 0x000fe40003f06070 */
[----:B------:R-:W-:Y:S02]  /*15c0*/  IADD3.X R20, PT, PT, RZ, R12, RZ, P1, !PT ;  /* 0x0000000cff147210 */ /* 0x000fe40000ffe4ff */
[----:B------:R-:W-:Y:S02]  /*15d0*/  ISETP.GE.U32.AND P1, PT, R10, R18, PT ;  /* 0x000000120a00720c */ /* 0x000fe40003f26070 */
[----:B------:R-:W-:-:S02]  /*15e0*/  ISETP.GE.AND.EX P0, PT, R20, R19, PT, P0 ;  /* 0x000000131400720c */ /* 0x000fc40003f06300 */
[----:B------:R-:W-:Y:S02]  /*15f0*/  ISETP.GE.AND.EX P1, PT, R12, R19, PT, P1 ;  /* 0x000000130c00720c */ /* 0x000fe40003f26310 */
[----:B------:R-:W-:Y:S02]  /*1600*/  ISETP.GE.U32.AND P2, PT, R39, R18, PT ;  /* 0x000000122700720c */ /* 0x000fe40003f46070 */
[----:B------:R-:W-:-:S04]  /*1610*/  IADD3.X R30, PT, PT, RZ, R12, RZ, P3, !PT ;  /* 0x0000000cff1e7210 */ /* 0x000fc80001ffe4ff */
[----:B------:R-:W-:-:S03]  /*1620*/  ISETP.GE.AND.EX P2, PT, R30, R19, PT, P2 ;  /* 0x000000131e00720c */ /* 0x000fc60003f46320 */
[----:B------:R-:W0:Y:S02]  /*1630*/  @!P0 LDC.64 R20, c[0x0][0x540] ;  /* 0x00015000ff148b82 */ /* 0x000e240000000a00 */
[----:B------:R-:W-:Y:S08]  /*1640*/  @P1 BRA `(.L_x_49) ;  /* 0x0000000000441947 */ /* 0x000ff00003800000 */
[----:B------:R-:W-:Y:S01]  /*1650*/  UMOV UR48, 0xf0000000 ;  /* 0xf000000000307882 */ /* 0x000fe20000000000 */
[----:B------:R-:W-:Y:S01]  /*1660*/  UMOV UR49, 0x380fffff ;  /* 0x380fffff00317882 */ /* 0x000fe20000000000 */
[----:B------:R-:W1:-:S15]  /*1670*/  F2F.F32.F64 R30, R34 ;  /* 0x00000022001e7310 */ /* 0x000e5e0000301000 */
[----:B------:R-:W-:-:S15]  /*1680*/  NOP ;  /* 0x0000000000007918 */ /* 0x000fde0000000000 */
[----:B------:R-:W-:-:S15]  /*1690*/  NOP ;  /* 0x0000000000007918 */ /* 0x000fde0000000000 */
[----:B------:R-:W-:-:S15]  /*16a0*/  NOP ;  /* 0x0000000000007918 */ /* 0x000fde0000000000 */
[----:B------:R-:W-:-:S04]  /*16b0*/  NOP ;  /* 0x0000000000007918 */ /* 0x000fc80000000000 */
[----:B------:R-:W1:Y:S02]  /*16c0*/  DSETP.GEU.AND P1, PT, |R34|, UR48, PT ;  /* 0x0000003022007e2a */ /* 0x000e64000bf2e200 */
[----:B-1----:R-:W-:-:S06]  /*16d0*/  @!P1 FMUL R30, R30, 1.175494350822287508e-38 ;  /* 0x008000001e1e9820 */ /* 0x002fcc0000400000 */
[----:B------:R-:W1:Y:S08]  /*16e0*/  MUFU.LG2 R30, R30 ;  /* 0x0000001e001e7308 */ /* 0x000e700000000c00 */
[----:B------:R-:W2:Y:S01]  /*16f0*/  MUFU.RCP R39, R24 ;  /* 0x0000001800277308 */ /* 0x000ea20000001000 */
[----:B-1----:R-:W-:-:S04]  /*1700*/  FMUL.FTZ R32, R30, 0.69314718246459960938 ;  /* 0x3f3172181e207820 */ /* 0x002fc80000410000 */
[----:B--2---:R-:W-:Y:S02]  /*1710*/  FMUL.FTZ R32, R32, R39 ;  /* 0x0000002720207220 */ /* 0x004fe40000410000 */
[----:B------:R-:W1:Y:S04]  /*1720*/  LDC.64 R38, c[0x0][0x540] ;  /* 0x00015000ff267b82 */ /* 0x000e680000000a00 */
[----:B------:R-:W2:Y:S02]  /*1730*/  FRND.FTZ.CEIL R32, R32 ;  /* 0x0000002000207307 */ /* 0x000ea40000219000 */
[----:B--2---:R-:W-:-:S05]  /*1740*/  F2FP.BF16.F32.PACK_AB R35, RZ, R32 ;  /* 0x00000020ff23723e */ /* 0x004fca00000010ff */
[----:B-1----:R1:W-:Y:S02]  /*1750*/  STG.E.U16 desc[UR76][R38.64], R35 ;  /* 0x0000002326007986 */ /* 0x0023e4000c10154c */
.L_x_49:
[----:B------:R-:W-:Y:S05]  /*1760*/  BSYNC.RECONVERGENT B0 ;  /* 0x0000000000007941 */ /* 0x000fea0003800200 */
.L_x_48:
[----:B------:R-:W-:Y:S04]  /*1770*/  BSSY.RECONVERGENT B0, `(.L_x_50) ;  /* 0x0000013000007945 */ /* 0x000fe80003800200 */
[----:B------:R-:W-:Y:S05]  /*1780*/  @P2 BRA `(.L_x_51) ;  /* 0x0000000000442947 */ /* 0x000fea0003800000 */
[----:B------:R-:W-:Y:S01]  /*1790*/  UMOV UR48, 0xf0000000 ;  /* 0xf000000000307882 */ /* 0x000fe20000000000 */
[----:B------:R-:W-:Y:S01]  /*17a0*/  UMOV UR49, 0x380fffff ;  /* 0x380fffff00317882 */ /* 0x000fe20000000000 */
[----:B------:R-:W2:-:S15]  /*17b0*/  F2F.F32.F64 R30, R22 ;  /* 0x00000016001e7310 */ /* 0x000e9e0000301000 */
[----:B------:R-:W-:-:S15]  /*17c0*/  NOP ;  /* 0x0000000000007918 */ /* 0x000fde0000000000 */
[----:B------:R-:W-:-:S15]  /*17d0*/  NOP ;  /* 0x0000000000007918 */ /* 0x000fde0000000000 */
[----:B------:R-:W-:-:S15]  /*17e0*/  NOP ;  /* 0x0000000000007918 */ /* 0x000fde0000000000 */
[----:B------:R-:W-:-:S04]  /*17f0*/  NOP ;  /* 0x0000000000007918 */ /* 0x000fc80000000000 */
[----:B------:R-:W2:Y:S02]  /*1800*/  DSETP.GEU.AND P1, PT, |R22|, UR48, PT ;  /* 0x0000003016007e2a */ /* 0x000ea4000bf2e200 */
[----:B--2---:R-:W-:-:S06]  /*1810*/  @!P1 FMUL R30, R30, 1.175494350822287508e-38 ;  /* 0x008000001e1e9820 */ /* 0x004fcc0000400000 */
[----:B------:R-:W2:Y:S08]  /*1820*/  MUFU.LG2 R30, R30 ;  /* 0x0000001e001e7308 */ /* 0x000eb00000000c00 */
[----:B-1----:R-:W1:Y:S01]  /*1830*/  MUFU.RCP R35, R24 ;  /* 0x0000001800237308 */ /* 0x002e620000001000 */
[----:B--2---:R-:W-:-:S04]  /*1840*/  FMUL.FTZ R32, R30, 0.69314718246459960938 ;  /* 0x3f3172181e207820 */ /* 0x004fc80000410000 */
[----:B-1----:R-:W-:Y:S02]  /*1850*/  FMUL.FTZ R32, R32, R35 ;  /* 0x0000002320207220 */ /* 0x002fe40000410000 */
[----:B------:R-:W1:Y:S04]  /*1860*/  LDC.64 R34, c[0x0][0x540] ;  /* 0x00015000ff227b82 */ /* 0x000e680000000a00 */
[----:B------:R-:W2:Y:S02]  /*1870*/  FRND.FTZ.CEIL R32, R32 ;  /* 0x0000002000207307 */ /* 0x000ea40000219000 */
[----:B--2---:R-:W-:-:S05]  /*1880*/  F2FP.BF16.F32.PACK_AB R23, RZ, R32 ;  /* 0x00000020ff17723e */ /* 0x004fca00000010ff */
[----:B-1----:R2:W-:Y:S02]  /*1890*/  STG.E.U16 desc[UR76][R34.64], R23 ;  /* 0x0000001722007986 */ /* 0x0025e4000c10154c */
.L_x_51:
[----:B------:R-:W-:Y:S05]  /*18a0*/  BSYNC.RECONVERGENT B0 ;  /* 0x0000000000007941 */ /* 0x000fea0003800200 */
.L_x_50:
[----:B--2---:R-:W-:Y:S01]  /*18b0*/  IADD3 R23, P1, PT, R33, R10, RZ ;  /* 0x0000000a21177210 */ /* 0x004fe20007f3e0ff */
[----:B0-----:R2:W-:Y:S03]  /*18c0*/  @!P0 STG.E.U16 desc[UR76][R20.64], R26 ;  /* 0x0000001a14008986 */ /* 0x0015e6000c10154c */
[----:B------:R-:W-:Y:S02]  /*18d0*/  ISETP.GE.U32.AND P0, PT, R23, R18, PT ;  /* 0x000000121700720c */ /* 0x000fe40003f06070 */
[----:B------:R-:W-:-:S04]  /*18e0*/  IADD3.X R22, PT, PT, RZ, R12, RZ, P1, !PT ;  /* 0x0000000cff167210 */ /* 0x000fc80000ffe4ff */
[----:B------:R-:W-:-:S13]  /*18f0*/  ISETP.GE.AND.EX P0, PT, R22, R19, PT, P0 ;  /* 0x000000131600720c */ /* 0x000fda0003f06300 */
[----:B--2---:R-:W-:Y:S05]  /*1900*/  @P0 BRA `(.L_x_52) ;  /* 0x0000003c00640947 */ /* 0x004fea0003800000 */
[----:B------:R-:W0:Y:S01]  /*1910*/  LDC.64 R20, c[0x0][0x540] ;  /* 0x00015000ff147b82 */ /* 0x000e220000000a00 */
[----:B------:R-:W-:-:S05]  /*1920*/  PRMT R22, R26, 0x7632, R22 ;  /* 0x000076321a167816 */ /* 0x000fca0000000016 */
[----:B0-----:R2:W-:Y:S01]  /*1930*/  STG.E.U16 desc[UR76][R20.64], R22 ;  /* 0x0000001614007986 */ /* 0x0015e2000c10154c */
[----:B------:R-:W-:Y:S05]  /*1940*/  BRA `(.L_x_52) ;  /* 0x0000003c00547947 */ /* 0x000fea0003800000 */
.L_x_47:
[----:B------:R-:W-:Y:S01]  /*1950*/  ISETP.GE.U32.AND P0, PT, R10, R18, PT ;  /* 0x000000120a00720c */ /* 0x000fe20003f06070 */
[----:B------:R-:W-:Y:S03]  /*1960*/  BSSY.RECONVERGENT B0, `(.L_x_53) ;  /* 0x00000fa000007945 */ /* 0x000fe60003800200 */
[----:B------:R-:W-:-:S13]  /*1970*/  ISETP.GE.AND.EX P0, PT, R12, R19, PT, P0 ;  /* 0x000000130c00720c */ /* 0x000fda0003f06300 */
[----:B------:R-:W-:Y:S05]  /*1980*/  @P0 BRA `(.L_x_54) ;  /* 0x0000000c00dc0947 */ /* 0x000fea0003800000 */
[----:B------:R-:W-:Y:S01]  /*1990*/  MOV R21, R10 ;  /* 0x0000000a00157202 */ /* 0x000fe20000000f00 */
[----:B------:R-:W-:Y:S01]  /*19a0*/  IMAD.MOV.U32 R20, RZ, RZ, RZ ;  /* 0x000000ffff147224 */ /* 0x000fe200078e00ff */
[----:B------:R-:W-:Y:S01]  /*19b0*/  UISETP.NE.AND UP0, UPT, UR74, URZ, UPT ;  /* 0x000000ff4a00728c */ /* 0x000fe2000bf05270 */
[----:B------:R-:W0:Y:S01]  /*19c0*/  F2F.F32.F64 R30, R34 ;  /* 0x00000022001e7310 */ /* 0x000e220000301000 */
[----:B------:R-:W-:Y:S01]  /*19d0*/  UMOV UR48, 0xf0000000 ;  /* 0xf000000000307882 */ /* 0x000fe20000000000 */
[----:B------:R-:W-:Y:S01]  /*19e0*/  IMAD.HI.U32 R21, R10, UR32, R20 ;  /* 0x000000200a157c27 */ /* 0x000fe2000f8e0014 */
[----:B------:R-:W-:-:S15]  /*19f0*/  UMOV UR49, 0x380fffff ;  /* 0x380fffff00317882 */ /* 0x000fde0000000000 */
[----:B------:R-:W-:-:S15]  /*1a00*/  NOP ;  /* 0x0000000000007918 */ /* 0x000fde0000000000 */
[----:B------:R-:W-:-:S15]  /*1a10*/  NOP ;  /* 0x0000000000007918 */ /* 0x000fde0000000000 */
[----:B------:R-:W-:-:S15]  /*1a20*/  NOP ;  /* 0x0000000000007918 */ /* 0x000fde0000000000 */
[----:B------:R-:W-:-:S01]  /*1a30*/  NOP ;  /* 0x0000000000007918 */ /* 0x000fc20000000000 */
[----:B------:R-:W0:Y:S01]  /*1a40*/  DSETP.GEU.AND P0, PT, |R34|, UR48, PT ;  /* 0x0000003022007e2a */ /* 0x000e22000bf0e200 */
[----:B------:R-:W-:Y:S01]  /*1a50*/  SHF.R.U32.HI R21, RZ, UR33, R21 ;  /* 0x00000021ff157c19 */ /* 0x000fe20008011615 */
[----:B0-----:R-:W-:-:S03]  /*1a60*/  @!P0 FMUL R30, R30, 1.175494350822287508e-38 ;  /* 0x008000001e1e8820 */ /* 0x001fc60000400000 */
[----:B------:R-:W-:-:S05]  /*1a70*/  IADD3 R39, PT, PT, -R21, RZ, RZ ;  /* 0x000000ff15277210 */ /* 0x000fca0007ffe1ff */
[----:B------:R-:W-:-:S04]  /*1a80*/  IMAD R32, R39, UR72, R10 ;  /* 0x0000004827207c24 */ /* 0x000fc8000f8e020a */
[----:B------:R-:W-:Y:S01]  /*1a90*/  IMAD R32, R32, UR71, RZ ;  /* 0x0000004720207c24 */ /* 0x000fe2000f8e02ff */
        /* <DEDUP_REMOVED lines=214> */
[----:B------:R-:W-:-:S04]  /*2800*/  IMAD.MOV.U32 R20, RZ, RZ, RZ ;  /* 0x000000ffff147224 */ /* 0x000fc800078e00ff */
[----:B0-----:R-:W-:-:S05]  /*2810*/  IMAD.HI.U32 R20, R35, UR48, R20 ;  /* 0x0000003023147c27 */ /* 0x001fca000f8e0014 */
[----:B------:R-:W-:-:S04]  /*2820*/  SHF.R.U32.HI R20, RZ, UR49, R20 ;  /* 0x00000031ff147c19 */ /* 0x000fc80008011614 */
[----:B------:R-:W-:-:S05]  /*2830*/  IADD3 R20, PT, PT, -R20, RZ, RZ ;  /* 0x000000ff14147210 */ /* 0x000fca0007ffe1ff */
[----:B------:R-:W-:-:S04]  /*2840*/  IMAD R35, R20, UR29, R35 ;  /* 0x0000001d14237c24 */ /* 0x000fc8000f8e0223 */
[----:B------:R-:W-:-:S07]  /*2850*/  IMAD R32, R35, UR30, R32 ;  /* 0x0000001e23207c24 */ /* 0x000fce000f8e0220 */
.L_x_55:
[----:B------:R-:W0:Y:S01]  /*2860*/  MUFU.LG2 R30, R30 ;  /* 0x0000001e001e7308 */ /* 0x000e220000000c00 */
[----:B------:R-:W1:Y:S07]  /*2870*/  LDCU.64 UR48, c[0x0][0x540] ;  /* 0x0000a800ff3077ac */ /* 0x000e6e0008000a00 */
[----:B------:R-:W2:Y:S01]  /*2880*/  MUFU.RCP R21, R24 ;  /* 0x0000001800157308 */ /* 0x000ea20000001000 */
[----:B0-----:R-:W-:-:S04]  /*2890*/  FMUL.FTZ R20, R30, 0.69314718246459960938 ;  /* 0x3f3172181e147820 */ /* 0x001fc80000410000 */
[----:B--2---:R-:W-:Y:S01]  /*28a0*/  FMUL.FTZ R34, R20, R21 ;  /* 0x0000001514227220 */ /* 0x004fe20000410000 */
[----:B-1----:R-:W-:-:S04]  /*28b0*/  IADD3 R20, P0, PT, R32, UR48, RZ ;  /* 0x0000003020147c10 */ /* 0x002fc8000ff1e0ff */
[----:B------:R-:W-:Y:S01]  /*28c0*/  IADD3.X R21, PT, PT, RZ, UR49, RZ, P0, !PT ;  /* 0x00000031ff157c10 */ /* 0x000fe200087fe4ff */
[----:B------:R-:W0:Y:S02]  /*28d0*/  FRND.FTZ.CEIL R34, R34 ;  /* 0x0000002200227307 */ /* 0x000e240000219000 */
[----:B0-----:R-:W-:-:S05]  /*28e0*/  F2FP.BF16.F32.PACK_AB R32, RZ, R34 ;  /* 0x00000022ff20723e */ /* 0x001fca00000010ff */
[----:B------:R0:W-:Y:S02]  /*28f0*/  STG.E.U16 desc[UR76][R20.64], R32 ;  /* 0x0000002014007986 */ /* 0x0001e4000c10154c */
.L_x_54:
[----:B------:R-:W-:Y:S05]  /*2900*/  BSYNC.RECONVERGENT B0 ;  /* 0x0000000000007941 */ /* 0x000fea0003800200 */
.L_x_53:
[----:B------:R-:W-:Y:S01]  /*2910*/  IADD3 R35, P1, PT, R9, R10, RZ ;  /* 0x0000000a09237210 */ /* 0x000fe20007f3e0ff */
[----:B------:R-:W-:Y:S03]  /*2920*/  BSSY.RECONVERGENT B0, `(.L_x_56) ;  /* 0x00000fc000007945 */ /* 0x000fe60003800200 */
[----:B------:R-:W-:Y:S01]  /*2930*/  ISETP.GE.U32.AND P0, PT, R35, R18, PT ;  /* 0x000000122300720c */ /* 0x000fe20003f06070 */
[----:B0-----:R-:W-:-:S05]  /*2940*/  IMAD.X R20, RZ, RZ, R12, P1 ;  /* 0x000000ffff147224 */ /* 0x001fca00008e060c */
[----:B------:R-:W-:-:S13]  /*2950*/  ISETP.GE.AND.EX P0, PT, R20, R19, PT, P0 ;  /* 0x000000131400720c */ /* 0x000fda0003f06300 */
[----:B------:R-:W-:Y:S05]  /*2960*/  @P0 BRA `(.L_x_57) ;  /* 0x0000000c00dc0947 */ /* 0x000fea0003800000 */
[----:B------:R-:W-:Y:S01]  /*2970*/  HFMA2 R20, -RZ, RZ, 0, 0 ;  /* 0x00000000ff147431 */ /* 0x000fe200000001ff */
[----:B------:R-:W-:Y:S01]  /*2980*/  MOV R21, R35 ;  /* 0x0000002300157202 */ /* 0x000fe20000000f00 */
[----:B------:R-:W-:Y:S01]  /*2990*/  UISETP.NE.AND UP0, UPT, UR74, URZ, UPT ;  /* 0x000000ff4a00728c */ /* 0x000fe2000bf05270 */
[----:B------:R-:W0:Y:S01]  /*29a0*/  F2F.F32.F64 R30, R22 ;  /* 0x00000016001e7310 */ /* 0x000e220000301000 */
[----:B------:R-:W-:Y:S01]  /*29b0*/  UMOV UR48, 0xf0000000 ;  /* 0xf000000000307882 */ /* 0x000fe20000000000 */
[----:B------:R-:W-:Y:S01]  /*29c0*/  UMOV UR49, 0x380fffff ;  /* 0x380fffff00317882 */ /* 0x000fe20000000000 */
[----:B------:R-:W-:-:S15]  /*29d0*/  IMAD.HI.U32 R21, R35, UR32, R20 ;  /* 0x0000002023157c27 */ /* 0x000fde000f8e0014 */
[----:B------:R-:W-:-:S15]  /*29e0*/  NOP ;  /* 0x0000000000007918 */ /* 0x000fde0000000000 */
[----:B------:R-:W-:-:S15]  /*29f0*/  NOP ;  /* 0x0000000000007918 */ /* 0x000fde0000000000 */
[----:B------:R-:W-:-:S15]  /*2a00*/  NOP ;  /* 0x0000000000007918 */ /* 0x000fde0000000000 */
[----:B------:R-:W-:-:S01]  /*2a10*/  NOP ;  /* 0x0000000000007918 */ /* 0x000fc20000000000 */
[----:B------:R-:W0:Y:S02]  /*2a20*/  DSETP.GEU.AND P0, PT, |R22|, UR48, PT ;  /* 0x0000003016007e2a */ /* 0x000e24000bf0e200 */
[----:B0-----:R-:W-:Y:S01]  /*2a30*/  @!P0 FMUL R30, R30, 1.175494350822287508e-38 ;  /* 0x008000001e1e8820 */ /* 0x001fe20000400000 */
[----:B------:R-:W-:-:S04]  /*2a40*/  SHF.R.U32.HI R21, RZ, UR33, R21 ;  /* 0x00000021ff157c19 */ /* 0x000fc80008011615 */
[----:B------:R-:W-:-:S05]  /*2a50*/  IADD3 R32, PT, PT, -R21, RZ, RZ ;  /* 0x000000ff15207210 */ /* 0x000fca0007ffe1ff */
[----:B------:R-:W-:-:S04]  /*2a60*/  IMAD R32, R32, UR72, R35 ;  /* 0x0000004820207c24 */ /* 0x000fc8000f8e0223 */
[----:B------:R-:W-:Y:S01]  /*2a70*/  IMAD R32, R32, UR71, RZ ;  /* 0x0000004720207c24 */ /* 0x000fe2000f8e02ff */
        /* <DEDUP_REMOVED lines=18> */
[----:B------:R-:W-:Y:S01]  /*2ba0*/  HFMA2 R20, -RZ, RZ, 0, 0 ;  /* 0x00000000ff147431 */ /* 0x000fe200000001ff */
[----:B------:R-:W-:-:S04]  /*2bb0*/  UISETP.NE.AND UP0, UPT, UR73, 0x4, UPT ;  /* 0x000000044900788c */ /* 0x000fc8000bf05270 */
[----:B------:R-:W-:-:S05]  /*2bc0*/  IMAD.HI.U32 R23, R21, UR39, R20 ;  /* 0x0000002715177c27 */ /* 0x000fca000f8e0014 */
[----:B------:R-:W-:-:S04]  /*2bd0*/  SHF.R.U32.HI R23, RZ, UR66, R23 ;  /* 0x00000042ff177c19 */ /* 0x000fc80008011617 */
[----:B------:R-:W-:-:S05]  /*2be0*/  IADD3 R20, PT, PT, -R23, RZ, RZ ;  /* 0x000000ff17147210 */ /* 0x000fca0007ffe1ff */
[----:B------:R-:W-:-:S04]  /*2bf0*/  IMAD R21, R20, UR38, R21 ;  /* 0x0000002614157c24 */ /* 0x000fc8000f8e0215 */
[----:B------:R-:W-:Y:S01]  /*2c00*/  IMAD R32, R21, UR65, R32 ;  /* 0x0000004115207c24 */ /* 0x000fe2000f8e0220 */
        /* <DEDUP_REMOVED lines=28> */
[----:B------:R-:W-:-:S04]  /*2dd0*/  UISETP.NE.AND UP0, UPT, UR73, 0x8, UPT ;  /* 0x000000084900788c */ /* 0x000fc8000bf05270 */
[----:B------:R-:W-:-:S05]  /*2de0*/  IMAD.HI.U32 R23, R21, UR47, R20 ;  /* 0x0000002f15177c27 */ /* 0x000fca000f8e0014 */
        /* <DEDUP_REMOVED lines=159> */
[----:B------:R-:W-:-:S03]  /*37e0*/  MOV R21, R23 ;  /* 0x0000001700157202 */ /* 0x000fc60000000f00 */
[----:B0-----:R-:W-:-:S05]  /*37f0*/  IMAD.HI.U32 R20, R23, UR48, R20 ;  /* 0x0000003017147c27 */ /* 0x001fca000f8e0014 */
[----:B------:R-:W-:-:S04]  /*3800*/  SHF.R.U32.HI R20, RZ, UR49, R20 ;  /* 0x00000031ff147c19 */ /* 0x000fc80008011614 */
[----:B------:R-:W-:-:S05]  /*3810*/  IADD3 R20, PT, PT, -R20, RZ, RZ ;  /* 0x000000ff14147210 */ /* 0x000fca0007ffe1ff */
[----:B------:R-:W-:-:S04]  /*3820*/  IMAD R23, R20, UR29, R23 ;  /* 0x0000001d14177c24 */ /* 0x000fc8000f8e0217 */
[----:B------:R-:W-:-:S07]  /*3830*/  IMAD R32, R23, UR30, R32 ;  /* 0x0000001e17207c24 */ /* 0x000fce000f8e0220 */
.L_x_58:
[----:B------:R-:W0:Y:S01]  /*3840*/  MUFU.LG2 R30, R30 ;  /* 0x0000001e001e7308 */ /* 0x000e220000000c00 */
[----:B------:R-:W1:Y:S07]  /*3850*/  LDCU.64 UR48, c[0x0][0x540] ;  /* 0x0000a800ff3077ac */ /* 0x000e6e0008000a00 */
[----:B------:R-:W2:Y:S01]  /*3860*/  MUFU.RCP R21, R24 ;  /* 0x0000001800157308 */ /* 0x000ea20000001000 */
[----:B0-----:R-:W-:-:S04]  /*3870*/  FMUL.FTZ R20, R30, 0.69314718246459960938 ;  /* 0x3f3172181e147820 */ /* 0x001fc80000410000 */
[----:B--2---:R-:W-:Y:S01]  /*3880*/  FMUL.FTZ R22, R20, R21 ;  /* 0x0000001514167220 */ /* 0x004fe20000410000 */
[----:B-1----:R-:W-:-:S05]  /*3890*/  IADD3 R20, P0, PT, R32, UR48, RZ ;  /* 0x0000003020147c10 */ /* 0x002fca000ff1e0ff */
[----:B------:R-:W0:Y:S01]  /*38a0*/  FRND.FTZ.CEIL R22, R22 ;  /* 0x0000001600167307 */ /* 0x000e220000219000 */
[----:B------:R-:W-:Y:S01]  /*38b0*/  IMAD.X R21, RZ, RZ, UR49, P0 ;  /* 0x00000031ff157e24 */ /* 0x000fe200080e06ff */
[----:B0-----:R-:W-:-:S05]  /*38c0*/  F2FP.BF16.F32.PACK_AB R23, RZ, R22 ;  /* 0x00000016ff17723e */ /* 0x001fca00000010ff */
[----:B------:R0:W-:Y:S02]  /*38d0*/  STG.E.U16 desc[UR76][R20.64], R23 ;  /* 0x0000001714007986 */ /* 0x0001e4000c10154c */
.L_x_57:
[----:B------:R-:W-:Y:S05]  /*38e0*/  BSYNC.RECONVERGENT B0 ;  /* 0x0000000000007941 */ /* 0x000fea0003800200 */
.L_x_56:
[----:B0-----:R-:W-:Y:S01]  /*38f0*/  IADD3 R21, P1, PT, R31, R10, RZ ;  /* 0x0000000a1f157210 */ /* 0x001fe20007f3e0ff */
        /* <DEDUP_REMOVED lines=8> */
[----:B------:R-:W-:-:S04]  /*3980*/  SHF.R.U32.HI R23, RZ, UR33, R23 ;  /* 0x00000021ff177c19 */ /* 0x000fc80008011617 */
[----:B------:R-:W-:-:S05]  /*3990*/  IADD3 R22, PT, PT, -R23, RZ, RZ ;  /* 0x000000ff17167210 */ /* 0x000fca0007ffe1ff */
[----:B------:R-:W-:-:S04]  /*39a0*/  IMAD R22, R22, UR72, R21 ;  /* 0x0000004816167c24 */ /* 0x000fc8000f8e0215 */
[----:B------:R-:W-:Y:S01]  /*39b0*/  IMAD R22, R22, UR71, RZ ;  /* 0x0000004716167c24 */ /* 0x000fe2000f8e02ff */
        /* <DEDUP_REMOVED lines=214> */
[----:B------:R-:W-:-:S05]  /*4720*/  MOV R20, RZ ;  /* 0x000000ff00147202 */ /* 0x000fca0000000f00 */
[----:B0-----:R-:W-:-:S05]  /*4730*/  IMAD.HI.U32 R20, R21, UR48, R20 ;  /* 0x0000003015147c27 */ /* 0x001fca000f8e0014 */
[----:B------:R-:W-:-:S04]  /*4740*/  SHF.R.U32.HI R20, RZ, UR49, R20 ;  /* 0x00000031ff147c19 */ /* 0x000fc80008011614 */
[----:B------:R-:W-:-:S05]  /*4750*/  IADD3 R20, PT, PT, -R20, RZ, RZ ;  /* 0x000000ff14147210 */ /* 0x000fca0007ffe1ff */
[----:B------:R-:W-:-:S04]  /*4760*/  IMAD R21, R20, UR29, R21 ;  /* 0x0000001d14157c24 */ /* 0x000fc8000f8e0215 */
[----:B------:R-:W-:-:S07]  /*4770*/  IMAD R22, R21, UR30, R22 ;  /* 0x0000001e15167c24 */ /* 0x000fce000f8e0216 */
.L_x_61:
[----:B------:R-:W0:Y:S02]  /*4780*/  LDCU.64 UR48, c[0x0][0x540] ;  /* 0x0000a800ff3077ac */ /* 0x000e240008000a00 */
[----:B0-----:R-:W-:-:S05]  /*4790*/  IADD3 R22, P0, PT, R22, UR48, RZ ;  /* 0x0000003016167c10 */ /* 0x001fca000ff1e0ff */
[----:B------:R-:W-:-:S05]  /*47a0*/  IMAD.X R23, RZ, RZ, UR49, P0 ;  /* 0x00000031ff177e24 */ /* 0x000fca00080e06ff */
[----:B------:R0:W-:Y:S03]  /*47b0*/  STG.E.U16 desc[UR76][R22.64], R27 ;  /* 0x0000001b16007986 */ /* 0x0001e6000c10154c */
.L_x_60:
[----:B------:R-:W-:Y:S05]  /*47c0*/  BSYNC.RECONVERGENT B0 ;  /* 0x0000000000007941 */ /* 0x000fea0003800200 */
.L_x_59:
[----:B------:R-:W-:-:S04]  /*47d0*/  IADD3 R21, P1, PT, R33, R10, RZ ;  /* 0x0000000a21157210 */ /* 0x000fc80007f3e0ff */
[----:B------:R-:W-:Y:S02]  /*47e0*/  ISETP.GE.U32.AND P0, PT, R21, R18, PT ;  /* 0x000000121500720c */ /* 0x000fe40003f06070 */
[----:B------:R-:W-:-:S04]  /*47f0*/  IADD3.X R20, PT, PT, RZ, R12, RZ, P1, !PT ;  /* 0x0000000cff147210 */ /* 0x000fc80000ffe4ff */
[----:B------:R-:W-:-:S13]  /*4800*/  ISETP.GE.AND.EX P0, PT, R20, R19, PT, P0 ;  /* 0x000000131400720c */ /* 0x000fda0003f06300 */
[----:B------:R-:W-:Y:S05]  /*4810*/  @P0 BRA `(.L_x_52) ;  /* 0x0000000c00a00947 */ /* 0x000fea0003800000 */
[----:B------:R-:W-:Y:S01]  /*4820*/  HFMA2 R20, -RZ, RZ, 0, 0 ;  /* 0x00000000ff147431 */ /* 0x000fe200000001ff */
[----:B------:R-:W-:-:S04]  /*4830*/  UISETP.NE.AND UP0, UPT, UR74, URZ, UPT ;  /* 0x000000ff4a00728c */ /* 0x000fc8000bf05270 */
[----:B0-----:R-:W-:-:S05]  /*4840*/  IMAD.HI.U32 R23, R21, UR32, R20 ;  /* 0x0000002015177c27 */ /* 0x001fca000f8e0014 */
        /* <DEDUP_REMOVED lines=224> */
.L_x_62:
[----:B------:R-:W0:Y:S01]  /*5650*/  LDCU.64 UR48, c[0x0][0x540] ;  /* 0x0000a800ff3077ac */ /* 0x000e220008000a00 */
[----:B------:R-:W-:Y:S02]  /*5660*/  PRMT R20, R27, 0x7632, R20 ;  /* 0x000076321b147816 */ /* 0x000fe40000000014 */
[----:B0-----:R-:W-:-:S05]  /*5670*/  IADD3 R22, P0, PT, R22, UR48, RZ ;  /* 0x0000003016167c10 */ /* 0x001fca000ff1e0ff */
[----:B------:R-:W-:-:S05]  /*5680*/  IMAD.X R23, RZ, RZ, UR49, P0 ;  /* 0x00000031ff177e24 */ /* 0x000fca00080e06ff */
[----:B------:R1:W-:Y:S03]  /*5690*/  STG.E.U16 desc[UR76][R22.64], R20 ;  /* 0x0000001416007986 */ /* 0x0003e6000c10154c */
.L_x_52:
[----:B------:R-:W-:Y:S05]  /*56a0*/  WARPSYNC.ALL ;  /* 0x0000000000007948 */ /* 0x000fea0003800000 */
[----:B------:R-:W3:Y:S01]  /*56b0*/  LDCU UR48, c[0x0][0x360] ;  /* 0x00006c00ff3077ac */ /* 0x000ee20008000800 */
[----:B--2---:R-:W3:Y:S08]  /*56c0*/  LDC R21, c[0x0][0x370] ;  /* 0x0000dc00ff157b82 */ /* 0x004ef00000000800 */
[----:B------:R-:W-:Y:S01]  /*56d0*/  BAR.SYNC.DEFER_BLOCKING 0x0 ;  /* 0x0000000000007b1d */ /* 0x000fe20000010000 */
[----:B---3--:R-:W-:-:S05]  /*56e0*/  IMAD R21, R21, UR48, RZ ;  /* 0x0000003015157c24 */ /* 0x008fca000f8e02ff */
[----:B------:R-:W-:-:S04]  /*56f0*/  LEA R10, P0, R21, R10, 0x2 ;  /* 0x0000000a150a7211 */ /* 0x000fc800078010ff */
[----:B------:R-:W-:Y:S02]  /*5700*/  IADD3.X R12, PT, PT, RZ, R12, RZ, P0, !PT ;  /* 0x0000000cff0c7210 */ /* 0x000fe400007fe4ff */
[----:B------:R-:W-:-:S04]  /*5710*/  ISETP.GE.U32.AND P0, PT, R10, R16, PT ;  /* 0x000000100a00720c */ /* 0x000fc80003f06070 */
[----:B------:R-:W-:-:S13]  /*5720*/  ISETP.GE.AND.EX P0, PT, R12, R15, PT, P0 ;  /* 0x0000000f0c00720c */ /* 0x000fda0003f06300 */
[----:B------:R-:W-:Y:S05]  /*5730*/  @!P0 BRA `(.L_x_63) ;  /* 0xffffffb400c08947 */ /* 0x000fea000383ffff */
[----:B------:R-:W-:Y:S05]  /*5740*/  EXIT ;  /* 0x000000000000794d */ /* 0x000fea0003800000 */
        .weak           $__internal_2_$__cuda_sm20_div_s64
        .type           $__internal_2_$__cuda_sm20_div_s64,@function
        .size           $__internal_2_$__cuda_sm20_div_s64,(.L_x_762 - $__internal_2_$__cuda_sm20_div_s64)
$__internal_2_$__cuda_sm20_div_s64:
[----:B------:R-:W-:Y:S01]  /*5750*/  MOV R22, R21 ;  /* 0x0000001500167202 */ /* 0x000fe20000000f00 */
[----:B------:R-:W-:-:S05]  /*5760*/  HFMA2 R23, -RZ, RZ, 0, 0 ;  /* 0x00000000ff177431 */ /* 0x000fca00000001ff */
        /* <DEDUP_REMOVED lines=16> */
[----:B------:R-:W-:Y:S01]  /*5870*/  IMAD.HI.U32 R18, P1, R17, R27, R18 ;  /* 0x0000001b11127227 */ /* 0x000fe20007820012 */
[----:B------:R-:W-:-:S04]  /*5880*/  IADD3.X R23, PT, PT, R23, R17, RZ, P0, !PT ;  /* 0x0000001117177210 */ /* 0x000fc800007fe4ff */
[----:B------:R-:W-:-:S04]  /*5890*/  IADD3 R19, P2, PT, R31, R18, RZ ;  /* 0x000000121f137210 */ /* 0x000fc80007f5e0ff */
[----:B------:R-:W-:Y:S01]  /*58a0*/  IADD3.X R23, PT, PT, RZ, RZ, R23, P2, P1 ;  /* 0x000000ffff177210 */ /* 0x000fe200017e2417 */
[-C--:B------:R-:W-:Y:S01]  /*58b0*/  IMAD.WIDE.U32 R16, R19, R21.reuse, RZ ;  /* 0x0000001513107225 */ /* 0x080fe200078e00ff */
[----:B------:R-:W-:Y:S02]  /*58c0*/  ISETP.LE.AND P1, PT, RZ, UR5, PT ;  /* 0x00000005ff007c0c */ /* 0x000fe4000bf23270 */
[----:B------:R-:W-:Y:S01]  /*58d0*/  IADD3 R27, P0, PT, RZ, -R16, RZ ;  /* 0x80000010ff1b7210 */ /* 0x000fe20007f1e0ff */
[----:B------:R-:W-:-:S04]  /*58e0*/  IMAD R16, R23, R21, R17 ;  /* 0x0000001517107224 */ /* 0x000fc800078e0211 */
[----:B------:R-:W-:-:S04]  /*58f0*/  IMAD.HI.U32 R18, R19, R27, RZ ;  /* 0x0000001b13127227 */ /* 0x000fc800078e00ff */
[----:B------:R-:W-:Y:S01]  /*5900*/  IMAD.X R22, RZ, RZ, ~R16, P0 ;  /* 0x000000ffff167224 */ /* 0x000fe200000e0e10 */
[----:B------:R-:W-:-:S03]  /*5910*/  IADD3 R16, P4, PT, RZ, -UR4, RZ ;  /* 0x80000004ff107c10 */ /* 0x000fc6000ff9e0ff */
[----:B------:R-:W-:-:S04]  /*5920*/  IMAD.WIDE.U32 R18, P0, R19, R22, R18 ;  /* 0x0000001613127225 */ /* 0x000fc80007800012 */
[C---:B------:R-:W-:Y:S02]  /*5930*/  IMAD R17, R23.reuse, R22, RZ ;  /* 0x0000001617117224 */ /* 0x040fe400078e02ff */
[----:B------:R-:W-:Y:S01]  /*5940*/  IMAD.HI.U32 R18, P2, R23, R27, R18 ;  /* 0x0000001b17127227 */ /* 0x000fe20007840012 */
[----:B------:R-:W-:-:S03]  /*5950*/  SEL R19, R16, UR4, !P1 ;  /* 0x0000000410137c07 */ /* 0x000fc6000c800000 */
[----:B------:R-:W-:Y:S01]  /*5960*/  IMAD.HI.U32 R16, R23, R22, RZ ;  /* 0x0000001617107227 */ /* 0x000fe200078e00ff */
[----:B------:R-:W-:Y:S02]  /*5970*/  IADD3 R18, P3, PT, R17, R18, RZ ;  /* 0x0000001211127210 */ /* 0x000fe40007f7e0ff */
[----:B------:R-:W-:Y:S02]  /*5980*/  IADD3.X R22, PT, PT, RZ, ~UR5, RZ, P4, !PT ;  /* 0x80000005ff167c10 */ /* 0x000fe4000a7fe4ff */
[----:B------:R-:W-:Y:S01]  /*5990*/  IADD3.X R17, PT, PT, R16, R23, RZ, P0, !PT ;  /* 0x0000001710117210 */ /* 0x000fe200007fe4ff */
[----:B------:R-:W-:Y:S01]  /*59a0*/  IMAD.HI.U32 R16, R18, R19, RZ ;  /* 0x0000001312107227 */ /* 0x000fe200078e00ff */
[----:B------:R-:W-:Y:S02]  /*59b0*/  SEL R23, R22, UR5, !P1 ;  /* 0x0000000516177c07 */ /* 0x000fe4000c800000 */
[----:B------:R-:W-:Y:S01]  /*59c0*/  IADD3.X R22, PT, PT, RZ, RZ, R17, P3, P2 ;  /* 0x000000ffff167210 */ /* 0x000fe20001fe4411 */
[----:B------:R-:W-:-:S04]  /*59d0*/  HFMA2 R17, -RZ, RZ, 0, 0 ;  /* 0x00000000ff117431 */ /* 0x000fc800000001ff */
[-C--:B------:R-:W-:Y:S02]  /*59e0*/  IMAD R27, R22, R23.reuse, RZ ;  /* 0x00000017161b7224 */ /* 0x080fe400078e02ff */
[----:B------:R-:W-:-:S04]  /*59f0*/  IMAD.WIDE.U32 R16, R18, R23, R16 ;  /* 0x0000001712107225 */ /* 0x000fc800078e0010 */
[----:B------:R-:W-:-:S04]  /*5a00*/  IMAD.HI.U32 R16, P0, R22, R19, R16 ;  /* 0x0000001316107227 */ /* 0x000fc80007800010 */
[----:B------:R-:W-:Y:S01]  /*5a10*/  IMAD.HI.U32 R22, R22, R23, RZ ;  /* 0x0000001716167227 */ /* 0x000fe200078e00ff */
[----:B------:R-:W-:-:S03]  /*5a20*/  IADD3 R18, P2, PT, R27, R16, RZ ;  /* 0x000000101b127210 */ /* 0x000fc60007f5e0ff */
[----:B------:R-:W-:Y:S02]  /*5a30*/  IMAD.X R22, RZ, RZ, R22, P0 ;  /* 0x000000ffff167224 */ /* 0x000fe400000e0616 */
[----:B------:R-:W-:-:S03]  /*5a40*/  IMAD.WIDE.U32 R16, R18, R21, RZ ;  /* 0x0000001512107225 */ /* 0x000fc600078e00ff */
[----:B------:R-:W-:Y:S02]  /*5a50*/  IADD3.X R22, PT, PT, RZ, R22, RZ, P2, !PT ;  /* 0x00000016ff167210 */ /* 0x000fe400017fe4ff */
[----:B------:R-:W-:-:S03]  /*5a60*/  IADD3 R30, P0, PT, -R16, R19, RZ ;  /* 0x00000013101e7210 */ /* 0x000fc60007f1e1ff */
[----:B------:R-:W-:Y:S01]  /*5a70*/  IMAD R26, R22, R21, R17 ;  /* 0x00000015161a7224 */ /* 0x000fe200078e0211 */
[----:B------:R-:W-:Y:S02]  /*5a80*/  IADD3 R16, P2, PT, -R21, R30, RZ ;  /* 0x0000001e15107210 */ /* 0x000fe40007f5e1ff */
[----:B------:R-:W-:Y:S02]  /*5a90*/  IADD3 R17, P3, PT, R18, 0x1, RZ ;  /* 0x0000000112117810 */ /* 0x000fe40007f7e0ff */
[----:B------:R-:W-:Y:S02]  /*5aa0*/  IADD3.X R26, PT, PT, ~R26, R23, RZ, P0, !PT ;  /* 0x000000171a1a7210 */ /* 0x000fe400007fe5ff */
[----:B------:R-:W-:Y:S02]  /*5ab0*/  ISETP.GE.U32.AND P0, PT, R30, R21, PT ;  /* 0x000000151e00720c */ /* 0x000fe40003f06070 */
[C---:B------:R-:W-:Y:S02]  /*5ac0*/  IADD3.X R23, PT, PT, R26.reuse, -0x1, RZ, P2, !PT ;  /* 0xffffffff1a177810 */ /* 0x040fe400017fe4ff */
[----:B------:R-:W-:-:S02]  /*5ad0*/  ISETP.GE.U32.AND.EX P0, PT, R26, RZ, PT, P0 ;  /* 0x000000ff1a00720c */ /* 0x000fc40003f06100 */
[----:B------:R-:W-:Y:S02]  /*5ae0*/  IADD3.X R19, PT, PT, RZ, R22, RZ, P3, !PT ;  /* 0x00000016ff137210 */ /* 0x000fe40001ffe4ff */
[----:B------:R-:W-:Y:S02]  /*5af0*/  SEL R16, R16, R30, P0 ;  /* 0x0000001e10107207 */ /* 0x000fe40000000000 */
[----:B------:R-:W-:Y:S02]  /*5b00*/  SEL R17, R17, R18, P0 ;  /* 0x0000001211117207 */ /* 0x000fe40000000000 */
[----:B------:R-:W-:Y:S02]  /*5b10*/  SEL R23, R23, R26, P0 ;  /* 0x0000001a17177207 */ /* 0x000fe40000000000 */
[----:B------:R-:W-:Y:S02]  /*5b20*/  ISETP.GE.U32.AND P2, PT, R16, R21, PT ;  /* 0x000000151000720c */ /* 0x000fe40003f46070 */
[----:B------:R-:W-:-:S02]  /*5b30*/  SEL R22, R19, R22, P0 ;  /* 0x0000001613167207 */ /* 0x000fc40000000000 */
[----:B------:R-:W-:Y:S02]  /*5b40*/  IADD3 R18, P3, PT, R17, 0x1, RZ ;  /* 0x0000000111127810 */ /* 0x000fe40007f7e0ff */
[----:B------:R-:W-:-:S03]  /*5b50*/  ISETP.GE.U32.AND.EX P0, PT, R23, RZ, PT, P2 ;  /* 0x000000ff1700720c */ /* 0x000fc60003f06120 */
[----:B------:R-:W-:Y:S01]  /*5b60*/  IMAD.X R19, RZ, RZ, R22, P3 ;  /* 0x000000ffff137224 */ /* 0x000fe200018e0616 */
[----:B------:R-:W-:-:S04]  /*5b70*/  SEL R18, R18, R17, P0 ;  /* 0x0000001112127207 */ /* 0x000fc80000000000 */
[----:B------:R-:W-:Y:S02]  /*5b80*/  SEL R19, R19, R22, P0 ;  /* 0x0000001613137207 */ /* 0x000fe40000000000 */
[-C--:B------:R-:W-:Y:S02]  /*5b90*/  IADD3 R17, P2, PT, RZ, -R18.reuse, RZ ;  /* 0x80000012ff117210 */ /* 0x080fe40007f5e0ff */
[----:B------:R-:W-:Y:S02]  /*5ba0*/  ISETP.NE.U32.AND P0, PT, R21, RZ, PT ;  /* 0x000000ff1500720c */ /* 0x000fe40003f05070 */
[-C--:B------:R-:W-:Y:S02]  /*5bb0*/  IADD3.X R16, PT, PT, RZ, ~R19.reuse, RZ, P2, !PT ;  /* 0x80000013ff107210 */ /* 0x080fe400017fe4ff */
[----:B------:R-:W-:Y:S01]  /*5bc0*/  SEL R18, R17, R18, !P1 ;  /* 0x0000001211127207 */ /* 0x000fe20004800000 */
[----:B------:R-:W-:Y:S01]  /*5bd0*/  HFMA2 R17, -RZ, RZ, 0, 0 ;  /* 0x00000000ff117431 */ /* 0x000fe200000001ff */
[----:B------:R-:W-:-:S02]  /*5be0*/  SEL R19, R16, R19, !P1 ;  /* 0x0000001310137207 */ /* 0x000fc40004800000 */
[----:B------:R-:W-:Y:S02]  /*5bf0*/  MOV R16, R24 ;  /* 0x0000001800107202 */ /* 0x000fe40000000f00 */
[----:B------:R-:W-:-:S04]  /*5c00*/  ISETP.NE.AND.EX P0, PT, RZ, RZ, PT, P0 ;  /* 0x000000ffff00720c */ /* 0x000fc80003f05300 */
[----:B------:R-:W-:Y:S02]  /*5c10*/  SEL R18, R18, 0xffffffff, P0 ;  /* 0xffffffff12127807 */ /* 0x000fe40000000000 */
[----:B------:R-:W-:Y:S01]  /*5c20*/  SEL R19, R19, 0xffffffff, P0 ;  /* 0xffffffff13137807 */ /* 0x000fe20000000000 */
[----:B------:R-:W-:Y:S06]  /*5c30*/  RET.REL.NODEC R16 `(_ZN2at6native63_GLOBAL__N__7310b794_30_DistributionGeometricKernel_cu_fa6e70a443distribution_elementwise_grid_stride_kernelIfLi4EZNS0_9templates4cuda21uniform_and_transformIN3c108BFloat16EfPNS_17CUDAGeneratorImplEZZZNS4_16geometric_kernelIS9_EEvRNS_18TensorIteratorBaseEdT_ENKUlvE_clEvENKUlvE7_clEvEUlfE_EEvSC_T1_T2_EUlP24curandStatePhilox4_32_10E_ZNS1_27distribution_nullary_kernelIS7_f7double2S9_SL_SG_EEvSC_SI_RKT3_T4_EUlifE0_EEvlNS_15PhiloxCudaStateESH_SI_) ;  /* 0xffffffa010f07950 */ /* 0x000fec0003c3ffff */
.L_x_64:
        /* <DEDUP_REMOVED lines=12> */
.L_x_762:


//--------------------- .text._ZN2at6native63_GLOBAL__N__7310b794_30_DistributionGeometricKernel_cu_fa6e70a443distribution_elementwise_grid_stride_kernelIfLi4EZNS0_9templates4cuda21uniform_and_transformIN3c108BFloat16EfPNS_17CUDAGeneratorImplEZZZNS4_16geometric_kernelIS9_EEvRNS_18TensorIteratorBaseEdT_ENKUlvE_clEvENKUlvE7_clEvEUlfE_EEvSC_T1_T2_EUlP24curandStatePhilox4_32_10E_ZNS1_27distribution_nullary_kernelIS7_f7double2S9_SL_SG_EEvSC_SI_RKT3_T4_EUlifE_EEvlNS_15PhiloxCudaStateESH_SI_ --------------------------
	.section	.text._ZN2at6native63_GLOBAL__N__7310b794_30_DistributionGeometricKernel_cu_fa6e70a443distribution_elementwise_grid_stride_kernelIfLi4EZNS0_9templates4cuda21uniform_and_transformIN3c108BFloat16EfPNS_17CUDAGeneratorImplEZZZNS4_16geometric_kernelIS9_EEvRNS_18TensorIteratorBaseEdT_ENKUlvE_clEvENKUlvE7_clEvEUlfE_EEvSC_T1_T2_EUlP24curandStatePhilox4_32_10E_ZNS1_27distribution_nullary_kernelIS7_f7double2S9_SL_SG_EEvSC_SI_RKT3_T4_EUlifE_EEvlNS_15PhiloxCudaStateESH_SI_,"ax",@progbits
	.align	128
.text._ZN2at6native63_GLOBAL__N__7310b794_30_DistributionGeometricKernel_cu_fa6e70a443distribution_elementwise_grid_stride_kernelIfLi4EZNS0_9templates4cuda21uniform_and_transformIN3c108BFloat16EfPNS_17CUDAGeneratorImplEZZZNS4_16geometric_kernelIS9_EEvRNS_18TensorIteratorBaseEdT_ENKUlvE_clEvENKUlvE7_clEvEUlfE_EEvSC_T1_T2_EUlP24curandStatePhilox4_32_10E_ZNS1_27distribution_nullary_kernelIS7_f7double2S9_SL_SG_EEvSC_SI_RKT3_T4_EUlifE_EEvlNS_15PhiloxCudaStateESH_SI_:
        .type           _ZN2at6native63_GLOBAL__N__7310b794_30_DistributionGeometricKernel_cu_fa6e70a443distribution_elementwise_grid_stride_kernelIfLi4EZNS0_9templates4cuda21uniform_and_transformIN3c108BFloat16EfPNS_17CUDAGeneratorImplEZZZNS4_16geometric_kernelIS9_EEvRNS_18TensorIteratorBaseEdT_ENKUlvE_clEvENKUlvE7_clEvEUlfE_EEvSC_T1_T2_EUlP24curandStatePhilox4_32_10E_ZNS1_27distribution_nullary_kernelIS7_f7double2S9_SL_SG_EEvSC_SI_RKT3_T4_EUlifE_EEvlNS_15PhiloxCudaStateESH_SI_,@function
        .size           _ZN2at6native63_GLOBAL__N__7310b794_30_DistributionGeometricKernel_cu_fa6e70a443distribution_elementwise_grid_stride_kernelIfLi4EZNS0_9templates4cuda21uniform_and_transformIN3c108BFloat16EfPNS_17CUDAGeneratorImplEZZZNS4_16geometric_kernelIS9_EEvRNS_18TensorIteratorBaseEdT_ENKUlvE_clEvENKUlvE7_clEvEUlfE_EEvSC_T1_T2_EUlP24curandStatePhilox4_32_10E_ZNS1_27distribution_nullary_kernelIS7_f7double2S9_SL_SG_EEvSC_SI_RKT3_T4_EUlifE_EEvlNS_15PhiloxCudaStateESH_SI_,(.L_x_764 - _ZN2at6native63_GLOBAL__N__7310b794_30_DistributionGeometricKernel_cu_fa6e70a443distribution_elementwise_grid_stride_kernelIfLi4EZNS0_9templates4cuda21uniform_and_transformIN3c108BFloat16EfPNS_17CUDAGeneratorImplEZZZNS4_16geometric_kernelIS9_EEvRNS_18TensorIteratorBaseEdT_ENKUlvE_clEvENKUlvE7_clEvEUlfE_EEvSC_T1_T2_EUlP24curandStatePhilox4_32_10E_ZNS1_27distribution_nullary_kernelIS7_f7double2S9_SL_SG_EEvSC_SI_RKT3_T4_EUlifE_EEvlNS_15PhiloxCudaStateESH_SI_)
        .other          _ZN2at6native63_GLOBAL__N__7310b794_30_DistributionGeometricKernel_cu_fa6e70a443distribution_elementwise_grid_stride_kernelIfLi4EZNS0_9templates4cuda21uniform_and_transformIN3c108BFloat16EfPNS_17CUDAGeneratorImplEZZZNS4_16geometric_kernelIS9_EEvRNS_18TensorIteratorBaseEdT_ENKUlvE_clEvENKUlvE7_clEvEUlfE_EEvSC_T1_T2_EUlP24curandStatePhilox4_32_10E_ZNS1_27distribution_nullary_kernelIS7_f7double2S9_SL_SG_EEvSC_SI_RKT3_T4_EUlifE_EEvlNS_15PhiloxCudaStateESH_SI_,@"STO_CUDA_ENTRY STV_DEFAULT"
_ZN2at6native63_GLOBAL__N__7310b794_30_DistributionGeometricKernel_cu_fa6e70a443distribution_elementwise_grid_stride_kernelIfLi4EZNS0_9templates4cuda21uniform_and_transformIN3c108BFloat16EfPNS_17CUDAGeneratorImplEZZZNS4_16geometric_kernelIS9_EEvRNS_18TensorIteratorBaseEdT_ENKUlvE_clEvENKUlvE7_clEvEUlfE_EEvSC_T1_T2_EUlP24curandStatePhilox4_32_10E_ZNS1_27distribution_nullary_kernelIS7_f7double2S9_SL_SG_EEvSC_SI_RKT3_T4_EUlifE_EEvlNS_15PhiloxCudaStateESH_SI_:
        /* <DEDUP_REMOVED lines=18> */
[----:B------:R-:W3:Y:S01]  /*0120*/  LDC R29, c[0x0][0x360] ;  /* 0x0000d800ff1d7b82 */ /* 0x000ee20000000800 */
[----:B------:R-:W3:Y:S02]  /*0130*/  LDCU UR8, c[0x0][0x370] ;  /* 0x00006e00ff0877ac */ /* 0x000ee40008000800 */
[----:B---3--:R-:W-:-:S02]  /*0140*/  IMAD R34, R29, UR8, RZ ;  /* 0x000000081d227c24 */ /* 0x008fc4000f8e02ff */
[----:B0-----:R-:W-:Y:S01]  /*0150*/  IMAD.WIDE.U32 R38, R29, UR4, R38 ;  /* 0x000000041d267c25 */ /* 0x001fe2000f8e0026 */
[----:B------:R-:W0:Y:S03]  /*0160*/  LDCU.64 UR4, c[0x0][0x380] ;  /* 0x00007000ff0477ac */ /* 0x000e260008000a00 */
[----:B------:R-:W-:Y:S01]  /*0170*/  IMAD.MOV.U32 R35, RZ, RZ, R38 ;  /* 0x000000ffff237224 */ /* 0x000fe200078e0026 */
[----:B------:R-:W-:Y:S01]  /*0180*/  MOV R36, R39 ;  /* 0x0000002700247202 */ /* 0x000fe20000000f00 */
[----:B------:R-:W-:-:S04]  /*0190*/  IMAD.WIDE.U32 R8, R38, -0x326172a9, RZ ;  /* 0xcd9e8d5726087825 */ /* 0x000fc800078e00ff */
[----:B------:R-:W-:Y:S01]  /*01a0*/  IMAD.SHL.U32 R40, R34, 0x4, RZ ;  /* 0x0000000422287824 */ /* 0x000fe200078e00ff */
        /* <DEDUP_REMOVED lines=12> */
[----:B------:R-:W-:Y:S02]  /*0270*/  LOP3.LUT R10, R2, R9, R20, 0x96, !PT ;  /* 0x00000009020a7212 */ /* 0x000fe400078e9614 */
[C---:B------:R-:W-:Y:S01]  /*0280*/  IADD3 R41, PT, PT, R21.reuse, -0x695add53, RZ ;  /* 0x96a522ad15297810 */ /* 0x040fe20007ffe0ff */
        /* <DEDUP_REMOVED lines=33> */
[----:B------:R-:W-:-:S03]  /*04a0*/  LOP3.LUT R32, R13, R24, R19, 0x96, !PT ;  /* 0x000000180d207212 */ /* 0x000fc600078e9613 */
        /* <DEDUP_REMOVED lines=11> */
[----:B------:R-:W-:Y:S01]  /*0560*/  IMAD.HI.U32 R23, R19, -0x2daee0ad, RZ ;  /* 0xd2511f5313177827 */ /* 0x000fe200078e00ff */
[----:B------:R-:W-:-:S04]  /*0570*/  LOP3.LUT R32, R18, R32, R31, 0x96, !PT ;  /* 0x0000002012207212 */ /* 0x000fc800078e961f */
[----:B------:R-:W-:Y:S01]  /*0580*/  LOP3.LUT R30, R30, R23, RZ, 0x3c, !PT ;  /* 0x000000171e1e7212 */ /* 0x000fe200078e3cff */
[----:B------:R-:W-:-:S05]  /*0590*/  IMAD.HI.U32 R49, R32, -0x326172a9, RZ ;  /* 0xcd9e8d5720317827 */ /* 0x000fca00078e00ff */
[----:B------:R-:W-:Y:S01]  /*05a0*/  LOP3.LUT R49, R37, R22, R49, 0x96, !PT ;  /* 0x0000001625317212 */ /* 0x000fe200078e9631 */
[----:B------:R-:W-:Y:S06]  /*05b0*/  BRA.U UP0, `(.L_x_65) ;  /* 0x0000000100507547 */ /* 0x000fec000b800000 */
[----:B------:R-:W0:Y:S01]  /*05c0*/  I2F.U32.RP R24, R40 ;  /* 0x0000002800187306 */ /* 0x000e220000209000 */
[----:B------:R-:W-:Y:S01]  /*05d0*/  IMAD.MOV R25, RZ, RZ, -R40 ;  /* 0x000000ffff197224 */ /* 0x000fe200078e0a28 */
[----:B------:R-:W-:Y:S01]  /*05e0*/  ISETP.NE.U32.AND P2, PT, R40, RZ, PT ;  /* 0x000000ff2800720c */ /* 0x000fe20003f45070 */
[----:B------:R-:W-:-:S05]  /*05f0*/  IMAD.MOV.U32 R27, RZ, RZ, RZ ;  /* 0x000000ffff1b7224 */ /* 0x000fca00078e00ff */
[----:B0-----:R-:W0:Y:S02]  /*0600*/  MUFU.RCP R24, R24 ;  /* 0x0000001800187308 */ /* 0x001e240000001000 */
[----:B0-----:R-:W-:-:S06]  /*0610*/  VIADD R22, R24, 0xffffffe ;  /* 0x0ffffffe18167836 */ /* 0x001fcc0000000000 */
[----:B------:R0:W1:Y:S02]  /*0620*/  F2I.FTZ.U32.TRUNC.NTZ R23, R22 ;  /* 0x0000001600177305 */ /* 0x000064000021f000 */
[----:B0-----:R-:W-:Y:S01]  /*0630*/  MOV R22, RZ ;  /* 0x000000ff00167202 */ /* 0x001fe20000000f00 */
[----:B-1----:R-:W-:-:S04]  /*0640*/  IMAD R25, R25, R23, RZ ;  /* 0x0000001719197224 */ /* 0x002fc800078e02ff */
[----:B------:R-:W-:-:S06]  /*0650*/  IMAD.HI.U32 R23, R23, R25, R22 ;  /* 0x0000001917177227 */ /* 0x000fcc00078e0016 */
[----:B------:R-:W-:-:S04]  /*0660*/  IMAD.HI.U32 R26, R23, UR4, RZ ;  /* 0x00000004171a7c27 */ /* 0x000fc8000f8e00ff */
[----:B------:R-:W-:-:S04]  /*0670*/  IMAD.MOV R23, RZ, RZ, -R26 ;  /* 0x000000ffff177224 */ /* 0x000fc800078e0a1a */
[----:B------:R-:W-:-:S05]  /*0680*/  IMAD R23, R40, R23, UR4 ;  /* 0x0000000428177e24 */ /* 0x000fca000f8e0217 */
[----:B------:R-:W-:-:S13]  /*0690*/  ISETP.GE.U32.AND P0, PT, R23, R40, PT ;  /* 0x000000281700720c */ /* 0x000fda0003f06070 */
[----:B------:R-:W-:Y:S01]  /*06a0*/  @P0 IMAD.IADD R23, R23, 0x1, -R40 ;  /* 0x0000000117170824 */ /* 0x000fe200078e0a28 */
[----:B------:R-:W-:-:S04]  /*06b0*/  @P0 IADD3 R26, PT, PT, R26, 0x1, RZ ;  /* 0x000000011a1a0810 */ /* 0x000fc80007ffe0ff */
[----:B------:R-:W-:-:S13]  /*06c0*/  ISETP.GE.U32.AND P1, PT, R23, R40, PT ;  /* 0x000000281700720c */ /* 0x000fda0003f26070 */
[----:B------:R-:W-:Y:S01]  /*06d0*/  @P1 VIADD R26, R26, 0x1 ;  /* 0x000000011a1a1836 */ /* 0x000fe20000000000 */
[----:B------:R-:W-:Y:S01]  /*06e0*/  @!P2 LOP3.LUT R26, RZ, R40, RZ, 0x33, !PT ;  /* 0x00000028ff1aa212 */ /* 0x000fe200078e33ff */
[----:B------:R-:W-:Y:S06]  /*06f0*/  BRA `(.L_x_66) ;  /* 0x0000000000087947 */ /* 0x000fec0003800000 */
.L_x_65:
[----:B------:R-:W-:-:S07]  /*0700*/  MOV R42, 0x720 ;  /* 0x00000720002a7802 */ /* 0x000fce0000000f00 */
[----:B------:R-:W-:Y:S05]  /*0710*/  CALL.REL.NOINC `($__internal_3_$__cuda_sm20_div_s64) ;  /* 0x0000000c006c7944 */ /* 0x000fea0003c00000 */
.L_x_66:
        /* <DEDUP_REMOVED lines=11> */
[----:B------:R-:W-:Y:S01]  /*07d0*/  IMAD.MOV.U32 R24, RZ, RZ, -0x10000000 ;  /* 0xf0000000ff187424 */ /* 0x000fe200078e00ff */
[----:B------:R-:W-:Y:S01]  /*07e0*/  MOV R25, 0x380fffff ;  /* 0x380fffff00197802 */ /* 0x000fe20000000f00 */
[----:B------:R-:W1:Y:S01]  /*07f0*/  MUFU.LG2 R26, R0 ;  /* 0x00000000001a7308 */ /* 0x000e620000000c00 */
[----:B------:R-:W-:Y:S01]  /*0800*/  IMAD R32, R32, -0x326172a9, RZ ;  /* 0xcd9e8d5720207824 */ /* 0x000fe200078e02ff */
[----:B------:R-:W-:Y:S01]  /*0810*/  LOP3.LUT R30, R30, R41, RZ, 0x3c, !PT ;  /* 0x000000291e1e7212 */ /* 0x000fe200078e3cff */
[----:B------:R-:W2:Y:S01]  /*0820*/  LDCU.64 UR8, c[0x0][0x3a8] ;  /* 0x00007500ff0877ac */ /* 0x000ea20008000a00 */
[----:B------:R-:W-:Y:S01]  /*0830*/  LOP3.LUT R45, R28, 0x3, RZ, 0xc0, !PT ;  /* 0x000000031c2d7812 */ /* 0x000fe200078ec0ff */
[----:B0-----:R0:W3:-:S15]  /*0840*/  DSETP.LEU.AND P0, PT, R24, |UR4|, PT ;  /* 0x4000000418007e2a */ /* 0x0010de000bf0b000 */
[----:B------:R-:W-:-:S15]  /*0850*/  NOP ;  /* 0x0000000000007918 */ /* 0x000fde0000000000 */
[----:B------:R-:W-:-:S15]  /*0860*/  NOP ;  /* 0x0000000000007918 */ /* 0x000fde0000000000 */
[----:B------:R-:W-:-:S15]  /*0870*/  NOP ;  /* 0x0000000000007918 */ /* 0x000fde0000000000 */
[----:B------:R-:W-:-:S04]  /*0880*/  NOP ;  /* 0x0000000000007918 */ /* 0x000fc80000000000 */
[----:B0-----:R-:W3:Y:S01]  /*0890*/  F2F.F32.F64 R24, UR4 ;  /* 0x0000000400187d10 */ /* 0x001ee20008301000 */
[----:B-1----:R-:W-:Y:S01]  /*08a0*/  FMUL.FTZ R26, R26, 0.69314718246459960938 ;  /* 0x3f3172181a1a7820 */ /* 0x002fe20000410000 */
[----:B---3--:R-:W-:Y:S01]  /*08b0*/  @!P0 FMUL R24, R24, 1.175494350822287508e-38 ;  /* 0x0080000018188820 */ /* 0x008fe20000400000 */
[----:B------:R-:W0:Y:S03]  /*08c0*/  LDCU UR4, c[0x0][0x3b0] ;  /* 0x00007600ff0477ac */ /* 0x000e260008000800 */
[----:B------:R-:W-:-:S06]  /*08d0*/  FADD.FTZ R24, -R24, 1 ;  /* 0x3f80000018187421 */ /* 0x000fcc0000010100 */
[----:B------:R-:W1:Y:S08]  /*08e0*/  MUFU.LG2 R24, R24 ;  /* 0x0000001800187308 */ /* 0x000e700000000c00 */
[----:B------:R-:W3:Y:S01]  /*08f0*/  MUFU.LG2 R25, R0 ;  /* 0x0000000000197308 */ /* 0x000ee20000000c00 */
[----:B-1----:R-:W-:-:S07]  /*0900*/  FMUL.FTZ R42, R24, 0.69314718246459960938 ;  /* 0x3f317218182a7820 */ /* 0x002fce0000410000 */
[----:B------:R-:W1:Y:S01]  /*0910*/  MUFU.RCP R27, R42 ;  /* 0x0000002a001b7308 */ /* 0x000e620000001000 */
[----:B---3--:R-:W-:-:S04]  /*0920*/  FMUL.FTZ R25, R25, 0.69314718246459960938 ;  /* 0x3f31721819197820 */ /* 0x008fc80000410000 */
[-C--:B-1----:R-:W-:Y:S01]  /*0930*/  FMUL.FTZ R25, R25, R27.reuse ;  /* 0x0000001b19197220 */ /* 0x082fe20000410000 */
[----:B------:R-:W-:-:S03]  /*0940*/  FMUL.FTZ R26, R26, R27 ;  /* 0x0000001b1a1a7220 */ /* 0x000fc60000410000 */
[----:B------:R-:W-:Y:S08]  /*0950*/  FRND.FTZ.CEIL R44, R25 ;  /* 0x00000019002c7307 */ /* 0x000ff00000219000 */
[----:B------:R-:W1:Y:S02]  /*0960*/  FRND.FTZ.CEIL R27, R26 ;  /* 0x0000001a001b7307 */ /* 0x000e640000219000 */
[----:B012---:R-:W-:-:S07]  /*0970*/  F2FP.BF16.F32.PACK_AB R44, R27, R44 ;  /* 0x0000002c1b2c723e */ /* 0x007fce00000010ff */
.L_x_75:
[----:B------:R-:W-:Y:S01]  /*0980*/  VIADD R0, R0, 0x1 ;  /* 0x0000000100007836 */ /* 0x000fe20000000000 */
[----:B------:R-:W-:Y:S03]  /*0990*/  BSSY.RECONVERGENT B0, `(.L_x_67) ;  /* 0x000000c000007945 */ /* 0x000fe60003800200 */
[C---:B------:R-:W-:Y:S01]  /*09a0*/  IMAD.WIDE.U32 R46, R0.reuse, -0x2daee0ad, RZ ;  /* 0xd2511f53002e7825 */ /* 0x040fe200078e00ff */
[----:B------:R-:W-:-:S13]  /*09b0*/  ISETP.NE.AND P0, PT, R0, RZ, PT ;  /* 0x000000ff0000720c */ /* 0x000fda0003f05270 */
[----:B-1----:R-:W-:Y:S05]  /*09c0*/  @P0 BRA `(.L_x_68) ;  /* 0x0000000000200947 */ /* 0x002fea0003800000 */
[----:B------:R-:W-:-:S05]  /*09d0*/  VIADD R2, R2, 0x1 ;  /* 0x0000000102027836 */ /* 0x000fca0000000000 */
[----:B------:R-:W-:-:S13]  /*09e0*/  ISETP.NE.AND P0, PT, R2, RZ, PT ;  /* 0x000000ff0200720c */ /* 0x000fda0003f05270 */
[----:B------:R-:W-:Y:S01]  /*09f0*/  @!P0 IADD3 R38, PT, PT, R38, 0x1, RZ ;  /* 0x0000000126268810 */ /* 0x000fe20007ffe0ff */
[----:B------:R-:W-:Y:S01]  /*0a00*/  @!P0 VIADD R24, R39, 0x1 ;  /* 0x0000000127188836 */ /* 0x000fe20000000000 */
[----:B------:R-:W-:Y:S02]  /*0a10*/  @!P0 MOV R2, RZ ;  /* 0x000000ff00028202 */ /* 0x000fe40000000f00 */
[----:B------:R-:W-:-:S13]  /*0a20*/  ISETP.NE.AND P1, PT, R38, RZ, !P0 ;  /* 0x000000ff2600720c */ /* 0x000fda0004725270 */
[----:B------:R-:W-:-:S04]  /*0a30*/  @P1 IMAD.MOV R24, RZ, RZ, R39 ;  /* 0x000000ffff181224 */ /* 0x000fc800078e0227 */
[----:B------:R-:W-:-:S07]  /*0a40*/  @!P0 IMAD.MOV.U32 R39, RZ, RZ, R24 ;  /* 0x000000ffff278224 */ /* 0x000fce00078e0018 */
.L_x_68:
[----:B------:R-:W-:Y:S05]  /*0a50*/  BSYNC.RECONVERGENT B0 ;  /* 0x0000000000007941 */ /* 0x000fea0003800200 */
.L_x_67:
        /* <DEDUP_REMOVED lines=43> */
[----:B------:R-:W-:Y:S01]  /*0d10*/  IMAD.MOV.U32 R31, RZ, RZ, R30 ;  /* 0x000000ffff1f7224 */ /* 0x000fe200078e001e */
[----:B------:R-:W-:-:S11]  /*0d20*/  MOV R28, R29 ;  /* 0x0000001d001c7202 */ /* 0x000fd60000000f00 */
[----:B------:R-:W-:Y:S05]  /*0d30*/  @!P0 BRA `(.L_x_70) ;  /* 0x0000000000388947 */ /* 0x000fea0003800000 */
[----:B------:R-:W-:Y:S01]  /*0d40*/  IMAD.MOV.U32 R49, RZ, RZ, R32 ;  /* 0x000000ffff317224 */ /* 0x000fe200078e0020 */
[----:B------:R-:W-:Y:S01]  /*0d50*/  MOV R28, R46 ;  /* 0x0000002e001c7202 */ /* 0x000fe20000000f00 */
[----:B------:R-:W-:Y:S02]  /*0d60*/  IMAD.MOV.U32 R31, RZ, RZ, R29 ;  /* 0x000000ffff1f7224 */ /* 0x000fe400078e001d */
[----:B------:R-:W-:Y:S01]  /*0d70*/  IMAD.MOV.U32 R32, RZ, RZ, R30 ;  /* 0x000000ffff207224 */ /* 0x000fe200078e001e */
[----:B------:R-:W-:Y:S06]  /*0d80*/  BRA `(.L_x_70) ;  /* 0x0000000000247947 */ /* 0x000fec0003800000 */
.L_x_69:
[----:B------:R-:W-:Y:S01]  /*0d90*/  ISETP.NE.AND P0, PT, R45, 0x3, PT ;  /* 0x000000032d00780c */ /* 0x000fe20003f05270 */
[----:B------:R-:W-:Y:S01]  /*0da0*/  IMAD.MOV.U32 R49, RZ, RZ, R29 ;  /* 0x000000ffff317224 */ /* 0x000fe200078e001d */
[----:B------:R-:W-:Y:S01]  /*0db0*/  MOV R32, R46 ;  /* 0x0000002e00207202 */ /* 0x000fe20000000f00 */
[----:B------:R-:W-:Y:S02]  /*0dc0*/  IMAD.MOV.U32 R31, RZ, RZ, R24 ;  /* 0x000000ffff1f7224 */ /* 0x000fe400078e0018 */
[----:B------:R-:W-:-:S08]  /*0dd0*/  IMAD.MOV.U32 R28, RZ, RZ, R47 ;  /* 0x000000ffff1c7224 */ /* 0x000fd000078e002f */
[----:B------:R-:W-:Y:S01]  /*0de0*/  @P0 MOV R49, R30 ;  /* 0x0000001e00310202 */ /* 0x000fe20000000f00 */
[----:B------:R-:W-:Y:S01]  /*0df0*/  @P0 IMAD.MOV.U32 R32, RZ, RZ, R29 ;  /* 0x000000ffff200224 */ /* 0x000fe200078e001d */
[----:B------:R-:W-:Y:S01]  /*0e00*/  @P0 MOV R28, R24 ;  /* 0x00000018001c0202 */ /* 0x000fe20000000f00 */
[----:B------:R-:W-:-:S07]  /*0e10*/  @P0 IMAD.MOV.U32 R31, RZ, RZ, R46 ;  /* 0x000000ffff1f0224 */ /* 0x000fce00078e002e */
.L_x_70:
[----:B------:R-:W0:Y:S01]  /*0e20*/  LDC.64 R26, c[0x0][0x380] ;  /* 0x0000e000ff1a7b82 */ /* 0x000e220000000a00 */
[----:B------:R-:W-:Y:S01]  /*0e30*/  IADD3 R51, P0, PT, R34, R35, RZ ;  /* 0x0000002322337210 */ /* 0x000fe20007f1e0ff */
[----:B------:R-:W-:Y:S01]  /*0e40*/  IMAD.WIDE.U32 R28, R28, 0x200000, RZ ;  /* 0x002000001c1c7825 */ /* 0x000fe200078e00ff */
[----:B------:R-:W-:Y:S03]  /*0e50*/  BSSY.RECONVERGENT B0, `(.L_x_71) ;  /* 0x0000029000007945 */ /* 0x000fe60003800200 */
[----:B------:R-:W-:Y:S01]  /*0e60*/  IMAD.X R30, RZ, RZ, R36, P0 ;  /* 0x000000ffff1e7224 */ /* 0x000fe200000e0624 */
[----:B------:R-:W-:Y:S01]  /*0e70*/  LOP3.LUT R50, R28, R31, RZ, 0x3c, !PT ;  /* 0x0000001f1c327212 */ /* 0x000fe200078e3cff */
[----:B------:R-:W-:Y:S01]  /*0e80*/  HFMA2 R31, -RZ, RZ, 1.15625, 0 ;  /* 0x3ca00000ff1f7431 */ /* 0x000fe200000001ff */
[-C--:B0-----:R-:W-:Y:S02]  /*0e90*/  ISETP.GE.U32.AND P0, PT, R35, R26.reuse, PT ;  /* 0x0000001a2300720c */ /* 0x081fe40003f06070 */
[----:B------:R-:W-:-:S02]  /*0ea0*/  ISETP.GE.U32.AND P1, PT, R51, R26, PT ;  /* 0x0000001a3300720c */ /* 0x000fc40003f26070 */
[-C--:B------:R-:W-:Y:S02]  /*0eb0*/  ISETP.GE.AND.EX P0, PT, R36, R27.reuse, PT, P0 ;  /* 0x0000001b2400720c */ /* 0x080fe40003f06300 */
[----:B------:R-:W-:Y:S01]  /*0ec0*/  ISETP.GE.AND.EX P1, PT, R30, R27, PT, P1 ;  /* 0x0000001b1e00720c */ /* 0x000fe20003f26310 */
[----:B------:R-:W-:-:S10]  /*0ed0*/  IMAD.MOV.U32 R30, RZ, RZ, 0x0 ;  /* 0x00000000ff1e7424 */ /* 0x000fd400078e00ff */
[----:B------:R-:W-:Y:S05]  /*0ee0*/  @P0 BRA `(.L_x_72) ;  /* 0x00000000007c0947 */ /* 0x000fea0003800000 */
[----:B------:R-:W-:Y:S01]  /*0ef0*/  IMAD.WIDE.U32 R32, R32, 0x200000, RZ ;  /* 0x0020000020207825 */ /* 0x000fe200078e00ff */
[----:B------:R-:W-:Y:S01]  /*0f00*/  UMOV UR10, 0xf0000000 ;  /* 0xf0000000000a7882 */ /* 0x000fe20000000000 */
[----:B------:R-:W-:Y:S01]  /*0f10*/  UMOV UR11, 0x380fffff ;  /* 0x380fffff000b7882 */ /* 0x000fe20000000000 */
[----:B------:R-:W-:-:S04]  /*0f20*/  LOP3.LUT R32, R32, R49, RZ, 0x3c, !PT ;  /* 0x0000003120207212 */ /* 0x000fc800078e3cff */
[----:B------:R-:W0:-:S15]  /*0f30*/  I2F.F64.U64 R48, R32 ;  /* 0x0000002000307312 */ /* 0x000e1e0000301800 */
[----:B------:R-:W-:-:S15]  /*0f40*/  NOP ;  /* 0x0000000000007918 */ /* 0x000fde0000000000 */
[----:B------:R-:W-:-:S15]  /*0f50*/  NOP ;  /* 0x0000000000007918 */ /* 0x000fde0000000000 */
[----:B------:R-:W-:-:S15]  /*0f60*/  NOP ;  /* 0x0000000000007918 */ /* 0x000fde0000000000 */
[----:B------:R-:W-:-:S04]  /*0f70*/  NOP ;  /* 0x0000000000007918 */ /* 0x000fc80000000000 */
[----:B0-----:R-:W0:Y:S01]  /*0f80*/  DFMA R48, R48, R30, 5.5511151231257827021e-17 ;  /* 0x3c9000003030742b */ /* 0x001e22000000001e */
[----:B------:R-:W-:-:S15]  /*0f90*/  IMAD R33, R35, UR4, RZ ;  /* 0x0000000423217c24 */ /* 0x000fde000f8e02ff */
[----:B------:R-:W-:-:S15]  /*0fa0*/  NOP ;  /* 0x0000000000007918 */ /* 0x000fde0000000000 */
[----:B------:R-:W-:-:S15]  /*0fb0*/  NOP ;  /* 0x0000000000007918 */ /* 0x000fde0000000000 */
[----:B------:R-:W-:-:S15]  /*0fc0*/  NOP ;  /* 0x0000000000007918 */ /* 0x000fde0000000000 */
[----:B------:R-:W-:-:S03]  /*0fd0*/  NOP ;  /* 0x0000000000007918 */ /* 0x000fc60000000000 */
[----:B0-----:R-:W0:-:S15]  /*0fe0*/  F2F.F32.F64 R52, R48 ;  /* 0x0000003000347310 */ /* 0x001e1e0000301000 */
[----:B------:R-:W-:-:S15]  /*0ff0*/  NOP ;  /* 0x0000000000007918 */ /* 0x000fde0000000000 */
[----:B------:R-:W-:-:S15]  /*1000*/  NOP ;  /* 0x0000000000007918 */ /* 0x000fde0000000000 */
[----:B------:R-:W-:-:S15]  /*1010*/  NOP ;  /* 0x0000000000007918 */ /* 0x000fde0000000000 */
[----:B------:R-:W-:-:S04]  /*1020*/  NOP ;  /* 0x0000000000007918 */ /* 0x000fc80000000000 */
[----:B------:R-:W0:Y:S02]  /*1030*/  DSETP.GEU.AND P0, PT, |R48|, UR10, PT ;  /* 0x0000000a30007e2a */ /* 0x000e24000bf0e200 */
[----:B0-----:R-:W-:-:S06]  /*1040*/  @!P0 FMUL R52, R52, 1.175494350822287508e-38 ;  /* 0x0080000034348820 */ /* 0x001fcc0000400000 */
[----:B------:R-:W0:Y:S08]  /*1050*/  MUFU.LG2 R52, R52 ;  /* 0x0000003400347308 */ /* 0x000e300000000c00 */
[----:B------:R-:W1:Y:S01]  /*1060*/  MUFU.RCP R32, R42 ;  /* 0x0000002a00207308 */ /* 0x000e620000001000 */
[----:B0-----:R-:W-:-:S04]  /*1070*/  FMUL.FTZ R53, R52, 0.69314718246459960938 ;  /* 0x3f31721834357820 */ /* 0x001fc80000410000 */
[----:B-1----:R-:W-:Y:S01]  /*1080*/  FMUL.FTZ R53, R53, R32 ;  /* 0x0000002035357220 */ /* 0x002fe20000410000 */
[----:B------:R-:W-:-:S04]  /*1090*/  IADD3 R32, P0, PT, R33, UR8, RZ ;  /* 0x0000000821207c10 */ /* 0x000fc8000ff1e0ff */
[----:B------:R-:W-:Y:S01]  /*10a0*/  LEA.HI.X.SX32 R33, R33, UR9, 0x1, P0 ;  /* 0x0000000921217c11 */ /* 0x000fe200080f0eff */
[----:B------:R-:W0:Y:S02]  /*10b0*/  FRND.FTZ.CEIL R53, R53 ;  /* 0x0000003500357307 */ /* 0x000e240000219000 */
[----:B0-----:R-:W-:-:S05]  /*10c0*/  F2FP.BF16.F32.PACK_AB R49, RZ, R53 ;  /* 0x00000035ff31723e */ /* 0x001fca00000010ff */
[----:B------:R0:W-:Y:S02]  /*10d0*/  STG.E.U16 desc[UR6][R32.64], R49 ;  /* 0x0000003120007986 */ /* 0x0001e4000c101506 */
.L_x_72:
[----:B------:R-:W-:Y:S05]  /*10e0*/  BSYNC.RECONVERGENT B0 ;  /* 0x0000000000007941 */ /* 0x000fea0003800200 */
.L_x_71:
[----:B------:R-:W-:Y:S01]  /*10f0*/  IMAD.MOV.U32 R28, RZ, RZ, R50 ;  /* 0x000000ffff1c7224 */ /* 0x000fe200078e0032 */
[----:B------:R-:W-:Y:S05]  /*1100*/  BSSY.RECONVERGENT B0, `(.L_x_73) ;  /* 0x000001b000007945 */ /* 0x000fea0003800200 */
[----:B------:R-:W1:-:S15]  /*1110*/  I2F.F64.U64 R28, R28 ;  /* 0x0000001c001c7312 */ /* 0x000e5e0000301800 */
[----:B------:R-:W-:-:S15]  /*1120*/  NOP ;  /* 0x0000000000007918 */ /* 0x000fde0000000000 */
[----:B------:R-:W-:-:S15]  /*1130*/  NOP ;  /* 0x0000000000007918 */ /* 0x000fde0000000000 */
[----:B------:R-:W-:-:S15]  /*1140*/  NOP ;  /* 0x0000000000007918 */ /* 0x000fde0000000000 */
[----:B------:R-:W-:-:S04]  /*1150*/  NOP ;  /* 0x0000000000007918 */ /* 0x000fc80000000000 */
[----:B-1----:R1:W2:Y:S02]  /*1160*/  DFMA R30, R28, R30, 5.5511151231257827021e-17 ;  /* 0x3c9000001c1e742b */ /* 0x0022a4000000001e */
[----:B-12---:R-:W-:Y:S05]  /*1170*/  @P1 BRA `(.L_x_74) ;  /* 0x00000000004c1947 */ /* 0x006fea0003800000 */
[----:B------:R-:W-:Y:S01]  /*1180*/  UMOV UR10, 0xf0000000 ;  /* 0xf0000000000a7882 */ /* 0x000fe20000000000 */
[----:B------:R-:W-:Y:S01]  /*1190*/  UMOV UR11, 0x380fffff ;  /* 0x380fffff000b7882 */ /* 0x000fe20000000000 */
[----:B0-----:R-:W0:-:S15]  /*11a0*/  F2F.F32.F64 R32, R30 ;  /* 0x0000001e00207310 */ /* 0x001e1e0000301000 */
[----:B------:R-:W-:-:S15]  /*11b0*/  NOP ;  /* 0x0000000000007918 */ /* 0x000fde0000000000 */
[----:B------:R-:W-:-:S15]  /*11c0*/  NOP ;  /* 0x0000000000007918 */ /* 0x000fde0000000000 */
[----:B------:R-:W-:-:S15]  /*11d0*/  NOP ;  /* 0x0000000000007918 */ /* 0x000fde0000000000 */
[----:B------:R-:W-:-:S04]  /*11e0*/  NOP ;  /* 0x0000000000007918 */ /* 0x000fc80000000000 */
[----:B------:R-:W0:Y:S01]  /*11f0*/  DSETP.GEU.AND P0, PT, |R30|, UR10, PT ;  /* 0x0000000a1e007e2a */ /* 0x000e22000bf0e200 */
[----:B------:R-:W-:Y:S02]  /*1200*/  IMAD R51, R51, UR4, RZ ;  /* 0x0000000433337c24 */ /* 0x000fe4000f8e02ff */
        /* <DEDUP_REMOVED lines=10> */
.L_x_74:
[----:B------:R-:W-:Y:S05]  /*12b0*/  BSYNC.RECONVERGENT B0 ;  /* 0x0000000000007941 */ /* 0x000fea0003800200 */
.L_x_73:
[C---:B-1----:R-:W-:Y:S01]  /*12c0*/  IMAD R28, R34.reuse, 0x3, RZ ;  /* 0x00000003221c7824 */ /* 0x042fe200078e02ff */
[-C--:B------:R-:W-:Y:S01]  /*12d0*/  LEA R25, P1, R34, R35.reuse, 0x1 ;  /* 0x0000002322197211 */ /* 0x080fe200078208ff */
[----:B------:R-:W-:Y:S05]  /*12e0*/  WARPSYNC.ALL ;  /* 0x0000000000007948 */ /* 0x000fea0003800000 */
[----:B------:R-:W-:Y:S01]  /*12f0*/  IADD3 R31, P2, PT, R28, R35, RZ ;  /* 0x000000231c1f7210 */ /* 0x000fe20007f5e0ff */
[----:B------:R-:W-:Y:S01]  /*1300*/  IMAD.X R28, RZ, RZ, R36, P1 ;  /* 0x000000ffff1c7224 */ /* 0x000fe200008e0624 */
[-C--:B------:R-:W-:Y:S02]  /*1310*/  ISETP.GE.U32.AND P0, PT, R25, R26.reuse, PT ;  /* 0x0000001a1900720c */ /* 0x080fe40003f06070 */
[----:B------:R-:W-:-:S02]  /*1320*/  ISETP.GE.U32.AND P1, PT, R31, R26, PT ;  /* 0x0000001a1f00720c */ /* 0x000fc40003f26070 */
[-C--:B------:R-:W-:Y:S02]  /*1330*/  ISETP.GE.AND.EX P0, PT, R28, R27.reuse, PT, P0 ;  /* 0x0000001b1c00720c */ /* 0x080fe40003f06300 */
[----:B------:R-:W-:Y:S02]  /*1340*/  IADD3.X R26, PT, PT, RZ, R36, RZ, P2, !PT ;  /* 0x00000024ff1a7210 */ /* 0x000fe400017fe4ff */
[----:B0-----:R-:W-:Y:S02]  /*1350*/  MOV R49, R46 ;  /* 0x0000002e00317202 */ /* 0x001fe40000000f00 */
[----:B------:R-:W-:-:S07]  /*1360*/  ISETP.GE.AND.EX P1, PT, R26, R27, PT, P1 ;  /* 0x0000001b1a00720c */ /* 0x000fce0003f26310 */
[----:B------:R-:W0:Y:S08]  /*1370*/  @!P0 LDC R30, c[0x0][0x3b0] ;  /* 0x0000ec00ff1e8b82 */ /* 0x000e300000000800 */
[----:B------:R-:W1:Y:S08]  /*1380*/  @!P0 LDC.64 R26, c[0x0][0x3a8] ;  /* 0x0000ea00ff1a8b82 */ /* 0x000e700000000a00 */
[----:B------:R-:W2:Y:S01]  /*1390*/  @!P1 LDC R32, c[0x0][0x3b0] ;  /* 0x0000ec00ff209b82 */ /* 0x000ea20000000800 */
[----:B0-----:R-:W-:-:S07]  /*13a0*/  @!P0 IMAD R25, R25, R30, RZ ;  /* 0x0000001e19198224 */ /* 0x001fce00078e02ff */
[----:B------:R-:W0:Y:S01]  /*13b0*/  @!P1 LDC.64 R28, c[0x0][0x3a8] ;  /* 0x0000ea00ff1c9b82 */ /* 0x000e220000000a00 */
[----:B-1----:R-:W-:-:S04]  /*13c0*/  @!P0 IADD3 R26, P2, PT, R25, R26, RZ ;  /* 0x0000001a191a8210 */ /* 0x002fc80007f5e0ff */
[----:B------:R-:W-:Y:S02]  /*13d0*/  @!P0 LEA.HI.X.SX32 R27, R25, R27, 0x1, P2 ;  /* 0x0000001b191b8211 */ /* 0x000fe400010f0eff */
[----:B------:R-:W-:Y:S01]  /*13e0*/  PRMT R25, R44, 0x7632, R25 ;  /* 0x000076322c197816 */ /* 0x000fe20000000019 */
[----:B--2---:R-:W-:Y:S02]  /*13f0*/  @!P1 IMAD R30, R31, R32, RZ ;  /* 0x000000201f1e9224 */ /* 0x004fe400078e02ff */
[----:B------:R1:W-:Y:S01]  /*1400*/  @!P0 STG.E.U16 desc[UR6][R26.64], R44 ;  /* 0x0000002c1a008986 */ /* 0x0003e2000c101506 */
[----:B------:R-:W-:Y:S01]  /*1410*/  IADD3 R35, P0, PT, R40, R35, RZ ;  /* 0x0000002328237210 */ /* 0x000fe20007f1e0ff */
[----:B------:R-:W-:-:S04]  /*1420*/  IMAD.MOV.U32 R32, RZ, RZ, R24 ;  /* 0x000000ffff207224 */ /* 0x000fc800078e0018 */
[----:B------:R-:W-:Y:S01]  /*1430*/  IMAD.X R36, RZ, RZ, R36, P0 ;  /* 0x000000ffff247224 */ /* 0x000fe200000e0624 */
[----:B------:R-:W-:Y:S02]  /*1440*/  ISETP.GE.U32.AND P0, PT, R35, R22, PT ;  /* 0x000000162300720c */ /* 0x000fe40003f06070 */
[----:B0-----:R-:W-:Y:S02]  /*1450*/  @!P1 IADD3 R28, P3, PT, R30, R28, RZ ;  /* 0x0000001c1e1c9210 */ /* 0x001fe40007f7e0ff */
[----:B------:R-:W-:Y:S02]  /*1460*/  ISETP.GE.AND.EX P0, PT, R36, R43, PT, P0 ;  /* 0x0000002b2400720c */ /* 0x000fe40003f06300 */
[----:B------:R-:W-:Y:S01]  /*1470*/  @!P1 LEA.HI.X.SX32 R29, R30, R29, 0x1, P3 ;  /* 0x0000001d1e1d9211 */ /* 0x000fe200018f0eff */
[----:B------:R-:W-:-:S04]  /*1480*/  IMAD.MOV.U32 R30, RZ, RZ, R47 ;  /* 0x000000ffff1e7224 */ /* 0x000fc800078e002f */
[----:B------:R1:W-:Y:S01]  /*1490*/  @!P1 STG.E.U16 desc[UR6][R28.64], R25 ;  /* 0x000000191c009986 */ /* 0x0003e2000c101506 */
[----:B------:R-:W-:Y:S06]  /*14a0*/  BAR.SYNC.DEFER_BLOCKING 0x0 ;  /* 0x0000000000007b1d */ /* 0x000fec0000010000 */
[----:B------:R-:W-:Y:S05]  /*14b0*/  @!P0 BRA `(.L_x_75) ;  /* 0xfffffff400308947 */ /* 0x000fea000383ffff */
[----:B------:R-:W-:Y:S05]  /*14c0*/  EXIT ;  /* 0x000000000000794d */ /* 0x000fea0003800000 */
        .weak           $__internal_3_$__cuda_sm20_div_s64
        .type           $__internal_3_$__cuda_sm20_div_s64,@function
        .size           $__internal_3_$__cuda_sm20_div_s64,(.L_x_764 - $__internal_3_$__cuda_sm20_div_s64)
$__internal_3_$__cuda_sm20_div_s64:
        /* <DEDUP_REMOVED lines=58> */
[----:B------:R-:W-:Y:S01]  /*1870*/  SEL R23, R23, R43, P0 ;  /* 0x0000002b17177207 */ /* 0x000fe20000000000 */
[----:B------:R-:W-:Y:S01]  /*1880*/  HFMA2 R43, -RZ, RZ, 0, 0 ;  /* 0x00000000ff2b7431 */ /* 0x000fe200000001ff */
        /* <DEDUP_REMOVED lines=11> */
[----:B------:R-:W-:Y:S01]  /*1940*/  SEL R26, R23, R26, !P1 ;  /* 0x0000001a171a7207 */ /* 0x000fe20004800000 */
[----:B------:R-:W-:Y:S01]  /*1950*/  IMAD.X R22, RZ, RZ, ~R27, P2 ;  /* 0x000000ffff167224 */ /* 0x000fe200010e0e1b */
[----:B------:R-:W-:-:S04]  /*1960*/  ISETP.NE.AND.EX P0, PT, RZ, RZ, PT, P0 ;  /* 0x000000ffff00720c */ /* 0x000fc80003f05300 */
[----:B------:R-:W-:Y:S02]  /*1970*/  SEL R27, R22, R27, !P1 ;  /* 0x0000001b161b7207 */ /* 0x000fe40004800000 */
[----:B------:R-:W-:Y:S02]  /*1980*/  SEL R26, R26, 0xffffffff, P0 ;  /* 0xffffffff1a1a7807 */ /* 0x000fe40000000000 */
[----:B------:R-:W-:Y:S01]  /*1990*/  SEL R27, R27, 0xffffffff, P0 ;  /* 0xffffffff1b1b7807 */ /* 0x000fe20000000000 */
[----:B------:R-:W-:Y:S06]  /*19a0*/  RET.REL.NODEC R42 `(_ZN2at6native63_GLOBAL__N__7310b794_30_DistributionGeometricKernel_cu_fa6e70a443distribution_elementwise_grid_stride_kernelIfLi4EZNS0_9templates4cuda21uniform_and_transformIN3c108BFloat16EfPNS_17CUDAGeneratorImplEZZZNS4_16geometric_kernelIS9_EEvRNS_18TensorIteratorBaseEdT_ENKUlvE_clEvENKUlvE7_clEvEUlfE_EEvSC_T1_T2_EUlP24curandStatePhilox4_32_10E_ZNS1_27distribution_nullary_kernelIS7_f7double2S9_SL_SG_EEvSC_SI_RKT3_T4_EUlifE_EEvlNS_15PhiloxCudaStateESH_SI_) ;  /* 0xffffffe42a947950 */ /* 0x000fec0003c3ffff */
.L_x_76:
        /* <DEDUP_REMOVED lines=13> */
.L_x_764:


//--------------------- .text._ZN2at6native63_GLOBAL__N__7310b794_30_DistributionGeometricKernel_cu_fa6e70a443distribution_elementwise_grid_stride_kernelIfLi4EZNS0_9templates4cuda21uniform_and_transformIN3c104HalfEfPNS_17CUDAGeneratorImplEZZZNS4_16geometric_kernelIS9_EEvRNS_18TensorIteratorBaseEdT_ENKUlvE_clEvENKUlvE6_clEvEUlfE_EEvSC_T1_T2_EUlP24curandStatePhilox4_32_10E0_ZNS1_27distribution_nullary_kernelIS7_f6float4S9_SL_SG_EEvSC_SI_RKT3_T4_EUlifE0_EEvlNS_15PhiloxCudaStateESH_SI_ --------------------------
	.section	.text._ZN2at6native63_GLOBAL__N__7310b794_30_DistributionGeometricKernel_cu_fa6e70a443distribution_elementwise_grid_stride_kernelIfLi4EZNS0_9templates4cuda21uniform_and_transformIN3c104HalfEfPNS_17CUDAGeneratorImplEZZZNS4_16geometric_kernelIS9_EEvRNS_18TensorIteratorBaseEdT_ENKUlvE_clEvENKUlvE6_clEvEUlfE_EEvSC_T1_T2_EUlP24curandStatePhilox4_32_10E0_ZNS1_27distribution_nullary_kernelIS7_f6float4S9_SL_SG_EEvSC_SI_RKT3_T4_EUlifE0_EEvlNS_15PhiloxCudaStateESH_SI_,"ax",@progbits
	.align	128
.text._ZN2at6native63_GLOBAL__N__7310b794_30_DistributionGeometricKernel_cu_fa6e70a443distribution_elementwise_grid_stride_kernelIfLi4EZNS0_9templates4cuda21uniform_and_transformIN3c104HalfEfPNS_17CUDAGeneratorImplEZZZNS4_16geometric_kernelIS9_EEvRNS_18TensorIteratorBaseEdT_ENKUlvE_clEvENKUlvE6_clEvEUlfE_EEvSC_T1_T2_EUlP24curandStatePhilox4_32_10E0_ZNS1_27distribution_nullary_kernelIS7_f6float4S9_SL_SG_EEvSC_SI_RKT3_T4_EUlifE0_EEvlNS_15PhiloxCudaStateESH_SI_:
        .type           _ZN2at6native63_GLOBAL__N__7310b794_30_DistributionGeometricKernel_cu_fa6e70a443distribution_elementwise_grid_stride_kernelIfLi4EZNS0_9templates4cuda21uniform_and_transformIN3c104HalfEfPNS_17CUDAGeneratorImplEZZZNS4_16geometric_kernelIS9_EEvRNS_18TensorIteratorBaseEdT_ENKUlvE_clEvENKUlvE6_clEvEUlfE_EEvSC_T1_T2_EUlP24curandStatePhilox4_32_10E0_ZNS1_27distribution_nullary_kernelIS7_f6float4S9_SL_SG_EEvSC_SI_RKT3_T4_EUlifE0_EEvlNS_15PhiloxCudaStateESH_SI_,@function
        .size           _ZN2at6native63_GLOBAL__N__7310b794_30_DistributionGeometricKernel_cu_fa6e70a443distribution_elementwise_grid_stride_kernelIfLi4EZNS0_9templates4cuda21uniform_and_transformIN3c104HalfEfPNS_17CUDAGeneratorImplEZZZNS4_16geometric_kernelIS9_EEvRNS_18TensorIteratorBaseEdT_ENKUlvE_clEvENKUlvE6_clEvEUlfE_EEvSC_T1_T2_EUlP24curandStatePhilox4_32_10E0_ZNS1_27distribution_nullary_kernelIS7_f6float4S9_SL_SG_EEvSC_SI_RKT3_T4_EUlifE0_EEvlNS_15PhiloxCudaStateESH_SI_,(.L_x_766 - _ZN2at6native63_GLOBAL__N__7310b794_30_DistributionGeometricKernel_cu_fa6e70a443distribution_elementwise_grid_stride_kernelIfLi4EZNS0_9templates4cuda21uniform_and_transformIN3c104HalfEfPNS_17CUDAGeneratorImplEZZZNS4_16geometric_kernelIS9_EEvRNS_18TensorIteratorBaseEdT_ENKUlvE_clEvENKUlvE6_clEvEUlfE_EEvSC_T1_T2_EUlP24curandStatePhilox4_32_10E0_ZNS1_27distribution_nullary_kernelIS7_f6float4S9_SL_SG_EEvSC_SI_RKT3_T4_EUlifE0_EEvlNS_15PhiloxCudaStateESH_SI_)
        .other          _ZN2at6native63_GLOBAL__N__7310b794_30_DistributionGeometricKernel_cu_fa6e70a443distribution_elementwise_grid_stride_kernelIfLi4EZNS0_9templates4cuda21uniform_and_transformIN3c104HalfEfPNS_17CUDAGeneratorImplEZZZNS4_16geometric_kernelIS9_EEvRNS_18TensorIteratorBaseEdT_ENKUlvE_clEvENKUlvE6_clEvEUlfE_EEvSC_T1_T2_EUlP24curandStatePhilox4_32_10E0_ZNS1_27distribution_nullary_kernelIS7_f6float4S9_SL_SG_EEvSC_SI_RKT3_T4_EUlifE0_EEvlNS_15PhiloxCudaStateESH_SI_,@"STO_CUDA_ENTRY STV_DEFAULT"
_ZN2at6native63_GLOBAL__N__7310b794_30_DistributionGeometricKernel_cu_fa6e70a443distribution_elementwise_grid_stride_kernelIfLi4EZNS0_9templates4cuda21uniform_and_transformIN3c104HalfEfPNS_17CUDAGeneratorImplEZZZNS4_16geometric_kernelIS9_EEvRNS_18TensorIteratorBaseEdT_ENKUlvE_clEvENKUlvE6_clEvEUlfE_EEvSC_T1_T2_EUlP24curandStatePhilox4_32_10E0_ZNS1_27distribution_nullary_kernelIS7_f6float4S9_SL_SG_EEvSC_SI_RKT3_T4_EUlifE0_EEvlNS_15PhiloxCudaStateESH_SI_:
        /* <DEDUP_REMOVED lines=114> */
.L_x_77:
[----:B------:R-:W-:-:S07]  /*0720*/  MOV R36, 0x740 ;  /* 0x0000074000247802 */ /* 0x000fce0000000f00 */
[----:B------:R-:W-:Y:S05]  /*0730*/  CALL.REL.NOINC `($__internal_4_$__cuda_sm20_div_s64) ;  /* 0x0000004c00d47944 */ /* 0x000fea0003c00000 */
.L_x_78:
        /* <DEDUP_REMOVED lines=92> */
.L_x_101:
        /* <DEDUP_REMOVED lines=13> */
.L_x_80:
[----:B0-----:R-:W-:Y:S05]  /*0dd0*/  BSYNC.RECONVERGENT B0 ;  /* 0x0000000000007941 */ /* 0x001fea0003800200 */
.L_x_79:
        /* <DEDUP_REMOVED lines=62> */
.L_x_81:
        /* <DEDUP_REMOVED lines=9> */
.L_x_82:
        /* <DEDUP_REMOVED lines=35> */
[----:B-1----:R-:W-:-:S05]  /*1480*/  F2FP.F16.F32.PACK_AB R42, RZ, R41 ;  /* 0x00000029ff2a723e */ /* 0x002fca00000000ff */
[----:B0-----:R0:W-:Y:S02]  /*1490*/  STG.E.U16 desc[UR76][R28.64], R42 ;  /* 0x0000002a1c007986 */ /* 0x0011e4000c10154c */
.L_x_85:
[----:B------:R-:W-:Y:S05]  /*14a0*/  BSYNC.RECONVERGENT B0 ;  /* 0x0000000000007941 */ /* 0x000fea0003800200 */
.L_x_84:
        /* <DEDUP_REMOVED lines=12> */
.L_x_87:
[----:B------:R-:W-:Y:S05]  /*1570*/  BSYNC.RECONVERGENT B0 ;  /* 0x0000000000007941 */ /* 0x000fea0003800200 */
.L_x_86:
        /* <DEDUP_REMOVED lines=12> */
.L_x_89:
[----:B------:R-:W-:Y:S05]  /*1640*/  BSYNC.RECONVERGENT B0 ;  /* 0x0000000000007941 */ /* 0x000fea0003800200 */
.L_x_88:
        /* <DEDUP_REMOVED lines=10> */
[----:B0-----:R3:W-:Y:S01]  /*16f0*/  STG.E.U16 desc[UR76][R28.64], R37 ;  /* 0x000000251c007986 */ /* 0x0017e2000c10154c */
[----:B------:R-:W-:Y:S05]  /*1700*/  BRA `(.L_x_90) ;  /* 0x0000003c00b47947 */ /* 0x000fea0003800000 */
.L_x_83:
        /* <DEDUP_REMOVED lines=232> */
.L_x_93:
        /* <DEDUP_REMOVED lines=10> */
[----:B0-----:R-:W-:-:S05]  /*2630*/  F2FP.F16.F32.PACK_AB R42, RZ, R28 ;  /* 0x0000001cff2a723e */ /* 0x001fca00000000ff */
[----:B------:R0:W-:Y:S02]  /*2640*/  STG.E.U16 desc[UR76][R40.64], R42 ;  /* 0x0000002a28007986 */ /* 0x0001e4000c10154c */
.L_x_92:
[----:B------:R-:W-:Y:S05]  /*2650*/  BSYNC.RECONVERGENT B0 ;  /* 0x0000000000007941 */ /* 0x000fea0003800200 */
.L_x_91:
        /* <DEDUP_REMOVED lines=233> */
.L_x_96:
        /* <DEDUP_REMOVED lines=10> */
[----:B0-----:R-:W-:-:S05]  /*3590*/  F2FP.F16.F32.PACK_AB R36, RZ, R41 ;  /* 0x00000029ff24723e */ /* 0x001fca00000000ff */
[----:B------:R1:W-:Y:S02]  /*35a0*/  STG.E.U16 desc[UR76][R28.64], R36 ;  /* 0x000000241c007986 */ /* 0x0003e4000c10154c */
.L_x_95:
[----:B------:R-:W-:Y:S05]  /*35b0*/  BSYNC.RECONVERGENT B0 ;  /* 0x0000000000007941 */ /* 0x000fea0003800200 */
.L_x_94:
        /* <DEDUP_REMOVED lines=245> */
.L_x_99:
        /* <DEDUP_REMOVED lines=10> */
[----:B0-----:R-:W-:-:S05]  /*45b0*/  F2FP.F16.F32.PACK_AB R40, RZ, R28 ;  /* 0x0000001cff28723e */ /* 0x001fca00000000ff */
[----:B------:R1:W-:Y:S02]  /*45c0*/  STG.E.U16 desc[UR76][R36.64], R40 ;  /* 0x0000002824007986 */ /* 0x0003e4000c10154c */
.L_x_98:
[----:B------:R-:W-:Y:S05]  /*45d0*/  BSYNC.RECONVERGENT B0 ;  /* 0x0000000000007941 */ /* 0x000fea0003800200 */
.L_x_97:
        /* <DEDUP_REMOVED lines=244> */
.L_x_100:
        /* <DEDUP_REMOVED lines=10> */
[----:B-1----:R-:W-:-:S05]  /*55c0*/  F2FP.F16.F32.PACK_AB R38, RZ, R28 ;  /* 0x0000001cff26723e */ /* 0x002fca00000000ff */
[----:B------:R2:W-:Y:S02]  /*55d0*/  STG.E.U16 desc[UR76][R36.64], R38 ;  /* 0x0000002624007986 */ /* 0x0005e4000c10154c */
.L_x_90:
        /* <DEDUP_REMOVED lines=11> */
        .weak           $__internal_4_$__cuda_sm20_div_s64
        .type           $__internal_4_$__cuda_sm20_div_s64,@function
        .size           $__internal_4_$__cuda_sm20_div_s64,(.L_x_766 - $__internal_4_$__cuda_sm20_div_s64)
$__internal_4_$__cuda_sm20_div_s64:
        /* <DEDUP_REMOVED lines=77> */
[----:B------:R-:W-:Y:S06]  /*5b60*/  RET.REL.NODEC R36 `(_ZN2at6native63_GLOBAL__N__7310b794_30_DistributionGeometricKernel_cu_fa6e70a443distribution_elementwise_grid_stride_kernelIfLi4EZNS0_9templates4cuda21uniform_and_transformIN3c104HalfEfPNS_17CUDAGeneratorImplEZZZNS4_16geometric_kernelIS9_EEvRNS_18TensorIteratorBaseEdT_ENKUlvE_clEvENKUlvE6_clEvEUlfE_EEvSC_T1_T2_EUlP24curandStatePhilox4_32_10E0_ZNS1_27distribution_nullary_kernelIS7_f6float4S9_SL_SG_EEvSC_SI_RKT3_T4_EUlifE0_EEvlNS_15PhiloxCudaStateESH_SI_) ;  /* 0xffffffa424247950 */ /* 0x000fec0003c3ffff */
.L_x_102:
        /* <DEDUP_REMOVED lines=9> */
.L_x_766:


//--------------------- .text._ZN2at6native63_GLOBAL__N__7310b794_30_DistributionGeometricKernel_cu_fa6e70a443distribution_elementwise_grid_stride_kernelIfLi4EZNS0_9templates4cuda21uniform_and_transformIN3c104HalfEfPNS_17CUDAGeneratorImplEZZZNS4_16geometric_kernelIS9_EEvRNS_18TensorIteratorBaseEdT_ENKUlvE_clEvENKUlvE6_clEvEUlfE_EEvSC_T1_T2_EUlP24curandStatePhilox4_32_10E0_ZNS1_27distribution_nullary_kernelIS7_f6float4S9_SL_SG_EEvSC_SI_RKT3_T4_EUlifE_EEvlNS_15PhiloxCudaStateESH_SI_ --------------------------
	.section	.text._ZN2at6native63_GLOBAL__N__7310b794_30_DistributionGeometricKernel_cu_fa6e70a443distribution_elementwise_grid_stride_kernelIfLi4EZNS0_9templates4cuda21uniform_and_transformIN3c104HalfEfPNS_17CUDAGeneratorImplEZZZNS4_16geometric_kernelIS9_EEvRNS_18TensorIteratorBaseEdT_ENKUlvE_clEvENKUlvE6_clEvEUlfE_EEvSC_T1_T2_EUlP24curandStatePhilox4_32_10E0_ZNS1_27distribution_nullary_kernelIS7_f6float4S9_SL_SG_EEvSC_SI_RKT3_T4_EUlifE_EEvlNS_15PhiloxCudaStateESH_SI_,"ax",@progbits
	.align	128
.text._ZN2at6native63_GLOBAL__N__7310b794_30_DistributionGeometricKernel_cu_fa6e70a443distribution_elementwise_grid_stride_kernelIfLi4EZNS0_9templates4cuda21uniform_and_transformIN3c104HalfEfPNS_17CUDAGeneratorImplEZZZNS4_16geometric_kernelIS9_EEvRNS_18TensorIteratorBaseEdT_ENKUlvE_clEvENKUlvE6_clEvEUlfE_EEvSC_T1_T2_EUlP24curandStatePhilox4_32_10E0_ZNS1_27distribution_nullary_kernelIS7_f6float4S9_SL_SG_EEvSC_SI_RKT3_T4_EUlifE_EEvlNS_15PhiloxCudaStateESH_SI_:
        .type           _ZN2at6native63_GLOBAL__N__7310b794_30_DistributionGeometricKernel_cu_fa6e70a443distribution_elementwise_grid_stride_kernelIfLi4EZNS0_9templates4cuda21uniform_and_transformIN3c104HalfEfPNS_17CUDAGeneratorImplEZZZNS4_16geometric_kernelIS9_EEvRNS_18TensorIteratorBaseEdT_ENKUlvE_clEvENKUlvE6_clEvEUlfE_EEvSC_T1_T2_EUlP24curandStatePhilox4_32_10E0_ZNS1_27distribution_nullary_kernelIS7_f6float4S9_SL_SG_EEvSC_SI_RKT3_T4_EUlifE_EEvlNS_15PhiloxCudaStateESH_SI_,@function
        .size           _ZN2at6native63_GLOBAL__N__7310b794_30_DistributionGeometricKernel_cu_fa6e70a443distribution_elementwise_grid_stride_kernelIfLi4EZNS0_9templates4cuda21uniform_and_transformIN3c104HalfEfPNS_17CUDAGeneratorImplEZZZNS4_16geometric_kernelIS9_EEvRNS_18TensorIteratorBaseEdT_ENKUlvE_clEvENKUlvE6_clEvEUlfE_EEvSC_T1_T2_EUlP24curandStatePhilox4_32_10E0_ZNS1_27distribution_nullary_kernelIS7_f6float4S9_SL_SG_EEvSC_SI_RKT3_T4_EUlifE_EEvlNS_15PhiloxCudaStateESH_SI_,(.L_x_768 - _ZN2at6native63_GLOBAL__N__7310b794_30_DistributionGeometricKernel_cu_fa6e70a443distribution_elementwise_grid_stride_kernelIfLi4EZNS0_9templates4cuda21uniform_and_transformIN3c104HalfEfPNS_17CUDAGeneratorImplEZZZNS4_16geometric_kernelIS9_EEvRNS_18TensorIteratorBaseEdT_ENKUlvE_clEvENKUlvE6_clEvEUlfE_EEvSC_T1_T2_EUlP24curandStatePhilox4_32_10E0_ZNS1_27distribution_nullary_kernelIS7_f6float4S9_SL_SG_EEvSC_SI_RKT3_T4_EUlifE_EEvlNS_15PhiloxCudaStateESH_SI_)
        .other          _ZN2at6native63_GLOBAL__N__7310b794_30_DistributionGeometricKernel_cu_fa6e70a443distribution_elementwise_grid_stride_kernelIfLi4EZNS0_9templates4cuda21uniform_and_transformIN3c104HalfEfPNS_17CUDAGeneratorImplEZZZNS4_16geometric_kernelIS9_EEvRNS_18TensorIteratorBaseEdT_ENKUlvE_clEvENKUlvE6_clEvEUlfE_EEvSC_T1_T2_EUlP24curandStatePhilox4_32_10E0_ZNS1_27distribution_nullary_kernelIS7_f6float4S9_SL_SG_EEvSC_SI_RKT3_T4_EUlifE_EEvlNS_15PhiloxCudaStateESH_SI_,@"STO_CUDA_ENTRY STV_DEFAULT"
_ZN2at6native63_GLOBAL__N__7310b794_30_DistributionGeometricKernel_cu_fa6e70a443distribution_elementwise_grid_stride_kernelIfLi4EZNS0_9templates4cuda21uniform_and_transformIN3c104HalfEfPNS_17CUDAGeneratorImplEZZZNS4_16geometric_kernelIS9_EEvRNS_18TensorIteratorBaseEdT_ENKUlvE_clEvENKUlvE6_clEvEUlfE_EEvSC_T1_T2_EUlP24curandStatePhilox4_32_10E0_ZNS1_27distribution_nullary_kernelIS7_f6float4S9_SL_SG_EEvSC_SI_RKT3_T4_EUlifE_EEvlNS_15PhiloxCudaStateESH_SI_:
        /* <DEDUP_REMOVED lines=114> */
.L_x_103:
[----:B------:R-:W-:-:S07]  /*0720*/  MOV R32, 0x740 ;  /* 0x0000074000207802 */ /* 0x000fce0000000f00 */
[----:B------:R-:W-:Y:S05]  /*0730*/  CALL.REL.NOINC `($__internal_5_$__cuda_sm20_div_s64) ;  /* 0x0000000c00087944 */ /* 0x000fea0003c00000 */
.L_x_104:
        /* <DEDUP_REMOVED lines=27> */
.L_x_116:
        /* <DEDUP_REMOVED lines=13> */
.L_x_106:
[----:B------:R-:W-:Y:S05]  /*09c0*/  BSYNC.RECONVERGENT B0 ;  /* 0x0000000000007941 */ /* 0x000fea0003800200 */
.L_x_105:
        /* <DEDUP_REMOVED lines=51> */
.L_x_107:
        /* <DEDUP_REMOVED lines=9> */
.L_x_108:
        /* <DEDUP_REMOVED lines=31> */
[----:B0-----:R-:W-:-:S05]  /*0f80*/  F2FP.F16.F32.PACK_AB R53, RZ, R52 ;  /* 0x00000034ff35723e */ /* 0x001fca00000000ff */
[----:B------:R0:W-:Y:S02]  /*0f90*/  STG.E.U16 desc[UR6][R28.64], R53 ;  /* 0x000000351c007986 */ /* 0x0001e4000c101506 */
.L_x_110:
[----:B------:R-:W-:Y:S05]  /*0fa0*/  BSYNC.RECONVERGENT B0 ;  /* 0x0000000000007941 */ /* 0x000fea0003800200 */
.L_x_109:
        /* <DEDUP_REMOVED lines=14> */
[----:B0-----:R-:W-:-:S05]  /*1090*/  F2FP.F16.F32.PACK_AB R48, RZ, R44 ;  /* 0x0000002cff30723e */ /* 0x001fca00000000ff */
[----:B------:R1:W-:Y:S02]  /*10a0*/  STG.E.U16 desc[UR6][R28.64], R48 ;  /* 0x000000301c007986 */ /* 0x0003e4000c101506 */
.L_x_112:
[----:B------:R-:W-:Y:S05]  /*10b0*/  BSYNC.RECONVERGENT B0 ;  /* 0x0000000000007941 */ /* 0x000fea0003800200 */
.L_x_111:
        /* <DEDUP_REMOVED lines=16> */
.L_x_114:
[----:B------:R-:W-:Y:S05]  /*11c0*/  BSYNC.RECONVERGENT B0 ;  /* 0x0000000000007941 */ /* 0x000fea0003800200 */
.L_x_113:
        /* <DEDUP_REMOVED lines=14> */
.L_x_115:
        /* <DEDUP_REMOVED lines=11> */
        .weak           $__internal_5_$__cuda_sm20_div_s64
        .type           $__internal_5_$__cuda_sm20_div_s64,@function
        .size           $__internal_5_$__cuda_sm20_div_s64,(.L_x_768 - $__internal_5_$__cuda_sm20_div_s64)
$__internal_5_$__cuda_sm20_div_s64:
        /* <DEDUP_REMOVED lines=77> */
[----:B------:R-:W-:Y:S06]  /*1830*/  RET.REL.NODEC R32 `(_ZN2at6native63_GLOBAL__N__7310b794_30_DistributionGeometricKernel_cu_fa6e70a443distribution_elementwise_grid_stride_kernelIfLi4EZNS0_9templates4cuda21uniform_and_transformIN3c104HalfEfPNS_17CUDAGeneratorImplEZZZNS4_16geometric_kernelIS9_EEvRNS_18TensorIteratorBaseEdT_ENKUlvE_clEvENKUlvE6_clEvEUlfE_EEvSC_T1_T2_EUlP24curandStatePhilox4_32_10E0_ZNS1_27distribution_nullary_kernelIS7_f6float4S9_SL_SG_EEvSC_SI_RKT3_T4_EUlifE_EEvlNS_15PhiloxCudaStateESH_SI_) ;  /* 0xffffffe420f07950 */ /* 0x000fec0003c3ffff */
.L_x_117:
        /* <DEDUP_REMOVED lines=12> */
.L_x_768:


//--------------------- .text._ZN2at6native63_GLOBAL__N__7310b794_30_DistributionGeometricKernel_cu_fa6e70a443distribution_elementwise_grid_stride_kernelIfLi4EZNS0_9templates4cuda21uniform_and_transformIN3c104HalfEfPNS_17CUDAGeneratorImplEZZZNS4_16geometric_kernelIS9_EEvRNS_18TensorIteratorBaseEdT_ENKUlvE_clEvENKUlvE6_clEvEUlfE_EEvSC_T1_T2_EUlP24curandStatePhilox4_32_10E_ZNS1_27distribution_nullary_kernelIS7_f7double2S9_SL_SG_EEvSC_SI_RKT3_T4_EUlifE0_EEvlNS_15PhiloxCudaStateESH_SI_ --------------------------
	.section	.text._ZN2at6native63_GLOBAL__N__7310b794_30_DistributionGeometricKernel_cu_fa6e70a443distribution_elementwise_grid_stride_kernelIfLi4EZNS0_9templates4cuda21uniform_and_transformIN3c104HalfEfPNS_17CUDAGeneratorImplEZZZNS4_16geometric_kernelIS9_EEvRNS_18TensorIteratorBaseEdT_ENKUlvE_clEvENKUlvE6_clEvEUlfE_EEvSC_T1_T2_EUlP24curandStatePhilox4_32_10E_ZNS1_27distribution_nullary_kernelIS7_f7double2S9_SL_SG_EEvSC_SI_RKT3_T4_EUlifE0_EEvlNS_15PhiloxCudaStateESH_SI_,"ax",@progbits
	.align	128
.text._ZN2at6native63_GLOBAL__N__7310b794_30_DistributionGeometricKernel_cu_fa6e70a443distribution_elementwise_grid_stride_kernelIfLi4EZNS0_9templates4cuda21uniform_and_transformIN3c104HalfEfPNS_17CUDAGeneratorImplEZZZNS4_16geometric_kernelIS9_EEvRNS_18TensorIteratorBaseEdT_ENKUlvE_clEvENKUlvE6_clEvEUlfE_EEvSC_T1_T2_EUlP24curandStatePhilox4_32_10E_ZNS1_27distribution_nullary_kernelIS7_f7double2S9_SL_SG_EEvSC_SI_RKT3_T4_EUlifE0_EEvlNS_15PhiloxCudaStateESH_SI_:
        .type           _ZN2at6native63_GLOBAL__N__7310b794_30_DistributionGeometricKernel_cu_fa6e70a443distribution_elementwise_grid_stride_kernelIfLi4EZNS0_9templates4cuda21uniform_and_transformIN3c104HalfEfPNS_17CUDAGeneratorImplEZZZNS4_16geometric_kernelIS9_EEvRNS_18TensorIteratorBaseEdT_ENKUlvE_clEvENKUlvE6_clEvEUlfE_EEvSC_T1_T2_EUlP24curandStatePhilox4_32_10E_ZNS1_27distribution_nullary_kernelIS7_f7double2S9_SL_SG_EEvSC_SI_RKT3_T4_EUlifE0_EEvlNS_15PhiloxCudaStateESH_SI_,@function
        .size           _ZN2at6native63_GLOBAL__N__7310b794_30_DistributionGeometricKernel_cu_fa6e70a443distribution_elementwise_grid_stride_kernelIfLi4EZNS0_9templates4cuda21uniform_and_transformIN3c104HalfEfPNS_17CUDAGeneratorImplEZZZNS4_16geometric_kernelIS9_EEvRNS_18TensorIteratorBaseEdT_ENKUlvE_clEvENKUlvE6_clEvEUlfE_EEvSC_T1_T2_EUlP24curandStatePhilox4_32_10E_ZNS1_27distribution_nullary_kernelIS7_f7double2S9_SL_SG_EEvSC_SI_RKT3_T4_EUlifE0_EEvlNS_15PhiloxCudaStateESH_SI_,(.L_x_770 - _ZN2at6native63_GLOBAL__N__7310b794_30_DistributionGeometricKernel_cu_fa6e70a443distribution_elementwise_grid_stride_kernelIfLi4EZNS0_9templates4cuda21uniform_and_transformIN3c104HalfEfPNS_17CUDAGeneratorImplEZZZNS4_16geometric_kernelIS9_EEvRNS_18TensorIteratorBaseEdT_ENKUlvE_clEvENKUlvE6_clEvEUlfE_EEvSC_T1_T2_EUlP24curandStatePhilox4_32_10E_ZNS1_27distribution_nullary_kernelIS7_f7double2S9_SL_SG_EEvSC_SI_RKT3_T4_EUlifE0_EEvlNS_15PhiloxCudaStateESH_SI_)
        .other          _ZN2at6native63_GLOBAL__N__7310b794_30_DistributionGeometricKernel_cu_fa6e70a443distribution_elementwise_grid_stride_kernelIfLi4EZNS0_9templates4cuda21uniform_and_transformIN3c104HalfEfPNS_17CUDAGeneratorImplEZZZNS4_16geometric_kernelIS9_EEvRNS_18TensorIteratorBaseEdT_ENKUlvE_clEvENKUlvE6_clEvEUlfE_EEvSC_T1_T2_EUlP24curandStatePhilox4_32_10E_ZNS1_27distribution_nullary_kernelIS7_f7double2S9_SL_SG_EEvSC_SI_RKT3_T4_EUlifE0_EEvlNS_15PhiloxCudaStateESH_SI_,@"STO_CUDA_ENTRY STV_DEFAULT"
_ZN2at6native63_GLOBAL__N__7310b794_30_DistributionGeometricKernel_cu_fa6e70a443distribution_elementwise_grid_stride_kernelIfLi4EZNS0_9templates4cuda21uniform_and_transformIN3c104HalfEfPNS_17CUDAGeneratorImplEZZZNS4_16geometric_kernelIS9_EEvRNS_18TensorIteratorBaseEdT_ENKUlvE_clEvENKUlvE6_clEvEUlfE_EEvSC_T1_T2_EUlP24curandStatePhilox4_32_10E_ZNS1_27distribution_nullary_kernelIS7_f7double2S9_SL_SG_EEvSC_SI_RKT3_T4_EUlifE0_EEvlNS_15PhiloxCudaStateESH_SI_:
        /* <DEDUP_REMOVED lines=114> */
.L_x_118:
[----:B------:R-:W-:-:S07]  /*0720*/  MOV R24, 0x740 ;  /* 0x0000074000187802 */ /* 0x000fce0000000f00 */
[----:B------:R-:W-:Y:S05]  /*0730*/  CALL.REL.NOINC `($__internal_6_$__cuda_sm20_div_s64) ;  /* 0x0000005000047944 */ /* 0x000fea0003c00000 */
.L_x_119:
        /* <DEDUP_REMOVED lines=83> */
[----:B-1----:R-:W-:-:S06]  /*0c70*/  F2FP.F16.F32.PACK_AB R26, R27, R26 ;  /* 0x0000001a1b1a723e */ /* 0x002fcc00000000ff */
[----:B------:R-:W1:Y:S01]  /*0c80*/  FRND.FTZ.CEIL R30, R23 ;  /* 0x00000017001e7307 */ /* 0x000e620000219000 */
[----:B------:R-:W0:Y:S01]  /*0c90*/  LDCU UR15, c[0x0][0x480] ;  /* 0x00009000ff0f77ac */ /* 0x000e220008000800 */
[----:B------:R-:W0:Y:S01]  /*0ca0*/  LDCU UR16, c[0x0][0x51c] ;  /* 0x0000a380ff1077ac */ /* 0x000e220008000800 */
[----:B------:R-:W0:Y:S01]  /*0cb0*/  LDCU UR17, c[0x0][0x484] ;  /* 0x00009080ff1177ac */ /* 0x000e220008000800 */
[----:B------:R-:W0:Y:S01]  /*0cc0*/  LDCU UR18, c[0x0][0x520] ;  /* 0x0000a400ff1277ac */ /* 0x000e220008000800 */
[----:B-1----:R-:W-:Y:S01]  /*0cd0*/  F2FP.F16.F32.PACK_AB R27, R30, R21 ;  /* 0x000000151e1b723e */ /* 0x002fe200000000ff */
        /* <DEDUP_REMOVED lines=22> */
.L_x_140:
        /* <DEDUP_REMOVED lines=13> */
.L_x_121:
[----:B0-----:R-:W-:Y:S05]  /*0f10*/  BSYNC.RECONVERGENT B0 ;  /* 0x0000000000007941 */ /* 0x001fea0003800200 */
.L_x_120:
        /* <DEDUP_REMOVED lines=68> */
.L_x_122:
        /* <DEDUP_REMOVED lines=9> */
.L_x_123:
        /* <DEDUP_REMOVED lines=53> */
[----:B--2---:R-:W-:-:S05]  /*1740*/  F2FP.F16.F32.PACK_AB R35, RZ, R32 ;  /* 0x00000020ff23723e */ /* 0x004fca00000000ff */
[----:B-1----:R1:W-:Y:S02]  /*1750*/  STG.E.U16 desc[UR76][R38.64], R35 ;  /* 0x0000002326007986 */ /* 0x0023e4000c10154c */
.L_x_126:
[----:B------:R-:W-:Y:S05]  /*1760*/  BSYNC.RECONVERGENT B0 ;  /* 0x0000000000007941 */ /* 0x000fea0003800200 */
.L_x_125:
        /* <DEDUP_REMOVED lines=17> */
[----:B--2---:R-:W-:-:S05]  /*1880*/  F2FP.F16.F32.PACK_AB R23, RZ, R32 ;  /* 0x00000020ff17723e */ /* 0x004fca00000000ff */
[----:B-1----:R2:W-:Y:S02]  /*1890*/  STG.E.U16 desc[UR76][R34.64], R23 ;  /* 0x0000001722007986 */ /* 0x0025e4000c10154c */
.L_x_128:
[----:B------:R-:W-:Y:S05]  /*18a0*/  BSYNC.RECONVERGENT B0 ;  /* 0x0000000000007941 */ /* 0x000fea0003800200 */
.L_x_127:
        /* <DEDUP_REMOVED lines=10> */
.L_x_124:
        /* <DEDUP_REMOVED lines=241> */
.L_x_132:
        /* <DEDUP_REMOVED lines=8> */
[----:B0-----:R-:W-:-:S05]  /*28e0*/  F2FP.F16.F32.PACK_AB R32, RZ, R34 ;  /* 0x00000022ff20723e */ /* 0x001fca00000000ff */
[----:B------:R0:W-:Y:S02]  /*28f0*/  STG.E.U16 desc[UR76][R20.64], R32 ;  /* 0x0000002014007986 */ /* 0x0001e4000c10154c */
.L_x_131:
[----:B------:R-:W-:Y:S05]  /*2900*/  BSYNC.RECONVERGENT B0 ;  /* 0x0000000000007941 */ /* 0x000fea0003800200 */
.L_x_130:
        /* <DEDUP_REMOVED lines=243> */
.L_x_135:
        /* <DEDUP_REMOVED lines=8> */
[----:B0-----:R-:W-:-:S05]  /*38c0*/  F2FP.F16.F32.PACK_AB R23, RZ, R22 ;  /* 0x00000016ff17723e */ /* 0x001fca00000000ff */
[----:B------:R0:W-:Y:S02]  /*38d0*/  STG.E.U16 desc[UR76][R20.64], R23 ;  /* 0x0000001714007986 */ /* 0x0001e4000c10154c */
.L_x_134:
[----:B------:R-:W-:Y:S05]  /*38e0*/  BSYNC.RECONVERGENT B0 ;  /* 0x0000000000007941 */ /* 0x000fea0003800200 */
.L_x_133:
        /* <DEDUP_REMOVED lines=233> */
.L_x_138:
[----:B------:R-:W0:Y:S02]  /*4780*/  LDCU.64 UR48, c[0x0][0x540] ;  /* 0x0000a800ff3077ac */ /* 0x000e240008000a00 */
[----:B0-----:R-:W-:-:S05]  /*4790*/  IADD3 R22, P0, PT, R22, UR48, RZ ;  /* 0x0000003016167c10 */ /* 0x001fca000ff1e0ff */
[----:B------:R-:W-:-:S05]  /*47a0*/  IMAD.X R23, RZ, RZ, UR49, P0 ;  /* 0x00000031ff177e24 */ /* 0x000fca00080e06ff */
[----:B------:R0:W-:Y:S03]  /*47b0*/  STG.E.U16 desc[UR76][R22.64], R27 ;  /* 0x0000001b16007986 */ /* 0x0001e6000c10154c */
.L_x_137:
[----:B------:R-:W-:Y:S05]  /*47c0*/  BSYNC.RECONVERGENT B0 ;  /* 0x0000000000007941 */ /* 0x000fea0003800200 */
.L_x_136:
        /* <DEDUP_REMOVED lines=232> */
.L_x_139:
[----:B------:R-:W0:Y:S01]  /*5650*/  LDCU.64 UR48, c[0x0][0x540] ;  /* 0x0000a800ff3077ac */ /* 0x000e220008000a00 */
[----:B------:R-:W-:Y:S02]  /*5660*/  PRMT R20, R27, 0x7632, R20 ;  /* 0x000076321b147816 */ /* 0x000fe40000000014 */
[----:B0-----:R-:W-:-:S05]  /*5670*/  IADD3 R22, P0, PT, R22, UR48, RZ ;  /* 0x0000003016167c10 */ /* 0x001fca000ff1e0ff */
[----:B------:R-:W-:-:S05]  /*5680*/  IMAD.X R23, RZ, RZ, UR49, P0 ;  /* 0x00000031ff177e24 */ /* 0x000fca00080e06ff */
[----:B------:R1:W-:Y:S03]  /*5690*/  STG.E.U16 desc[UR76][R22.64], R20 ;  /* 0x0000001416007986 */ /* 0x0003e6000c10154c */
.L_x_129:
        /* <DEDUP_REMOVED lines=11> */
        .weak           $__internal_6_$__cuda_sm20_div_s64
        .type           $__internal_6_$__cuda_sm20_div_s64,@function
        .size           $__internal_6_$__cuda_sm20_div_s64,(.L_x_770 - $__internal_6_$__cuda_sm20_div_s64)
$__internal_6_$__cuda_sm20_div_s64:
        /* <DEDUP_REMOVED lines=78> */
[----:B------:R-:W-:Y:S06]  /*5c30*/  RET.REL.NODEC R16 `(_ZN2at6native63_GLOBAL__N__7310b794_30_DistributionGeometricKernel_cu_fa6e70a443distribution_elementwise_grid_stride_kernelIfLi4EZNS0_9templates4cuda21uniform_and_transformIN3c104HalfEfPNS_17CUDAGeneratorImplEZZZNS4_16geometric_kernelIS9_EEvRNS_18TensorIteratorBaseEdT_ENKUlvE_clEvENKUlvE6_clEvEUlfE_EEvSC_T1_T2_EUlP24curandStatePhilox4_32_10E_ZNS1_27distribution_nullary_kernelIS7_f7double2S9_SL_SG_EEvSC_SI_RKT3_T4_EUlifE0_EEvlNS_15PhiloxCudaStateESH_SI_) ;  /* 0xffffffa010f07950 */ /* 0x000fec0003c3ffff */
.L_x_141:
        /* <DEDUP_REMOVED lines=12> */
.L_x_770:


//--------------------- .text._ZN2at6native63_GLOBAL__N__7310b794_30_DistributionGeometricKernel_cu_fa6e70a443distribution_elementwise_grid_stride_kernelIfLi4EZNS0_9templates4cuda21uniform_and_transformIN3c104HalfEfPNS_17CUDAGeneratorImplEZZZNS4_16geometric_kernelIS9_EEvRNS_18TensorIteratorBaseEdT_ENKUlvE_clEvENKUlvE6_clEvEUlfE_EEvSC_T1_T2_EUlP24curandStatePhilox4_32_10E_ZNS1_27distribution_nullary_kernelIS7_f7double2S9_SL_SG_EEvSC_SI_RKT3_T4_EUlifE_EEvlNS_15PhiloxCudaStateESH_SI_ --------------------------
	.section	.text._ZN2at6native63_GLOBAL__N__7310b794_30_DistributionGeometricKernel_cu_fa6e70a443distribution_elementwise_grid_stride_kernelIfLi4EZNS0_9templates4cuda21uniform_and_transformIN3c104HalfEfPNS_17CUDAGeneratorImplEZZZNS4_16geometric_kernelIS9_EEvRNS_18TensorIteratorBaseEdT_ENKUlvE_clEvENKUlvE6_clEvEUlfE_EEvSC_T1_T2_EUlP24curandStatePhilox4_32_10E_ZNS1_27distribution_nullary_kernelIS7_f7double2S9_SL_SG_EEvSC_SI_RKT3_T4_EUlifE_EEvlNS_15PhiloxCudaStateESH_SI_,"ax",@progbits
	.align	128
.text._ZN2at6native63_GLOBAL__N__7310b794_30_DistributionGeometricKernel_cu_fa6e70a443distribution_elementwise_grid_stride_kernelIfLi4EZNS0_9templates4cuda21uniform_and_transformIN3c104HalfEfPNS_17CUDAGeneratorImplEZZZNS4_16geometric_kernelIS9_EEvRNS_18TensorIteratorBaseEdT_ENKUlvE_clEvENKUlvE6_clEvEUlfE_EEvSC_T1_T2_EUlP24curandStatePhilox4_32_10E_ZNS1_27distribution_nullary_kernelIS7_f7double2S9_SL_SG_EEvSC_SI_RKT3_T4_EUlifE_EEvlNS_15PhiloxCudaStateESH_SI_:
        .type           _ZN2at6native63_GLOBAL__N__7310b794_30_DistributionGeometricKernel_cu_fa6e70a443distribution_elementwise_grid_stride_kernelIfLi4EZNS0_9templates4cuda21uniform_and_transformIN3c104HalfEfPNS_17CUDAGeneratorImplEZZZNS4_16geometric_kernelIS9_EEvRNS_18TensorIteratorBaseEdT_ENKUlvE_clEvENKUlvE6_clEvEUlfE_EEvSC_T1_T2_EUlP24curandStatePhilox4_32_10E_ZNS1_27distribution_nullary_kernelIS7_f7double2S9_SL_SG_EEvSC_SI_RKT3_T4_EUlifE_EEvlNS_15PhiloxCudaStateESH_SI_,@function
        .size           _ZN2at6native63_GLOBAL__N__7310b794_30_DistributionGeometricKernel_cu_fa6e70a443distribution_elementwise_grid_stride_kernelIfLi4EZNS0_9templates4cuda21uniform_and_transformIN3c104HalfEfPNS_17CUDAGeneratorImplEZZZNS4_16geometric_kernelIS9_EEvRNS_18TensorIteratorBaseEdT_ENKUlvE_clEvENKUlvE6_clEvEUlfE_EEvSC_T1_T2_EUlP24curandStatePhilox4_32_10E_ZNS1_27distribution_nullary_kernelIS7_f7double2S9_SL_SG_EEvSC_SI_RKT3_T4_EUlifE_EEvlNS_15PhiloxCudaStateESH_SI_,(.L_x_772 - _ZN2at6native63_GLOBAL__N__7310b794_30_DistributionGeometricKernel_cu_fa6e70a443distribution_elementwise_grid_stride_kernelIfLi4EZNS0_9templates4cuda21uniform_and_transformIN3c104HalfEfPNS_17CUDAGeneratorImplEZZZNS4_16geometric_kernelIS9_EEvRNS_18TensorIteratorBaseEdT_ENKUlvE_clEvENKUlvE6_clEvEUlfE_EEvSC_T1_T2_EUlP24curandStatePhilox4_32_10E_ZNS1_27distribution_nullary_kernelIS7_f7double2S9_SL_SG_EEvSC_SI_RKT3_T4_EUlifE_EEvlNS_15PhiloxCudaStateESH_SI_)
        .other          _ZN2at6native63_GLOBAL__N__7310b794_30_DistributionGeometricKernel_cu_fa6e70a443distribution_elementwise_grid_stride_kernelIfLi4EZNS0_9templates4cuda21uniform_and_transformIN3c104HalfEfPNS_17CUDAGeneratorImplEZZZNS4_16geometric_kernelIS9_EEvRNS_18TensorIteratorBaseEdT_ENKUlvE_clEvENKUlvE6_clEvEUlfE_EEvSC_T1_T2_EUlP24curandStatePhilox4_32_10E_ZNS1_27distribution_nullary_kernelIS7_f7double2S9_SL_SG_EEvSC_SI_RKT3_T4_EUlifE_EEvlNS_15PhiloxCudaStateESH_SI_,@"STO_CUDA_ENTRY STV_DEFAULT"
_ZN2at6native63_GLOBAL__N__7310b794_30_DistributionGeometricKernel_cu_fa6e70a443distribution_elementwise_grid_stride_kernelIfLi4EZNS0_9templates4cuda21uniform_and_transformIN3c104HalfEfPNS_17CUDAGeneratorImplEZZZNS4_16geometric_kernelIS9_EEvRNS_18TensorIteratorBaseEdT_ENKUlvE_clEvENKUlvE6_clEvEUlfE_EEvSC_T1_T2_EUlP24curandStatePhilox4_32_10E_ZNS1_27distribution_nullary_kernelIS7_f7double2S9_SL_SG_EEvSC_SI_RKT3_T4_EUlifE_EEvlNS_15PhiloxCudaStateESH_SI_:
        /* <DEDUP_REMOVED lines=112> */
.L_x_142:
[----:B------:R-:W-:-:S07]  /*0700*/  MOV R42, 0x720 ;  /* 0x00000720002a7802 */ /* 0x000fce0000000f00 */
[----:B------:R-:W-:Y:S05]  /*0710*/  CALL.REL.NOINC `($__internal_7_$__cuda_sm20_div_s64) ;  /* 0x0000000c006c7944 */ /* 0x000fea0003c00000 */
.L_x_143:
        /* <DEDUP_REMOVED lines=37> */
[----:B012---:R-:W-:-:S07]  /*0970*/  F2FP.F16.F32.PACK_AB R44, R27, R44 ;  /* 0x0000002c1b2c723e */ /* 0x007fce00000000ff */
.L_x_152:
        /* <DEDUP_REMOVED lines=13> */
.L_x_145:
[----:B------:R-:W-:Y:S05]  /*0a50*/  BSYNC.RECONVERGENT B0 ;  /* 0x0000000000007941 */ /* 0x000fea0003800200 */
.L_x_144:
        /* <DEDUP_REMOVED lines=51> */
.L_x_146:
        /* <DEDUP_REMOVED lines=9> */
.L_x_147:
        /* <DEDUP_REMOVED lines=42> */
[----:B0-----:R-:W-:-:S05]  /*10c0*/  F2FP.F16.F32.PACK_AB R49, RZ, R53 ;  /* 0x00000035ff31723e */ /* 0x001fca00000000ff */
[----:B------:R0:W-:Y:S02]  /*10d0*/  STG.E.U16 desc[UR6][R32.64], R49 ;  /* 0x0000003120007986 */ /* 0x0001e4000c101506 */
.L_x_149:
[----:B------:R-:W-:Y:S05]  /*10e0*/  BSYNC.RECONVERGENT B0 ;  /* 0x0000000000007941 */ /* 0x000fea0003800200 */
.L_x_148:
        /* <DEDUP_REMOVED lines=28> */
.L_x_151:
[----:B------:R-:W-:Y:S05]  /*12b0*/  BSYNC.RECONVERGENT B0 ;  /* 0x0000000000007941 */ /* 0x000fea0003800200 */
.L_x_150:
        /* <DEDUP_REMOVED lines=33> */
        .weak           $__internal_7_$__cuda_sm20_div_s64
        .type           $__internal_7_$__cuda_sm20_div_s64,@function
        .size           $__internal_7_$__cuda_sm20_div_s64,(.L_x_772 - $__internal_7_$__cuda_sm20_div_s64)
$__internal_7_$__cuda_sm20_div_s64:
        /* <DEDUP_REMOVED lines=77> */
[----:B------:R-:W-:Y:S06]  /*19a0*/  RET.REL.NODEC R42 `(_ZN2at6native63_GLOBAL__N__7310b794_30_DistributionGeometricKernel_cu_fa6e70a443distribution_elementwise_grid_stride_kernelIfLi4EZNS0_9templates4cuda21uniform_and_transformIN3c104HalfEfPNS_17CUDAGeneratorImplEZZZNS4_16geometric_kernelIS9_EEvRNS_18TensorIteratorBaseEdT_ENKUlvE_clEvENKUlvE6_clEvEUlfE_EEvSC_T1_T2_EUlP24curandStatePhilox4_32_10E_ZNS1_27distribution_nullary_kernelIS7_f7double2S9_SL_SG_EEvSC_SI_RKT3_T4_EUlifE_EEvlNS_15PhiloxCudaStateESH_SI_) ;  /* 0xffffffe42a947950 */ /* 0x000fec0003c3ffff */
.L_x_153:
        /* <DEDUP_REMOVED lines=13> */
.L_x_772:


//--------------------- .text._ZN2at6native63_GLOBAL__N__7310b794_30_DistributionGeometricKernel_cu_fa6e70a443distribution_elementwise_grid_stride_kernelIfLi4EZNS0_9templates4cuda21uniform_and_transformIffPNS_17CUDAGeneratorImplEZZZNS4_16geometric_kernelIS7_EEvRNS_18TensorIteratorBaseEdT_ENKUlvE_clEvENKUlvE5_clEvEUlfE_EEvSA_T1_T2_EUlP24curandStatePhilox4_32_10E0_ZNS1_27distribution_nullary_kernelIff6float4S7_SJ_SE_EEvSA_SG_RKT3_T4_EUlifE0_EEvlNS_15PhiloxCudaStateESF_SG_ --------------------------
	.section	.text._ZN2at6native63_GLOBAL__N__7310b794_30_DistributionGeometricKernel_cu_fa6e70a443distribution_elementwise_grid_stride_kernelIfLi4EZNS0_9templates4cuda21uniform_and_transformIffPNS_17CUDAGeneratorImplEZZZNS4_16geometric_kernelIS7_EEvRNS_18TensorIteratorBaseEdT_ENKUlvE_clEvENKUlvE5_clEvEUlfE_EEvSA_T1_T2_EUlP24curandStatePhilox4_32_10E0_ZNS1_27distribution_nullary_kernelIff6float4S7_SJ_SE_EEvSA_SG_RKT3_T4_EUlifE0_EEvlNS_15PhiloxCudaStateESF_SG_,"ax",@progbits
	.align	128
.text._ZN2at6native63_GLOBAL__N__7310b794_30_DistributionGeometricKernel_cu_fa6e70a443distribution_elementwise_grid_stride_kernelIfLi4EZNS0_9templates4cuda21uniform_and_transformIffPNS_17CUDAGeneratorImplEZZZNS4_16geometric_kernelIS7_EEvRNS_18TensorIteratorBaseEdT_ENKUlvE_clEvENKUlvE5_clEvEUlfE_EEvSA_T1_T2_EUlP24curandStatePhilox4_32_10E0_ZNS1_27distribution_nullary_kernelIff6float4S7_SJ_SE_EEvSA_SG_RKT3_T4_EUlifE0_EEvlNS_15PhiloxCudaStateESF_SG_:
        .type           _ZN2at6native63_GLOBAL__N__7310b794_30_DistributionGeometricKernel_cu_fa6e70a443distribution_elementwise_grid_stride_kernelIfLi4EZNS0_9templates4cuda21uniform_and_transformIffPNS_17CUDAGeneratorImplEZZZNS4_16geometric_kernelIS7_EEvRNS_18TensorIteratorBaseEdT_ENKUlvE_clEvENKUlvE5_clEvEUlfE_EEvSA_T1_T2_EUlP24curandStatePhilox4_32_10E0_ZNS1_27distribution_nullary_kernelIff6float4S7_SJ_SE_EEvSA_SG_RKT3_T4_EUlifE0_EEvlNS_15PhiloxCudaStateESF_SG_,@function
        .size           _ZN2at6native63_GLOBAL__N__7310b794_30_DistributionGeometricKernel_cu_fa6e70a443distribution_elementwise_grid_stride_kernelIfLi4EZNS0_9templates4cuda21uniform_and_transformIffPNS_17CUDAGeneratorImplEZZZNS4_16geometric_kernelIS7_EEvRNS_18TensorIteratorBaseEdT_ENKUlvE_clEvENKUlvE5_clEvEUlfE_EEvSA_T1_T2_EUlP24curandStatePhilox4_32_10E0_ZNS1_27distribution_nullary_kernelIff6float4S7_SJ_SE_EEvSA_SG_RKT3_T4_EUlifE0_EEvlNS_15PhiloxCudaStateESF_SG_,(.L_x_774 - _ZN2at6native63_GLOBAL__N__7310b794_30_DistributionGeometricKernel_cu_fa6e70a443distribution_elementwise_grid_stride_kernelIfLi4EZNS0_9templates4cuda21uniform_and_transformIffPNS_17CUDAGeneratorImplEZZZNS4_16geometric_kernelIS7_EEvRNS_18TensorIteratorBaseEdT_ENKUlvE_clEvENKUlvE5_clEvEUlfE_EEvSA_T1_T2_EUlP24curandStatePhilox4_32_10E0_ZNS1_27distribution_nullary_kernelIff6float4S7_SJ_SE_EEvSA_SG_RKT3_T4_EUlifE0_EEvlNS_15PhiloxCudaStateESF_SG_)
        .other          _ZN2at6native63_GLOBAL__N__7310b794_30_DistributionGeometricKernel_cu_fa6e70a443distribution_elementwise_grid_stride_kernelIfLi4EZNS0_9templates4cuda21uniform_and_transformIffPNS_17CUDAGeneratorImplEZZZNS4_16geometric_kernelIS7_EEvRNS_18TensorIteratorBaseEdT_ENKUlvE_clEvENKUlvE5_clEvEUlfE_EEvSA_T1_T2_EUlP24curandStatePhilox4_32_10E0_ZNS1_27distribution_nullary_kernelIff6float4S7_SJ_SE_EEvSA_SG_RKT3_T4_EUlifE0_EEvlNS_15PhiloxCudaStateESF_SG_,@"STO_CUDA_ENTRY STV_DEFAULT"
_ZN2at6native63_GLOBAL__N__7310b794_30_DistributionGeometricKernel_cu_fa6e70a443distribution_elementwise_grid_stride_kernelIfLi4EZNS0_9templates4cuda21uniform_and_transformIffPNS_17CUDAGeneratorImplEZZZNS4_16geometric_kernelIS7_EEvRNS_18TensorIteratorBaseEdT_ENKUlvE_clEvENKUlvE5_clEvEUlfE_EEvSA_T1_T2_EUlP24curandStatePhilox4_32_10E0_ZNS1_27distribution_nullary_kernelIff6float4S7_SJ_SE_EEvSA_SG_RKT3_T4_EUlifE0_EEvlNS_15PhiloxCudaStateESF_SG_:
        /* <DEDUP_REMOVED lines=114> */
.L_x_154:
[----:B------:R-:W-:-:S07]  /*0720*/  MOV R36, 0x740 ;  /* 0x0000074000247802 */ /* 0x000fce0000000f00 */
[----:B------:R-:W-:Y:S05]  /*0730*/  CALL.REL.NOINC `($__internal_8_$__cuda_sm20_div_s64) ;  /* 0x0000004c00b47944 */ /* 0x000fea0003c00000 */
.L_x_155:
        /* <DEDUP_REMOVED lines=92> */
.L_x_178:
        /* <DEDUP_REMOVED lines=13> */
.L_x_157:
[----:B0-----:R-:W-:Y:S05]  /*0dd0*/  BSYNC.RECONVERGENT B0 ;  /* 0x0000000000007941 */ /* 0x001fea0003800200 */
.L_x_156:
        /* <DEDUP_REMOVED lines=62> */
.L_x_158:
[----:B------:R-:W-:Y:S01]  /*11c0*/  ISETP.NE.AND P0, PT, R31, 0x3, PT ;  /* 0x000000031f00780c */ /* 0x000fe20003f05270 */
[----:B------:R-:W-:Y:S01]  /*11d0*/  IMAD.MOV.U32 R28, RZ, RZ, R32 ;  /* 0x000000ffff1c7224 */ /* 0x000fe200078e0020 */
[----:B------:R-:W-:Y:S02]  /*11e0*/  MOV R37, R39 ;  /* 0x0000002700257202 */ /* 0x000fe40000000f00 */
[----:B------:R-:W-:Y:S02]  /*11f0*/  MOV R29, R19 ;  /* 0x00000013001d7202 */ /* 0x000fe40000000f00 */
[----:B------:R-:W-:-:S07]  /*1200*/  MOV R36, R30 ;  /* 0x0000001e00247202 */ /* 0x000fce0000000f00 */
[----:B------:R-:W-:Y:S01]  /*1210*/  @P0 MOV R37, R40 ;  /* 0x0000002800250202 */ /* 0x000fe20000000f00 */
[----:B------:R-:W-:Y:S01]  /*1220*/  @P0 IMAD.MOV.U32 R28, RZ, RZ, R19 ;  /* 0x000000ffff1c0224 */ /* 0x000fe200078e0013 */
[----:B------:R-:W-:Y:S02]  /*1230*/  @P0 MOV R29, R39 ;  /* 0x00000027001d0202 */ /* 0x000fe40000000f00 */
[----:B------:R-:W-:-:S07]  /*1240*/  @P0 MOV R36, R32 ;  /* 0x0000002000240202 */ /* 0x000fce0000000f00 */
.L_x_159:
        /* <DEDUP_REMOVED lines=29> */
[----:B0-----:R-:W-:Y:S02]  /*1420*/  FMUL.FTZ R41, R28, 0.69314718246459960938 ;  /* 0x3f3172181c297820 */ /* 0x001fe40000410000 */
[----:B------:R-:W0:Y:S05]  /*1430*/  LDC.64 R28, c[0x0][0x540] ;  /* 0x00015000ff1c7b82 */ /* 0x000e2a0000000a00 */
[----:B------:R-:W2:Y:S01]  /*1440*/  MUFU.RCP R41, R41 ;  /* 0x0000002900297308 */ /* 0x000ea20000001000 */
[----:B-1----:R-:W-:-:S04]  /*1450*/  FMUL.FTZ R40, R36, 0.69314718246459960938 ;  /* 0x3f31721824287820 */ /* 0x002fc80000410000 */
[----:B--2---:R-:W-:-:S04]  /*1460*/  FMUL.FTZ R40, R40, R41 ;  /* 0x0000002928287220 */ /* 0x004fc80000410000 */
[----:B------:R-:W0:Y:S02]  /*1470*/  FRND.FTZ.CEIL R43, R40 ;  /* 0x00000028002b7307 */ /* 0x000e240000219000 */
[----:B0-----:R0:W-:Y:S02]  /*1480*/  STG.E desc[UR76][R28.64], R43 ;  /* 0x0000002b1c007986 */ /* 0x0011e4000c10194c */
.L_x_162:
[----:B------:R-:W-:Y:S05]  /*1490*/  BSYNC.RECONVERGENT B0 ;  /* 0x0000000000007941 */ /* 0x000fea0003800200 */
.L_x_161:
[----:B------:R-:W-:Y:S04]  /*14a0*/  BSSY.RECONVERGENT B0, `(.L_x_163) ;  /* 0x000000b000007945 */ /* 0x000fe80003800200 */
[----:B------:R-:W-:Y:S05]  /*14b0*/  @P1 BRA `(.L_x_164) ;  /* 0x0000000000241947 */ /* 0x000fea0003800000 */
[----:B0-----:R-:W0:Y:S08]  /*14c0*/  MUFU.LG2 R28, R34 ;  /* 0x00000022001c7308 */ /* 0x001e300000000c00 */
        /* <DEDUP_REMOVED lines=8> */
.L_x_164:
[----:B------:R-:W-:Y:S05]  /*1550*/  BSYNC.RECONVERGENT B0 ;  /* 0x0000000000007941 */ /* 0x000fea0003800200 */
.L_x_163:
[----:B------:R-:W-:Y:S04]  /*1560*/  BSSY.RECONVERGENT B0, `(.L_x_165) ;  /* 0x000000b000007945 */ /* 0x000fe80003800200 */
[----:B------:R-:W-:Y:S05]  /*1570*/  @P3 BRA `(.L_x_166) ;  /* 0x0000000000243947 */ /* 0x000fea0003800000 */
[----:B01----:R-:W0:Y:S08]  /*1580*/  MUFU.LG2 R28, R34 ;  /* 0x00000022001c7308 */ /* 0x003e300000000c00 */
        /* <DEDUP_REMOVED lines=8> */
.L_x_166:
[----:B------:R-:W-:Y:S05]  /*1610*/  BSYNC.RECONVERGENT B0 ;  /* 0x0000000000007941 */ /* 0x000fea0003800200 */
.L_x_165:
[----:B------:R-:W-:Y:S05]  /*1620*/  @P0 BRA `(.L_x_167) ;  /* 0x0000003c00cc0947 */ /* 0x000fea0003800000 */
[----:B012---:R-:W0:Y:S08]  /*1630*/  MUFU.LG2 R28, R34 ;  /* 0x00000022001c7308 */ /* 0x007e300000000c00 */
[----:B------:R-:W1:Y:S01]  /*1640*/  MUFU.LG2 R39, R39 ;  /* 0x0000002700277308 */ /* 0x000e620000000c00 */
[----:B0-----:R-:W-:Y:S02]  /*1650*/  FMUL.FTZ R38, R28, 0.69314718246459960938 ;  /* 0x3f3172181c267820 */ /* 0x001fe40000410000 */
[----:B------:R-:W0:Y:S05]  /*1660*/  LDC.64 R28, c[0x0][0x540] ;  /* 0x00015000ff1c7b82 */ /* 0x000e2a0000000a00 */
[----:B------:R-:W2:Y:S01]  /*1670*/  MUFU.RCP R37, R38 ;  /* 0x0000002600257308 */ /* 0x000ea20000001000 */
[----:B-1----:R-:W-:-:S04]  /*1680*/  FMUL.FTZ R36, R39, 0.69314718246459960938 ;  /* 0x3f31721827247820 */ /* 0x002fc80000410000 */
[----:B--2---:R-:W-:-:S04]  /*1690*/  FMUL.FTZ R36, R36, R37 ;  /* 0x0000002524247220 */ /* 0x004fc80000410000 */
[----:B------:R-:W0:Y:S02]  /*16a0*/  FRND.FTZ.CEIL R37, R36 ;  /* 0x0000002400257307 */ /* 0x000e240000219000 */
[----:B0-----:R3:W-:Y:S01]  /*16b0*/  STG.E desc[UR76][R28.64], R37 ;  /* 0x000000251c007986 */ /* 0x0017e2000c10194c */
[----:B------:R-:W-:Y:S05]  /*16c0*/  BRA `(.L_x_167) ;  /* 0x0000003c00a47947 */ /* 0x000fea0003800000 */
.L_x_160:
[----:B------:R-:W-:Y:S01]  /*16d0*/  ISETP.GE.U32.AND P0, PT, R16, R26, PT ;  /* 0x0000001a1000720c */ /* 0x000fe20003f06070 */
[----:B------:R-:W-:Y:S03]  /*16e0*/  BSSY.RECONVERGENT B0, `(.L_x_168) ;  /* 0x00000f2000007945 */ /* 0x000fe60003800200 */
[----:B------:R-:W-:-:S13]  /*16f0*/  ISETP.GE.AND.EX P0, PT, R18, R27, PT, P0 ;  /* 0x0000001b1200720c */ /* 0x000fda0003f06300 */
[----:B------:R-:W-:Y:S05]  /*1700*/  @P0 BRA `(.L_x_169) ;  /* 0x0000000c00bc0947 */ /* 0x000fea0003800000 */
[----:B------:R-:W-:Y:S01]  /*1710*/  HFMA2 R28, -RZ, RZ, 0, 0 ;  /* 0x00000000ff1c7431 */ /* 0x000fe200000001ff */
[----:B------:R-:W-:Y:S01]  /*1720*/  MOV R29, R16 ;  /* 0x00000010001d7202 */ /* 0x000fe20000000f00 */
[----:B------:R-:W-:-:S03]  /*1730*/  UISETP.NE.AND UP0, UPT, UR74, URZ, UPT ;  /* 0x000000ff4a00728c */ /* 0x000fc6000bf05270 */
[----:B------:R-:W-:-:S05]  /*1740*/  IMAD.HI.U32 R41, R16, UR32, R28 ;  /* 0x0000002010297c27 */ /* 0x000fca000f8e001c */
[----:B------:R-:W-:-:S05]  /*1750*/  SHF.R.U32.HI R41, RZ, UR33, R41 ;  /* 0x00000021ff297c19 */ /* 0x000fca0008011629 */
[----:B------:R-:W-:-:S04]  /*1760*/  IMAD.MOV R29, RZ, RZ, -R41 ;  /* 0x000000ffff1d7224 */ /* 0x000fc800078e0a29 */
[----:B------:R-:W-:-:S04]  /*1770*/  IMAD R40, R29, UR72, R16 ;  /* 0x000000481d287c24 */ /* 0x000fc8000f8e0210 */
[----:B------:R-:W-:Y:S01]  /*1780*/  IMAD R40, R40, UR71, RZ ;  /* 0x0000004728287c24 */ /* 0x000fe2000f8e02ff */
        /* <DEDUP_REMOVED lines=220> */
.L_x_170:
        /* <DEDUP_REMOVED lines=8> */
[----:B0-----:R-:W-:-:S04]  /*25d0*/  FMUL.FTZ R28, R28, R29 ;  /* 0x0000001d1c1c7220 */ /* 0x001fc80000410000 */
[----:B------:R-:W0:Y:S02]  /*25e0*/  FRND.FTZ.CEIL R43, R28 ;  /* 0x0000001c002b7307 */ /* 0x000e240000219000 */
[----:B0-----:R0:W-:Y:S02]  /*25f0*/  STG.E desc[UR76][R40.64], R43 ;  /* 0x0000002b28007986 */ /* 0x0011e4000c10194c */
.L_x_169:
[----:B------:R-:W-:Y:S05]  /*2600*/  BSYNC.RECONVERGENT B0 ;  /* 0x0000000000007941 */ /* 0x000fea0003800200 */
.L_x_168:
        /* <DEDUP_REMOVED lines=233> */
.L_x_173:
        /* <DEDUP_REMOVED lines=9> */
[----:B------:R-:W0:Y:S04]  /*3530*/  FRND.FTZ.CEIL R41, R41 ;  /* 0x0000002900297307 */ /* 0x000e280000219000 */
[----:B0-----:R1:W-:Y:S04]  /*3540*/  STG.E desc[UR76][R28.64], R41 ;  /* 0x000000291c007986 */ /* 0x0013e8000c10194c */
.L_x_172:
[----:B------:R-:W-:Y:S05]  /*3550*/  BSYNC.RECONVERGENT B0 ;  /* 0x0000000000007941 */ /* 0x000fea0003800200 */
.L_x_171:
        /* <DEDUP_REMOVED lines=245> */
.L_x_176:
        /* <DEDUP_REMOVED lines=8> */
[----:B-1----:R-:W-:-:S04]  /*4530*/  FMUL.FTZ R28, R28, R29 ;  /* 0x0000001d1c1c7220 */ /* 0x002fc80000410000 */
[----:B0-----:R-:W0:Y:S02]  /*4540*/  FRND.FTZ.CEIL R41, R28 ;  /* 0x0000001c00297307 */ /* 0x001e240000219000 */
[----:B0-----:R1:W-:Y:S02]  /*4550*/  STG.E desc[UR76][R36.64], R41 ;  /* 0x0000002924007986 */ /* 0x0013e4000c10194c */
.L_x_175:
[----:B------:R-:W-:Y:S05]  /*4560*/  BSYNC.RECONVERGENT B0 ;  /* 0x0000000000007941 */ /* 0x000fea0003800200 */
.L_x_174:
        /* <DEDUP_REMOVED lines=244> */
.L_x_177:
        /* <DEDUP_REMOVED lines=11> */
.L_x_167:
        /* <DEDUP_REMOVED lines=11> */
        .weak           $__internal_8_$__cuda_sm20_div_s64
        .type           $__internal_8_$__cuda_sm20_div_s64,@function
        .size           $__internal_8_$__cuda_sm20_div_s64,(.L_x_774 - $__internal_8_$__cuda_sm20_div_s64)
$__internal_8_$__cuda_sm20_div_s64:
        /* <DEDUP_REMOVED lines=77> */
[----:B------:R-:W-:Y:S06]  /*5ae0*/  RET.REL.NODEC R36 `(_ZN2at6native63_GLOBAL__N__7310b794_30_DistributionGeometricKernel_cu_fa6e70a443distribution_elementwise_grid_stride_kernelIfLi4EZNS0_9templates4cuda21uniform_and_transformIffPNS_17CUDAGeneratorImplEZZZNS4_16geometric_kernelIS7_EEvRNS_18TensorIteratorBaseEdT_ENKUlvE_clEvENKUlvE5_clEvEUlfE_EEvSA_T1_T2_EUlP24curandStatePhilox4_32_10E0_ZNS1_27distribution_nullary_kernelIff6float4S7_SJ_SE_EEvSA_SG_RKT3_T4_EUlifE0_EEvlNS_15PhiloxCudaStateESF_SG_) ;  /* 0xffffffa424447950 */ /* 0x000fec0003c3ffff */
.L_x_179:
        /* <DEDUP_REMOVED lines=9> */
.L_x_774:


//--------------------- .text._ZN2at6native63_GLOBAL__N__7310b794_30_DistributionGeometricKernel_cu_fa6e70a443distribution_elementwise_grid_stride_kernelIfLi4EZNS0_9templates4cuda21uniform_and_transformIffPNS_17CUDAGeneratorImplEZZZNS4_16geometric_kernelIS7_EEvRNS_18TensorIteratorBaseEdT_ENKUlvE_clEvENKUlvE5_clEvEUlfE_EEvSA_T1_T2_EUlP24curandStatePhilox4_32_10E0_ZNS1_27distribution_nullary_kernelIff6float4S7_SJ_SE_EEvSA_SG_RKT3_T4_EUlifE_EEvlNS_15PhiloxCudaStateESF_SG_ --------------------------
	.section	.text._ZN2at6native63_GLOBAL__N__7310b794_30_DistributionGeometricKernel_cu_fa6e70a443distribution_elementwise_grid_stride_kernelIfLi4EZNS0_9templates4cuda21uniform_and_transformIffPNS_17CUDAGeneratorImplEZZZNS4_16geometric_kernelIS7_EEvRNS_18TensorIteratorBaseEdT_ENKUlvE_clEvENKUlvE5_clEvEUlfE_EEvSA_T1_T2_EUlP24curandStatePhilox4_32_10E0_ZNS1_27distribution_nullary_kernelIff6float4S7_SJ_SE_EEvSA_SG_RKT3_T4_EUlifE_EEvlNS_15PhiloxCudaStateESF_SG_,"ax",@progbits
	.align	128
.text._ZN2at6native63_GLOBAL__N__7310b794_30_DistributionGeometricKernel_cu_fa6e70a443distribution_elementwise_grid_stride_kernelIfLi4EZNS0_9templates4cuda21uniform_and_transformIffPNS_17CUDAGeneratorImplEZZZNS4_16geometric_kernelIS7_EEvRNS_18TensorIteratorBaseEdT_ENKUlvE_clEvENKUlvE5_clEvEUlfE_EEvSA_T1_T2_EUlP24curandStatePhilox4_32_10E0_ZNS1_27distribution_nullary_kernelIff6float4S7_SJ_SE_EEvSA_SG_RKT3_T4_EUlifE_EEvlNS_15PhiloxCudaStateESF_SG_:
        .type           _ZN2at6native63_GLOBAL__N__7310b794_30_DistributionGeometricKernel_cu_fa6e70a443distribution_elementwise_grid_stride_kernelIfLi4EZNS0_9templates4cuda21uniform_and_transformIffPNS_17CUDAGeneratorImplEZZZNS4_16geometric_kernelIS7_EEvRNS_18TensorIteratorBaseEdT_ENKUlvE_clEvENKUlvE5_clEvEUlfE_EEvSA_T1_T2_EUlP24curandStatePhilox4_32_10E0_ZNS1_27distribution_nullary_kernelIff6float4S7_SJ_SE_EEvSA_SG_RKT3_T4_EUlifE_EEvlNS_15PhiloxCudaStateESF_SG_,@function
        .size           _ZN2at6native63_GLOBAL__N__7310b794_30_DistributionGeometricKernel_cu_fa6e70a443distribution_elementwise_grid_stride_kernelIfLi4EZNS0_9templates4cuda21uniform_and_transformIffPNS_17CUDAGeneratorImplEZZZNS4_16geometric_kernelIS7_EEvRNS_18TensorIteratorBaseEdT_ENKUlvE_clEvENKUlvE5_clEvEUlfE_EEvSA_T1_T2_EUlP24curandStatePhilox4_32_10E0_ZNS1_27distribution_nullary_kernelIff6float4S7_SJ_SE_EEvSA_SG_RKT3_T4_EUlifE_EEvlNS_15PhiloxCudaStateESF_SG_,(.L_x_776 - _ZN2at6native63_GLOBAL__N__7310b794_30_DistributionGeometricKernel_cu_fa6e70a443distribution_elementwise_grid_stride_kernelIfLi4EZNS0_9templates4cuda21uniform_and_transformIffPNS_17CUDAGeneratorImplEZZZNS4_16geometric_kernelIS7_EEvRNS_18TensorIteratorBaseEdT_ENKUlvE_clEvENKUlvE5_clEvEUlfE_EEvSA_T1_T2_EUlP24curandStatePhilox4_32_10E0_ZNS1_27distribution_nullary_kernelIff6float4S7_SJ_SE_EEvSA_SG_RKT3_T4_EUlifE_EEvlNS_15PhiloxCudaStateESF_SG_)
        .other          _ZN2at6native63_GLOBAL__N__7310b794_30_DistributionGeometricKernel_cu_fa6e70a443distribution_elementwise_grid_stride_kernelIfLi4EZNS0_9templates4cuda21uniform_and_transformIffPNS_17CUDAGeneratorImplEZZZNS4_16geometric_kernelIS7_EEvRNS_18TensorIteratorBaseEdT_ENKUlvE_clEvENKUlvE5_clEvEUlfE_EEvSA_T1_T2_EUlP24curandStatePhilox4_32_10E0_ZNS1_27distribution_nullary_kernelIff6float4S7_SJ_SE_EEvSA_SG_RKT3_T4_EUlifE_EEvlNS_15PhiloxCudaStateESF_SG_,@"STO_CUDA_ENTRY STV_DEFAULT"
_ZN2at6native63_GLOBAL__N__7310b794_30_DistributionGeometricKernel_cu_fa6e70a443distribution_elementwise_grid_stride_kernelIfLi4EZNS0_9templates4cuda21uniform_and_transformIffPNS_17CUDAGeneratorImplEZZZNS4_16geometric_kernelIS7_EEvRNS_18TensorIteratorBaseEdT_ENKUlvE_clEvENKUlvE5_clEvEUlfE_EEvSA_T1_T2_EUlP24curandStatePhilox4_32_10E0_ZNS1_27distribution_nullary_kernelIff6float4S7_SJ_SE_EEvSA_SG_RKT3_T4_EUlifE_EEvlNS_15PhiloxCudaStateESF_SG_:
        /* <DEDUP_REMOVED lines=114> */
.L_x_180:
[----:B------:R-:W-:-:S07]  /*0720*/  MOV R32, 0x740 ;  /* 0x0000074000207802 */ /* 0x000fce0000000f00 */
[----:B------:R-:W-:Y:S05]  /*0730*/  CALL.REL.NOINC `($__internal_9_$__cuda_sm20_div_s64) ;  /* 0x0000000800f87944 */ /* 0x000fea0003c00000 */
.L_x_181:
        /* <DEDUP_REMOVED lines=27> */
.L_x_193:
[----:B------:R-:W-:Y:S01]  /*08f0*/  IADD3 R0, PT, PT, R0, 0x1, RZ ;  /* 0x0000000100007810 */ /* 0x000fe20007ffe0ff */
[----:B------:R-:W-:Y:S03]  /*0900*/  BSSY.RECONVERGENT B0, `(.L_x_182) ;  /* 0x000000c000007945 */ /* 0x000fe60003800200 */
[C---:B------:R-:W-:Y:S01]  /*0910*/  ISETP.NE.AND P0, PT, R0.reuse, RZ, PT ;  /* 0x000000ff0000720c */ /* 0x040fe20003f05270 */
[----:B------:R-:W-:-:S12]  /*0920*/  IMAD.WIDE.U32 R32, R0, -0x2daee0ad, RZ ;  /* 0xd2511f5300207825 */ /* 0x000fd800078e00ff */
[----:B0123--:R-:W-:Y:S05]  /*0930*/  @P0 BRA `(.L_x_183) ;  /* 0x0000000000200947 */ /* 0x00ffea0003800000 */
        /* <DEDUP_REMOVED lines=8> */
.L_x_183:
[----:B------:R-:W-:Y:S05]  /*09c0*/  BSYNC.RECONVERGENT B0 ;  /* 0x0000000000007941 */ /* 0x000fea0003800200 */
.L_x_182:
        /* <DEDUP_REMOVED lines=51> */
.L_x_184:
        /* <DEDUP_REMOVED lines=9> */
.L_x_185:
[----:B------:R-:W-:Y:S01]  /*0d90*/  ISETP.GE.U32.AND P2, PT, R34, R26, PT ;  /* 0x0000001a2200720c */ /* 0x000fe20003f46070 */
[C---:B------:R-:W-:Y:S01]  /*0da0*/  IMAD R33, R19.reuse, 0x3, RZ ;  /* 0x0000000313217824 */ /* 0x040fe200078e02ff */
[-C--:B------:R-:W-:Y:S01]  /*0db0*/  LEA R49, P5, R19, R34.reuse, 0x1 ;  /* 0x0000002213317211 */ /* 0x080fe200078a08ff */
[----:B------:R-:W-:Y:S01]  /*0dc0*/  BSSY.RECONVERGENT B0, `(.L_x_186) ;  /* 0x000001d000007945 */ /* 0x000fe20003800200 */
[----:B------:R-:W-:Y:S01]  /*0dd0*/  ISETP.GE.AND.EX P2, PT, R35, R27, PT, P2 ;  /* 0x0000001b2300720c */ /* 0x000fe20003f46320 */
[----:B------:R-:W-:Y:S01]  /*0de0*/  IMAD.MOV.U32 R43, RZ, RZ, 0x2f800000 ;  /* 0x2f800000ff2b7424 */ /* 0x000fe200078e00ff */
[-C--:B------:R-:W-:Y:S01]  /*0df0*/  IADD3 R51, P1, PT, R19, R34.reuse, RZ ;  /* 0x0000002213337210 */ /* 0x080fe20007f3e0ff */
[----:B------:R-:W-:Y:S01]  /*0e00*/  IMAD.X R50, RZ, RZ, R35, P5 ;  /* 0x000000ffff327224 */ /* 0x000fe200028e0623 */
[----:B------:R-:W-:Y:S02]  /*0e10*/  IADD3 R33, P4, PT, R33, R34, RZ ;  /* 0x0000002221217210 */ /* 0x000fe40007f9e0ff */
[----:B------:R-:W-:-:S02]  /*0e20*/  IADD3.X R52, PT, PT, RZ, R35, RZ, P1, !PT ;  /* 0x00000023ff347210 */ /* 0x000fc40000ffe4ff */
[-C--:B------:R-:W-:Y:S02]  /*0e30*/  ISETP.GE.U32.AND P0, PT, R51, R26.reuse, PT ;  /* 0x0000001a3300720c */ /* 0x080fe40003f06070 */
[-C--:B------:R-:W-:Y:S02]  /*0e40*/  ISETP.GE.U32.AND P3, PT, R49, R26.reuse, PT ;  /* 0x0000001a3100720c */ /* 0x080fe40003f66070 */
[----:B------:R-:W-:Y:S02]  /*0e50*/  ISETP.GE.U32.AND P1, PT, R33, R26, PT ;  /* 0x0000001a2100720c */ /* 0x000fe40003f26070 */
[----:B------:R-:W-:Y:S02]  /*0e60*/  IADD3.X R28, PT, PT, RZ, R35, RZ, P4, !PT ;  /* 0x00000023ff1c7210 */ /* 0x000fe400027fe4ff */
[-C--:B------:R-:W-:Y:S02]  /*0e70*/  ISETP.GE.AND.EX P0, PT, R52, R27.reuse, PT, P0 ;  /* 0x0000001b3400720c */ /* 0x080fe40003f06300 */
[----:B------:R-:W-:-:S02]  /*0e80*/  ISETP.GE.AND.EX P3, PT, R50, R27, PT, P3 ;  /* 0x0000001b3200720c */ /* 0x000fc40003f66330 */
        /* <DEDUP_REMOVED lines=11> */
[----:B------:R-:W-:-:S03]  /*0f40*/  IMAD R29, R34, UR8, RZ ;  /* 0x00000008221d7c24 */ /* 0x000fc6000f8e02ff */
[----:B------:R-:W0:Y:S02]  /*0f50*/  FRND.FTZ.CEIL R53, R52 ;  /* 0x0000003400357307 */ /* 0x000e240000219000 */
[----:B------:R-:W-:-:S04]  /*0f60*/  IADD3 R28, P2, PT, R29, UR10, RZ ;  /* 0x0000000a1d1c7c10 */ /* 0x000fc8000ff5e0ff */
[----:B------:R-:W-:-:S05]  /*0f70*/  LEA.HI.X.SX32 R29, R29, UR11, 0x1, P2 ;  /* 0x0000000b1d1d7c11 */ /* 0x000fca00090f0eff */
[----:B0-----:R0:W-:Y:S04]  /*0f80*/  STG.E desc[UR6][R28.64], R53 ;  /* 0x000000351c007986 */ /* 0x0011e8000c101906 */
.L_x_187:
[----:B------:R-:W-:Y:S05]  /*0f90*/  BSYNC.RECONVERGENT B0 ;  /* 0x0000000000007941 */ /* 0x000fea0003800200 */
.L_x_186:
        /* <DEDUP_REMOVED lines=11> */
[----:B------:R-:W-:-:S03]  /*1050*/  IADD3 R28, P0, PT, R51, UR10, RZ ;  /* 0x0000000a331c7c10 */ /* 0x000fc6000ff1e0ff */
[----:B------:R-:W0:Y:S01]  /*1060*/  FRND.FTZ.CEIL R53, R44 ;  /* 0x0000002c00357307 */ /* 0x000e220000219000 */
[----:B------:R-:W-:-:S05]  /*1070*/  LEA.HI.X.SX32 R29, R51, UR11, 0x1, P0 ;  /* 0x0000000b331d7c11 */ /* 0x000fca00080f0eff */
[----:B0-----:R1:W-:Y:S04]  /*1080*/  STG.E desc[UR6][R28.64], R53 ;  /* 0x000000351c007986 */ /* 0x0013e8000c101906 */
.L_x_189:
[----:B------:R-:W-:Y:S05]  /*1090*/  BSYNC.RECONVERGENT B0 ;  /* 0x0000000000007941 */ /* 0x000fea0003800200 */
.L_x_188:
[----:B------:R-:W-:Y:S01]  /*10a0*/  BSSY.RECONVERGENT B0, `(.L_x_190) ;  /* 0x000000f000007945 */ /* 0x000fe20003800200 */
[----:B------:R-:W-:Y:S01]  /*10b0*/  I2FP.F32.U32 R44, R31 ;  /* 0x0000001f002c7245 */ /* 0x000fe20000201000 */
[----:B------:R-:W-:Y:S02]  /*10c0*/  FFMA.FTZ R38, R38, R43, 1.1641532182693481445e-10 ;  /* 0x2f00000026267423 */ /* 0x000fe4000001002b */
[----:B------:R-:W-:Y:S05]  /*10d0*/  @P3 BRA `(.L_x_191) ;  /* 0x00000000002c3947 */ /* 0x000fea0003800000 */
        /* <DEDUP_REMOVED lines=9> */
[----:B------:R-:W0:Y:S04]  /*1170*/  FRND.FTZ.CEIL R31, R31 ;  /* 0x0000001f001f7307 */ /* 0x000e280000219000 */
[----:B0-----:R2:W-:Y:S04]  /*1180*/  STG.E desc[UR6][R28.64], R31 ;  /* 0x0000001f1c007986 */ /* 0x0015e8000c101906 */
.L_x_191:
[----:B------:R-:W-:Y:S05]  /*1190*/  BSYNC.RECONVERGENT B0 ;  /* 0x0000000000007941 */ /* 0x000fea0003800200 */
.L_x_190:
[----:B------:R-:W-:Y:S01]  /*11a0*/  FFMA.FTZ R44, R44, R43, 1.1641532182693481445e-10 ;  /* 0x2f0000002c2c7423 */ /* 0x000fe2000001002b */
[----:B------:R-:W-:Y:S06]  /*11b0*/  @P1 BRA `(.L_x_192) ;  /* 0x00000000002c1947 */ /* 0x000fec0003800000 */
[----:B012---:R-:W0:Y:S01]  /*11c0*/  MUFU.LG2 R29, R46 ;  /* 0x0000002e001d7308 */ /* 0x007e220000000c00 */
        /* <DEDUP_REMOVED lines=10> */
.L_x_192:
[----:B------:R-:W-:Y:S01]  /*1270*/  IADD3 R34, P0, PT, R40, R34, RZ ;  /* 0x0000002228227210 */ /* 0x000fe20007f1e0ff */
[----:B------:R-:W-:Y:S05]  /*1280*/  WARPSYNC.ALL ;  /* 0x0000000000007948 */ /* 0x000fea0003800000 */
[----:B------:R-:W-:Y:S01]  /*1290*/  IADD3.X R35, PT, PT, RZ, R35, RZ, P0, !PT ;  /* 0x00000023ff237210 */ /* 0x000fe200007fe4ff */
[----:B------:R-:W-:Y:S01]  /*12a0*/  BAR.SYNC.DEFER_BLOCKING 0x0 ;  /* 0x0000000000007b1d */ /* 0x000fe20000010000 */
[----:B------:R-:W-:Y:S01]  /*12b0*/  ISETP.GE.U32.AND P0, PT, R34, R24, PT ;  /* 0x000000182200720c */ /* 0x000fe20003f06070 */
[----:B------:R-:W-:Y:S01]  /*12c0*/  IMAD.MOV.U32 R44, RZ, RZ, R22 ;  /* 0x000000ffff2c7224 */ /* 0x000fe200078e0016 */
[----:B------:R-:W-:Y:S01]  /*12d0*/  MOV R38, R32 ;  /* 0x0000002000267202 */ /* 0x000fe20000000f00 */
[----:B------:R-:W-:Y:S01]  /*12e0*/  IMAD.MOV.U32 R43, RZ, RZ, R30 ;  /* 0x000000ffff2b7224 */ /* 0x000fe200078e001e */
[----:B------:R-:W-:-:S13]  /*12f0*/  ISETP.GE.AND.EX P0, PT, R35, R42, PT, P0 ;  /* 0x0000002a2300720c */ /* 0x000fda0003f06300 */
[----:B------:R-:W-:Y:S05]  /*1300*/  @!P0 BRA `(.L_x_193) ;  /* 0xfffffff400788947 */ /* 0x000fea000383ffff */
[----:B------:R-:W-:Y:S05]  /*1310*/  EXIT ;  /* 0x000000000000794d */ /* 0x000fea0003800000 */
        .weak           $__internal_9_$__cuda_sm20_div_s64
        .type           $__internal_9_$__cuda_sm20_div_s64,@function
        .size           $__internal_9_$__cuda_sm20_div_s64,(.L_x_776 - $__internal_9_$__cuda_sm20_div_s64)
$__internal_9_$__cuda_sm20_div_s64:
[----:B------:R-:W-:Y:S01]  /*1320*/  MOV R26, R40 ;  /* 0x00000028001a7202 */ /* 0x000fe20000000f00 */
[----:B------:R-:W-:-:S05]  /*1330*/  IMAD.MOV.U32 R27, RZ, RZ, RZ ;  /* 0x000000ffff1b7224 */ /* 0x000fca00078e00ff */
        /* <DEDUP_REMOVED lines=75> */
[----:B------:R-:W-:Y:S06]  /*17f0*/  RET.REL.NODEC R32 `(_ZN2at6native63_GLOBAL__N__7310b794_30_DistributionGeometricKernel_cu_fa6e70a443distribution_elementwise_grid_stride_kernelIfLi4EZNS0_9templates4cuda21uniform_and_transformIffPNS_17CUDAGeneratorImplEZZZNS4_16geometric_kernelIS7_EEvRNS_18TensorIteratorBaseEdT_ENKUlvE_clEvENKUlvE5_clEvEUlfE_EEvSA_T1_T2_EUlP24curandStatePhilox4_32_10E0_ZNS1_27distribution_nullary_kernelIff6float4S7_SJ_SE_EEvSA_SG_RKT3_T4_EUlifE_EEvlNS_15PhiloxCudaStateESF_SG_) ;  /* 0xffffffe820007950 */ /* 0x000fec0003c3ffff */
.L_x_194:
        /* <DEDUP_REMOVED lines=16> */
.L_x_776:


//--------------------- .text._ZN2at6native63_GLOBAL__N__7310b794_30_DistributionGeometricKernel_cu_fa6e70a443distribution_elementwise_grid_stride_kernelIfLi4EZNS0_9templates4cuda21uniform_and_transformIffPNS_17CUDAGeneratorImplEZZZNS4_16geometric_kernelIS7_EEvRNS_18TensorIteratorBaseEdT_ENKUlvE_clEvENKUlvE5_clEvEUlfE_EEvSA_T1_T2_EUlP24curandStatePhilox4_32_10E_ZNS1_27distribution_nullary_kernelIff7double2S7_SJ_SE_EEvSA_SG_RKT3_T4_EUlifE0_EEvlNS_15PhiloxCudaStateESF_SG_ --------------------------
	.section	.text._ZN2at6native63_GLOBAL__N__7310b794_30_DistributionGeometricKernel_cu_fa6e70a443distribution_elementwise_grid_stride_kernelIfLi4EZNS0_9templates4cuda21uniform_and_transformIffPNS_17CUDAGeneratorImplEZZZNS4_16geometric_kernelIS7_EEvRNS_18TensorIteratorBaseEdT_ENKUlvE_clEvENKUlvE5_clEvEUlfE_EEvSA_T1_T2_EUlP24curandStatePhilox4_32_10E_ZNS1_27distribution_nullary_kernelIff7double2S7_SJ_SE_EEvSA_SG_RKT3_T4_EUlifE0_EEvlNS_15PhiloxCudaStateESF_SG_,"ax",@progbits
	.align	128
.text._ZN2at6native63_GLOBAL__N__7310b794_30_DistributionGeometricKernel_cu_fa6e70a443distribution_elementwise_grid_stride_kernelIfLi4EZNS0_9templates4cuda21uniform_and_transformIffPNS_17CUDAGeneratorImplEZZZNS4_16geometric_kernelIS7_EEvRNS_18TensorIteratorBaseEdT_ENKUlvE_clEvENKUlvE5_clEvEUlfE_EEvSA_T1_T2_EUlP24curandStatePhilox4_32_10E_ZNS1_27distribution_nullary_kernelIff7double2S7_SJ_SE_EEvSA_SG_RKT3_T4_EUlifE0_EEvlNS_15PhiloxCudaStateESF_SG_:
        .type           _ZN2at6native63_GLOBAL__N__7310b794_30_DistributionGeometricKernel_cu_fa6e70a443distribution_elementwise_grid_stride_kernelIfLi4EZNS0_9templates4cuda21uniform_and_transformIffPNS_17CUDAGeneratorImplEZZZNS4_16geometric_kernelIS7_EEvRNS_18TensorIteratorBaseEdT_ENKUlvE_clEvENKUlvE5_clEvEUlfE_EEvSA_T1_T2_EUlP24curandStatePhilox4_32_10E_ZNS1_27distribution_nullary_kernelIff7double2S7_SJ_SE_EEvSA_SG_RKT3_T4_EUlifE0_EEvlNS_15PhiloxCudaStateESF_SG_,@function
        .size           _ZN2at6native63_GLOBAL__N__7310b794_30_DistributionGeometricKernel_cu_fa6e70a443distribution_elementwise_grid_stride_kernelIfLi4EZNS0_9templates4cuda21uniform_and_transformIffPNS_17CUDAGeneratorImplEZZZNS4_16geometric_kernelIS7_EEvRNS_18TensorIteratorBaseEdT_ENKUlvE_clEvENKUlvE5_clEvEUlfE_EEvSA_T1_T2_EUlP24curandStatePhilox4_32_10E_ZNS1_27distribution_nullary_kernelIff7double2S7_SJ_SE_EEvSA_SG_RKT3_T4_EUlifE0_EEvlNS_15PhiloxCudaStateESF_SG_,(.L_x_778 - _ZN2at6native63_GLOBAL__N__7310b794_30_DistributionGeometricKernel_cu_fa6e70a443distribution_elementwise_grid_stride_kernelIfLi4EZNS0_9templates4cuda21uniform_and_transformIffPNS_17CUDAGeneratorImplEZZZNS4_16geometric_kernelIS7_EEvRNS_18TensorIteratorBaseEdT_ENKUlvE_clEvENKUlvE5_clEvEUlfE_EEvSA_T1_T2_EUlP24curandStatePhilox4_32_10E_ZNS1_27distribution_nullary_kernelIff7double2S7_SJ_SE_EEvSA_SG_RKT3_T4_EUlifE0_EEvlNS_15PhiloxCudaStateESF_SG_)
        .other          _ZN2at6native63_GLOBAL__N__7310b794_30_DistributionGeometricKernel_cu_fa6e70a443distribution_elementwise_grid_stride_kernelIfLi4EZNS0_9templates4cuda21uniform_and_transformIffPNS_17CUDAGeneratorImplEZZZNS4_16geometric_kernelIS7_EEvRNS_18TensorIteratorBaseEdT_ENKUlvE_clEvENKUlvE5_clEvEUlfE_EEvSA_T1_T2_EUlP24curandStatePhilox4_32_10E_ZNS1_27distribution_nullary_kernelIff7double2S7_SJ_SE_EEvSA_SG_RKT3_T4_EUlifE0_EEvlNS_15PhiloxCudaStateESF_SG_,@"STO_CUDA_ENTRY STV_DEFAULT"
_ZN2at6native63_GLOBAL__N__7310b794_30_DistributionGeometricKernel_cu_fa6e70a443distribution_elementwise_grid_stride_kernelIfLi4EZNS0_9templates4cuda21uniform_and_transformIffPNS_17CUDAGeneratorImplEZZZNS4_16geometric_kernelIS7_EEvRNS_18TensorIteratorBaseEdT_ENKUlvE_clEvENKUlvE5_clEvEUlfE_EEvSA_T1_T2_EUlP24curandStatePhilox4_32_10E_ZNS1_27distribution_nullary_kernelIff7double2S7_SJ_SE_EEvSA_SG_RKT3_T4_EUlifE0_EEvlNS_15PhiloxCudaStateESF_SG_:
        /* <DEDUP_REMOVED lines=21> */
[----:B------:R-:W1:Y:S03]  /*0150*/  LDCU.64 UR4, c[0x0][0x380] ;  /* 0x00007000ff0477ac */ /* 0x000e660008000a00 */
        /* <DEDUP_REMOVED lines=19> */
[----:B------:R-:W-:Y:S02]  /*0290*/  IADD3 R6, PT, PT, R19, 0x76cf5d0a, RZ ;  /* 0x76cf5d0a13067810 */ /* 0x000fe40007ffe0ff */
        /* <DEDUP_REMOVED lines=9> */
[----:B------:R-:W-:Y:S02]  /*0330*/  IADD3 R11, PT, PT, R19, -0x126145ec, RZ ;  /* 0xed9eba14130b7810 */ /* 0x000fe40007ffe0ff */
[----:B------:R-:W-:Y:S01]  /*0340*/  LOP3.LUT R16, R8, R20, R27, 0x96, !PT ;  /* 0x0000001408107212 */ /* 0x000fe200078e961b */
[----:B------:R-:W-:-:S04]  /*0350*/  IMAD.WIDE.U32 R12, R12, -0x326172a9, RZ ;  /* 0xcd9e8d570c0c7825 */ /* 0x000fc800078e00ff */
[----:B------:R-:W-:Y:S01]  /*0360*/  IMAD.WIDE.U32 R16, R16, -0x2daee0ad, RZ ;  /* 0xd2511f5310107825 */ /* 0x000fe200078e00ff */
[----:B------:R-:W-:-:S03]  /*0370*/  LOP3.LUT R9, R9, R26, R13, 0x96, !PT ;  /* 0x0000001a09097212 */ /* 0x000fc600078e960d */
[----:B------:R-:W-:Y:S01]  /*0380*/  VIADD R13, R19, 0xa9066899 ;  /* 0xa9066899130d7836 */ /* 0x000fe20000000000 */
[----:B------:R-:W-:Y:S01]  /*0390*/  LOP3.LUT R20, R11, R10, R17, 0x96, !PT ;  /* 0x0000000a0b147212 */ /* 0x000fe200078e9611 */
[----:B------:R-:W-:Y:S01]  /*03a0*/  IMAD.WIDE.U32 R10, R9, -0x2daee0ad, RZ ;  /* 0xd2511f53090a7825 */ /* 0x000fe200078e00ff */
[----:B------:R-:W-:-:S03]  /*03b0*/  IADD3 R9, PT, PT, R18, 0x1715609d, RZ ;  /* 0x1715609d12097810 */ /* 0x000fc60007ffe0ff */
[----:B------:R-:W-:Y:S01]  /*03c0*/  IMAD.WIDE.U32 R20, R20, -0x326172a9, RZ ;  /* 0xcd9e8d5714147825 */ /* 0x000fe200078e00ff */
[----:B------:R-:W-:Y:S02]  /*03d0*/  LOP3.LUT R13, R13, R16, R11, 0x96, !PT ;  /* 0x000000100d0d7212 */ /* 0x000fe400078e960b */
[----:B------:R-:W-:Y:S02]  /*03e0*/  IADD3 R11, PT, PT, R18, -0x4ab325aa, RZ ;  /* 0xb54cda56120b7810 */ /* 0x000fe40007ffe0ff */
[----:B------:R-:W-:Y:S01]  /*03f0*/  LOP3.LUT R9, R9, R12, R21, 0x96, !PT ;  /* 0x0000000c09097212 */ /* 0x000fe200078e9615 */
[----:B------:R-:W-:-:S04]  /*0400*/  IMAD.WIDE.U32 R12, R13, -0x326172a9, RZ ;  /* 0xcd9e8d570d0c7825 */ /* 0x000fc800078e00ff */
[----:B------:R-:W-:Y:S01]  /*0410*/  IMAD.WIDE.U32 R16, R9, -0x2daee0ad, RZ ;  /* 0xd2511f5309107825 */ /* 0x000fe200078e00ff */
[----:B------:R-:W-:Y:S02]  /*0420*/  LOP3.LUT R11, R11, R20, R13, 0x96, !PT ;  /* 0x000000140b0b7212 */ /* 0x000fe400078e960d */
[C---:B------:R-:W-:Y:S01]  /*0430*/  IADD3 R13, PT, PT, R19.reuse, 0x1fd5c5a3, RZ ;  /* 0x1fd5c5a3130d7810 */ /* 0x040fe20007ffe0ff */
[----:B------:R-:W-:Y:S02]  /*0440*/  VIADD R9, R19, 0x646e171e ;  /* 0x646e171e13097836 */ /* 0x000fe40000000000 */
[----:B------:R-:W-:-:S03]  /*0450*/  IMAD.WIDE.U32 R34, R11, -0x2daee0ad, RZ ;  /* 0xd2511f530b227825 */ /* 0x000fc600078e00ff */
[----:B------:R-:W-:Y:S02]  /*0460*/  LOP3.LUT R10, R9, R10, R17, 0x96, !PT ;  /* 0x0000000a090a7212 */ /* 0x000fe400078e9611 */
[----:B------:R-:W-:Y:S02]  /*0470*/  IADD3 R9, PT, PT, R18, 0x5384540f, RZ ;  /* 0x5384540f12097810 */ /* 0x000fe40007ffe0ff */
[----:B------:R-:W-:Y:S01]  /*0480*/  LOP3.LUT R16, R13, R16, R35, 0x96, !PT ;  /* 0x000000100d107212 */ /* 0x000fe200078e9623 */
[----:B------:R-:W-:Y:S01]  /*0490*/  IMAD.WIDE.U32 R10, R10, -0x326172a9, RZ ;  /* 0xcd9e8d570a0a7825 */ /* 0x000fe200078e00ff */
[----:B------:R-:W-:-:S03]  /*04a0*/  IADD3 R13, PT, PT, R19, -0x24c28bd8, RZ ;  /* 0xdb3d7428130d7810 */ /* 0x000fc60007ffe0ff */
[----:B------:R-:W-:Y:S01]  /*04b0*/  IMAD.WIDE.U32 R16, R16, -0x326172a9, RZ ;  /* 0xcd9e8d5710107825 */ /* 0x000fe200078e00ff */
[----:B------:R-:W-:-:S03]  /*04c0*/  LOP3.LUT R9, R9, R12, R11, 0x96, !PT ;  /* 0x0000000c09097212 */ /* 0x000fc600078e960b */
[----:B------:R-:W-:Y:S02]  /*04d0*/  VIADD R11, R18, 0xf1bbcdc8 ;  /* 0xf1bbcdc8120b7836 */ /* 0x000fe40000000000 */
[----:B------:R-:W-:-:S03]  /*04e0*/  IMAD.WIDE.U32 R32, R9, -0x2daee0ad, RZ ;  /* 0xd2511f5309207825 */ /* 0x000fc600078e00ff */
[----:B------:R-:W-:Y:S01]  /*04f0*/  LOP3.LUT R9, R11, R10, R17, 0x96, !PT ;  /* 0x0000000a0b097212 */ /* 0x000fe200078e9611 */
[----:B0-----:R-:W-:Y:S01]  /*0500*/  IMAD R10, R22, UR6, RZ ;  /* 0x00000006160a7c24 */ /* 0x001fe2000f8e02ff */
[----:B------:R-:W-:Y:S01]  /*0510*/  LOP3.LUT R34, R13, R34, R33, 0x96, !PT ;  /* 0x000000220d227212 */ /* 0x000fe200078e9621 */
[----:B------:R-:W-:Y:S01]  /*0520*/  IMAD.MOV.U32 R12, RZ, RZ, R15 ;  /* 0x000000ffff0c7224 */ /* 0x000fe200078e000f */
[----:B------:R-:W-:Y:S01]  /*0530*/  IADD3 R17, PT, PT, R18, -0x700cb87f, RZ ;  /* 0x8ff3478112117810 */ /* 0x000fe20007ffe0ff */
[----:B------:R-:W-:Y:S01]  /*0540*/  IMAD.HI.U32 R21, R9, -0x2daee0ad, RZ ;  /* 0xd2511f5309157827 */ /* 0x000fe200078e00ff */
[----:B------:R-:W-:Y:S02]  /*0550*/  MOV R13, R15 ;  /* 0x0000000f000d7202 */ /* 0x000fe40000000f00 */
[----:B------:R-:W-:Y:S01]  /*0560*/  MOV R11, R14 ;  /* 0x0000000e000b7202 */ /* 0x000fe20000000f00 */
[----:B------:R-:W-:Y:S01]  /*0570*/  IMAD.HI.U32 R20, R34, -0x326172a9, RZ ;  /* 0xcd9e8d5722147827 */ /* 0x000fe200078e00ff */
[----:B------:R-:W-:-:S03]  /*0580*/  LOP3.LUT R32, R32, R21, RZ, 0x3c, !PT ;  /* 0x0000001520207212 */ /* 0x000fc600078e3cff */
[----:B------:R-:W-:Y:S01]  /*0590*/  IMAD.SHL.U32 R23, R10, 0x4, RZ ;  /* 0x000000040a177824 */ /* 0x000fe200078e00ff */
[----:B------:R-:W-:Y:S01]  /*05a0*/  LOP3.LUT R15, R17, R16, R20, 0x96, !PT ;  /* 0x00000010110f7212 */ /* 0x000fe200078e9614 */
[----:B------:R-:W-:Y:S06]  /*05b0*/  BRA.U UP0, `(.L_x_195) ;  /* 0x0000000100507547 */ /* 0x000fec000b800000 */
[----:B------:R-:W0:Y:S01]  /*05c0*/  I2F.U32.RP R20, R23 ;  /* 0x0000001700147306 */ /* 0x000e220000209000 */
[----:B------:R-:W-:Y:S02]  /*05d0*/  IADD3 R21, PT, PT, RZ, -R23, RZ ;  /* 0x80000017ff157210 */ /* 0x000fe40007ffe0ff */
[----:B------:R-:W-:-:S05]  /*05e0*/  ISETP.NE.U32.AND P2, PT, R23, RZ, PT ;  /* 0x000000ff1700720c */ /* 0x000fca0003f45070 */
[----:B0-----:R-:W0:Y:S02]  /*05f0*/  MUFU.RCP R20, R20 ;  /* 0x0000001400147308 */ /* 0x001e240000001000 */
[----:B0-----:R-:W-:-:S06]  /*0600*/  IADD3 R16, PT, PT, R20, 0xffffffe, RZ ;  /* 0x0ffffffe14107810 */ /* 0x001fcc0007ffe0ff */
[----:B------:R0:W1:Y:S02]  /*0610*/  F2I.FTZ.U32.TRUNC.NTZ R17, R16 ;  /* 0x0000001000117305 */ /* 0x000064000021f000 */
[----:B0-----:R-:W-:Y:S02]  /*0620*/  IMAD.MOV.U32 R16, RZ, RZ, RZ ;  /* 0x000000ffff107224 */ /* 0x001fe400078e00ff */
[----:B-1----:R-:W-:-:S04]  /*0630*/  IMAD R21, R21, R17, RZ ;  /* 0x0000001115157224 */ /* 0x002fc800078e02ff */
[----:B------:R-:W-:-:S06]  /*0640*/  IMAD.HI.U32 R17, R17, R21, R16 ;  /* 0x0000001511117227 */ /* 0x000fcc00078e0010 */
[----:B------:R-:W-:-:S04]  /*0650*/  IMAD.HI.U32 R16, R17, UR4, RZ ;  /* 0x0000000411107c27 */ /* 0x000fc8000f8e00ff */
[----:B------:R-:W-:Y:S01]  /*0660*/  HFMA2 R17, -RZ, RZ, 0, 0 ;  /* 0x00000000ff117431 */ /* 0x000fe200000001ff */
[----:B------:R-:W-:-:S05]  /*0670*/  IADD3 R26, PT, PT, -R16, RZ, RZ ;  /* 0x000000ff101a7210 */ /* 0x000fca0007ffe1ff */
[----:B------:R-:W-:-:S05]  /*0680*/  IMAD R26, R23, R26, UR4 ;  /* 0x00000004171a7e24 */ /* 0x000fca000f8e021a */
[----:B------:R-:W-:-:S13]  /*0690*/  ISETP.GE.U32.AND P0, PT, R26, R23, PT ;  /* 0x000000171a00720c */ /* 0x000fda0003f06070 */
[----:B------:R-:W-:Y:S01]  /*06a0*/  @P0 IADD3 R26, PT, PT, -R23, R26, RZ ;  /* 0x0000001a171a0210 */ /* 0x000fe20007ffe1ff */
[----:B------:R-:W-:-:S03]  /*06b0*/  @P0 VIADD R16, R16, 0x1 ;  /* 0x0000000110100836 */ /* 0x000fc60000000000 */
[----:B------:R-:W-:-:S13]  /*06c0*/  ISETP.GE.U32.AND P1, PT, R26, R23, PT ;  /* 0x000000171a00720c */ /* 0x000fda0003f26070 */
[----:B------:R-:W-:Y:S02]  /*06d0*/  @P1 IADD3 R16, PT, PT, R16, 0x1, RZ ;  /* 0x0000000110101810 */ /* 0x000fe40007ffe0ff */
[----:B------:R-:W-:Y:S01]  /*06e0*/  @!P2 LOP3.LUT R16, RZ, R23, RZ, 0x33, !PT ;  /* 0x00000017ff10a212 */ /* 0x000fe200078e33ff */
[----:B------:R-:W-:Y:S06]  /*06f0*/  BRA `(.L_x_196) ;  /* 0x0000000000087947 */ /* 0x000fec0003800000 */
.L_x_195:
[----:B------:R-:W-:-:S07]  /*0700*/  MOV R28, 0x720 ;  /* 0x00000720001c7802 */ /* 0x000fce0000000f00 */
[----:B------:R-:W-:Y:S05]  /*0710*/  CALL.REL.NOINC `($__internal_10_$__cuda_sm20_div_s64) ;  /* 0x00000050003c7944 */ /* 0x000fea0003c00000 */
.L_x_196:
        /* <DEDUP_REMOVED lines=11> */
[----:B------:R-:W-:Y:S01]  /*07d0*/  MOV R22, 0xf0000000 ;  /* 0xf000000000167802 */ /* 0x000fe20000000f00 */
[----:B------:R-:W-:Y:S01]  /*07e0*/  IMAD.MOV.U32 R23, RZ, RZ, 0x380fffff ;  /* 0x380fffffff177424 */ /* 0x000fe200078e00ff */
[----:B------:R-:W1:Y:S01]  /*07f0*/  MUFU.LG2 R25, R0 ;  /* 0x0000000000197308 */ /* 0x000e620000000c00 */
[----:B------:R-:W2:Y:S01]  /*0800*/  LDCU UR74, c[0x0][0x3a8] ;  /* 0x00007500ff4a77ac */ /* 0x000ea20008000800 */
[----:B------:R-:W-:Y:S01]  /*0810*/  IMAD R34, R34, -0x326172a9, RZ ;  /* 0xcd9e8d5722227824 */ /* 0x000fe200078e02ff */
[----:B------:R-:W-:Y:S01]  /*0820*/  LOP3.LUT R33, R24, 0x3, RZ, 0xc0, !PT ;  /* 0x0000000318217812 */ /* 0x000fe200078ec0ff */
[C---:B------:R-:W-:Y:S01]  /*0830*/  IMAD R38, R10.reuse, 0x3, RZ ;  /* 0x000000030a267824 */ /* 0x040fe200078e02ff */
[----:B------:R-:W-:Y:S01]  /*0840*/  SHF.L.U32 R36, R10, 0x1, RZ ;  /* 0x000000010a247819 */ /* 0x000fe200000006ff */
[----:B------:R-:W3:Y:S02]  /*0850*/  LDCU UR72, c[0x0][0x3ac] ;  /* 0x00007580ff4877ac */ /* 0x000ee40008000800 */
[----:B------:R-:W4:Y:S01]  /*0860*/  MUFU.LG2 R26, R0 ;  /* 0x00000000001a7308 */ /* 0x000f220000000c00 */
[----:B------:R-:W1:Y:S01]  /*0870*/  LDCU UR71, c[0x0][0x4d8] ;  /* 0x00009b00ff4777ac */ /* 0x000e620008000800 */
[----:B------:R-:W1:Y:S01]  /*0880*/  LDCU UR70, c[0x0][0x3c0] ;  /* 0x00007800ff4677ac */ /* 0x000e620008000800 */
[----:B0-----:R-:W0:-:S15]  /*0890*/  DSETP.LEU.AND P0, PT, R22, |UR8|, PT ;  /* 0x4000000816007e2a */ /* 0x001e1e000bf0b000 */
[----:B------:R-:W-:-:S15]  /*08a0*/  NOP ;  /* 0x0000000000007918 */ /* 0x000fde0000000000 */
[----:B------:R-:W-:-:S15]  /*08b0*/  NOP ;  /* 0x0000000000007918 */ /* 0x000fde0000000000 */
[----:B------:R-:W-:-:S15]  /*08c0*/  NOP ;  /* 0x0000000000007918 */ /* 0x000fde0000000000 */
[----:B------:R-:W-:-:S04]  /*08d0*/  NOP ;  /* 0x0000000000007918 */ /* 0x000fc80000000000 */
[----:B------:R-:W0:Y:S02]  /*08e0*/  F2F.F32.F64 R16, UR8 ;  /* 0x0000000800107d10 */ /* 0x000e240008301000 */
[----:B0-----:R-:W-:Y:S01]  /*08f0*/  @!P0 FMUL R16, R16, 1.175494350822287508e-38 ;  /* 0x0080000010108820 */ /* 0x001fe20000400000 */
[----:B-1----:R-:W-:Y:S01]  /*0900*/  FMUL.FTZ R25, R25, 0.69314718246459960938 ;  /* 0x3f31721819197820 */ /* 0x002fe20000410000 */
[----:B--2---:R-:W-:Y:S02]  /*0910*/  UIADD3 UR74, UPT, UPT, UR74, -0x1, URZ ;  /* 0xffffffff4a4a7890 */ /* 0x004fe4000fffe0ff */
[----:B------:R-:W-:Y:S01]  /*0920*/  FADD.FTZ R16, -R16, 1 ;  /* 0x3f80000010107421 */ /* 0x000fe20000010100 */
[----:B------:R-:W0:Y:S01]  /*0930*/  LDCU UR69, c[0x0][0x4dc] ;  /* 0x00009b80ff4577ac */ /* 0x000e220008000800 */
[----:B----4-:R-:W-:Y:S01]  /*0940*/  FMUL.FTZ R26, R26, 0.69314718246459960938 ;  /* 0x3f3172181a1a7820 */ /* 0x010fe20000410000 */
[----:B------:R-:W-:Y:S01]  /*0950*/  UISETP.LT.U32.AND UP0, UPT, UR74, 0x18, UPT ;  /* 0x000000184a00788c */ /* 0x000fe2000bf01070 */
[----:B------:R-:W1:Y:S03]  /*0960*/  LDCU UR68, c[0x0][0x3c4] ;  /* 0x00007880ff4477ac */ /* 0x000e660008000800 */
[----:B------:R-:W-:Y:S01]  /*0970*/  USEL UR73, UR74, 0x18, UP0 ;  /* 0x000000184a497887 */ /* 0x000fe20008000000 */
[----:B------:R-:W2:Y:S01]  /*0980*/  LDCU UR67, c[0x0][0x4e0] ;  /* 0x00009c00ff4377ac */ /* 0x000ea20008000800 */
        /* <DEDUP_REMOVED lines=16> */
[----:B------:R-:W0:Y:S06]  /*0a90*/  LDCU UR52, c[0x0][0x424] ;  /* 0x00008480ff3477ac */ /* 0x000e2c0008000800 */
[----:B------:R-:W1:Y:S01]  /*0aa0*/  MUFU.LG2 R23, R0 ;  /* 0x0000000000177308 */ /* 0x000e620000000c00 */
[----:B-----5:R-:W-:Y:S01]  /*0ab0*/  FMUL.FTZ R16, R16, 0.69314718246459960938 ;  /* 0x3f31721810107820 */ /* 0x020fe20000410000 */
[----:B------:R-:W0:Y:S01]  /*0ac0*/  LDCU UR51, c[0x0][0x500] ;  /* 0x0000a000ff3377ac */ /* 0x000e220008000800 */
[----:B------:R-:W0:Y:S05]  /*0ad0*/  LDCU UR50, c[0x0][0x438] ;  /* 0x00008700ff3277ac */ /* 0x000e2a0008000800 */
[----:B------:R-:W5:Y:S01]  /*0ae0*/  MUFU.RCP R27, R16 ;  /* 0x00000010001b7308 */ /* 0x000f620000001000 */
[----:B---3--:R-:W-:Y:S01]  /*0af0*/  FMUL.FTZ R22, R22, 0.69314718246459960938 ;  /* 0x3f31721816167820 */ /* 0x008fe20000410000 */
[----:B------:R-:W3:Y:S01]  /*0b00*/  LDCU UR4, c[0x0][0x504] ;  /* 0x0000a080ff0477ac */ /* 0x000ee20008000800 */
[----:B------:R-:W0:Y:S01]  /*0b10*/  LDCU UR5, c[0x0][0x43c] ;  /* 0x00008780ff0577ac */ /* 0x000e220008000800 */
[----:B-1----:R-:W-:Y:S01]  /*0b20*/  FMUL.FTZ R23, R23, 0.69314718246459960938 ;  /* 0x3f31721817177820 */ /* 0x002fe20000410000 */
[----:B------:R-:W1:Y:S01]  /*0b30*/  LDCU UR6, c[0x0][0x508] ;  /* 0x0000a100ff0677ac */ /* 0x000e620008000800 */
[----:B------:R-:W0:Y:S01]  /*0b40*/  LDCU UR7, c[0x0][0x450] ;  /* 0x00008a00ff0777ac */ /* 0x000e220008000800 */
[-C--:B-----5:R-:W-:Y:S01]  /*0b50*/  FMUL.FTZ R28, R22, R27.reuse ;  /* 0x0000001b161c7220 */ /* 0x0a0fe20000410000 */
[-C--:B------:R-:W-:Y:S01]  /*0b60*/  FMUL.FTZ R29, R23, R27.reuse ;  /* 0x0000001b171d7220 */ /* 0x080fe20000410000 */
[-C--:B------:R-:W-:Y:S01]  /*0b70*/  FMUL.FTZ R30, R25, R27.reuse ;  /* 0x0000001b191e7220 */ /* 0x080fe20000410000 */
[----:B------:R-:W0:Y:S01]  /*0b80*/  LDC.64 R22, c[0x0][0x380] ;  /* 0x0000e000ff167b82 */ /* 0x000e220000000a00 */
[----:B------:R-:W-:Y:S01]  /*0b90*/  FMUL.FTZ R26, R26, R27 ;  /* 0x0000001b1a1a7220 */ /* 0x000fe20000410000 */
[----:B------:R-:W-:Y:S01]  /*0ba0*/  IADD3 R25, PT, PT, R19, -0x695add53, RZ ;  /* 0x96a522ad13197810 */ /* 0x000fe20007ffe0ff */
[----:B------:R-:W0:Y:S01]  /*0bb0*/  FRND.FTZ.CEIL R28, R28 ;  /* 0x0000001c001c7307 */ /* 0x000e220000219000 */
[----:B------:R-:W0:Y:S02]  /*0bc0*/  LDCU UR8, c[0x0][0x50c] ;  /* 0x0000a180ff0877ac */ /* 0x000e240008000800 */
[----:B------:R-:W-:Y:S01]  /*0bd0*/  LOP3.LUT R32, R32, R25, RZ, 0x3c, !PT ;  /* 0x0000001920207212 */ /* 0x000fe200078e3cff */
[----:B------:R-:W0:Y:S04]  /*0be0*/  LDCU UR9, c[0x0][0x454] ;  /* 0x00008a80ff0977ac */ /* 0x000e280008000800 */
[----:B------:R-:W0:Y:S01]  /*0bf0*/  FRND.FTZ.CEIL R29, R29 ;  /* 0x0000001d001d7307 */ /* 0x000e220000219000 */
[----:B------:R-:W0:Y:S01]  /*0c00*/  LDCU UR10, c[0x0][0x510] ;  /* 0x0000a200ff0a77ac */ /* 0x000e220008000800 */
[----:B------:R-:W0:Y:S06]  /*0c10*/  LDCU UR11, c[0x0][0x468] ;  /* 0x00008d00ff0b77ac */ /* 0x000e2c0008000800 */
[----:B------:R-:W0:Y:S01]  /*0c20*/  FRND.FTZ.CEIL R30, R30 ;  /* 0x0000001e001e7307 */ /* 0x000e220000219000 */
[----:B------:R-:W0:Y:S01]  /*0c30*/  LDCU UR12, c[0x0][0x514] ;  /* 0x0000a280ff0c77ac */ /* 0x000e220008000800 */
[----:B------:R-:W0:Y:S06]  /*0c40*/  LDCU UR13, c[0x0][0x46c] ;  /* 0x00008d80ff0d77ac */ /* 0x000e2c0008000800 */
[----:B------:R0:W0:Y:S01]  /*0c50*/  FRND.FTZ.CEIL R31, R26 ;  /* 0x0000001a001f7307 */ /* 0x0000220000219000 */
        /* <DEDUP_REMOVED lines=27> */
.L_x_217:
[----:B------:R-:W-:Y:S01]  /*0e10*/  VIADD R0, R0, 0x1 ;  /* 0x0000000100007836 */ /* 0x000fe20000000000 */
[----:B------:R-:W-:Y:S03]  /*0e20*/  BSSY.RECONVERGENT B0, `(.L_x_197) ;  /* 0x000000c000007945 */ /* 0x000fe60003800200 */
[C---:B012---:R-:W-:Y:S01]  /*0e30*/  IMAD.WIDE.U32 R26, R0.reuse, -0x2daee0ad, RZ ;  /* 0xd2511f53001a7825 */ /* 0x047fe200078e00ff */
[----:B------:R-:W-:-:S13]  /*0e40*/  ISETP.NE.AND P0, PT, R0, RZ, PT ;  /* 0x000000ff0000720c */ /* 0x000fda0003f05270 */
[----:B------:R-:W-:Y:S05]  /*0e50*/  @P0 BRA `(.L_x_198) ;  /* 0x0000000000200947 */ /* 0x000fea0003800000 */
[----:B------:R-:W-:-:S04]  /*0e60*/  IADD3 R2, PT, PT, R2, 0x1, RZ ;  /* 0x0000000102027810 */ /* 0x000fc80007ffe0ff */
[----:B------:R-:W-:-:S13]  /*0e70*/  ISETP.NE.AND P0, PT, R2, RZ, PT ;  /* 0x000000ff0200720c */ /* 0x000fda0003f05270 */
[----:B------:R-:W-:Y:S01]  /*0e80*/  @!P0 IADD3 R14, PT, PT, R14, 0x1, RZ ;  /* 0x000000010e0e8810 */ /* 0x000fe20007ffe0ff */
[----:B------:R-:W-:Y:S01]  /*0e90*/  @!P0 VIADD R24, R13, 0x1 ;  /* 0x000000010d188836 */ /* 0x000fe20000000000 */
[----:B------:R-:W-:Y:S02]  /*0ea0*/  @!P0 MOV R2, RZ ;  /* 0x000000ff00028202 */ /* 0x000fe40000000f00 */
[----:B------:R-:W-:-:S13]  /*0eb0*/  ISETP.NE.AND P1, PT, R14, RZ, !P0 ;  /* 0x000000ff0e00720c */ /* 0x000fda0004725270 */
[----:B------:R-:W-:-:S05]  /*0ec0*/  @P1 IADD3 R24, PT, PT, R13, RZ, RZ ;  /* 0x000000ff0d181210 */ /* 0x000fca0007ffe0ff */
[----:B------:R-:W-:-:S07]  /*0ed0*/  @!P0 IMAD.MOV.U32 R13, RZ, RZ, R24 ;  /* 0x000000ffff0d8224 */ /* 0x000fce00078e0018 */
.L_x_198:
[----:B------:R-:W-:Y:S05]  /*0ee0*/  BSYNC.RECONVERGENT B0 ;  /* 0x0000000000007941 */ /* 0x000fea0003800200 */
.L_x_197:
[----:B------:R-:W-:Y:S01]  /*0ef0*/  LOP3.LUT R42, R13, R27, R19, 0x96, !PT ;  /* 0x0000001b0d2a7212 */ /* 0x000fe200078e9613 */
[----:B------:R-:W-:Y:S01]  /*0f00*/  IMAD.WIDE.U32 R24, R14, -0x326172a9, RZ ;  /* 0xcd9e8d570e187825 */ /* 0x000fe200078e00ff */
[----:B------:R-:W-:Y:S02]  /*0f10*/  IADD3 R37, PT, PT, R19, 0x646e171e, RZ ;  /* 0x646e171e13257810 */ /* 0x000fe40007ffe0ff */
[----:B------:R-:W-:Y:S01]  /*0f20*/  ISETP.GT.AND P0, PT, R33, 0x1, PT ;  /* 0x000000012100780c */ /* 0x000fe20003f04270 */
[----:B------:R-:W-:Y:S01]  /*0f30*/  IMAD.WIDE.U32 R42, R42, -0x326172a9, RZ ;  /* 0xcd9e8d572a2a7825 */ /* 0x000fe200078e00ff */
[----:B------:R-:W-:-:S03]  /*0f40*/  LOP3.LUT R25, R2, R25, R18, 0x96, !PT ;  /* 0x0000001902197212 */ /* 0x000fc600078e9612 */
[----:B------:R-:W-:Y:S01]  /*0f50*/  VIADD R35, R18, 0x1715609d ;  /* 0x1715609d12237836 */ /* 0x000fe20000000000 */
[----:B------:R-:W-:Y:S01]  /*0f60*/  LOP3.LUT R40, R4, R24, R43, 0x96, !PT ;  /* 0x0000001804287212 */ /* 0x000fe200078e962b */
[----:B------:R-:W-:-:S04]  /*0f70*/  IMAD.WIDE.U32 R24, R25, -0x2daee0ad, RZ ;  /* 0xd2511f5319187825 */ /* 0x000fc800078e00ff */
[----:B------:R-:W-:Y:S01]  /*0f80*/  IMAD.WIDE.U32 R40, R40, -0x2daee0ad, RZ ;  /* 0xd2511f5328287825 */ /* 0x000fe200078e00ff */
[----:B------:R-:W-:-:S03]  /*0f90*/  LOP3.LUT R25, R3, R26, R25, 0x96, !PT ;  /* 0x0000001a03197212 */ /* 0x000fc600078e9619 */
[----:B------:R-:W-:Y:S01]  /*0fa0*/  IMAD R39, R9, -0x2daee0ad, RZ ;  /* 0xd2511f5309277824 */ /* 0x000fe200078e02ff */
[----:B------:R-:W-:Y:S01]  /*0fb0*/  LOP3.LUT R26, R6, R24, R41, 0x96, !PT ;  /* 0x00000018061a7212 */ /* 0x000fe200078e9629 */
[----:B------:R-:W-:-:S04]  /*0fc0*/  IMAD.WIDE.U32 R24, R25, -0x326172a9, RZ ;  /* 0xcd9e8d5719187825 */ /* 0x000fc800078e00ff */
[----:B------:R-:W-:Y:S01]  /*0fd0*/  IMAD.WIDE.U32 R26, R26, -0x326172a9, RZ ;  /* 0xcd9e8d571a1a7825 */ /* 0x000fe200078e00ff */
[----:B------:R-:W-:-:S04]  /*0fe0*/  LOP3.LUT R25, R5, R42, R25, 0x96, !PT ;  /* 0x0000002a05197212 */ /* 0x000fc800078e9619 */
        /* <DEDUP_REMOVED lines=8> */
[----:B------:R-:W-:Y:S01]  /*1070*/  IMAD.WIDE.U32 R40, R40, -0x326172a9, RZ ;  /* 0xcd9e8d5728287825 */ /* 0x000fe200078e00ff */
[----:B------:R-:W-:-:S04]  /*1080*/  LOP3.LUT R25, R27, R26, R25, 0x96, !PT ;  /* 0x0000001a1b197212 */ /* 0x000fc800078e9619 */
[----:B------:R-:W-:Y:S01]  /*1090*/  LOP3.LUT R26, R35, R24, R41, 0x96, !PT ;  /* 0x00000018231a7212 */ /* 0x000fe200078e9629 */
[----:B------:R-:W-:Y:S01]  /*10a0*/  IMAD.WIDE.U32 R24, R25, -0x2daee0ad, RZ ;  /* 0xd2511f5319187825 */ /* 0x000fe200078e00ff */
[----:B------:R-:W-:-:S03]  /*10b0*/  IADD3 R35, PT, PT, R19, -0x56f99767, RZ ;  /* 0xa906689913237810 */ /* 0x000fc60007ffe0ff */
[----:B------:R-:W-:Y:S01]  /*10c0*/  IMAD.WIDE.U32 R26, R26, -0x2daee0ad, RZ ;  /* 0xd2511f531a1a7825 */ /* 0x000fe200078e00ff */
[----:B------:R-:W-:Y:S02]  /*10d0*/  LOP3.LUT R25, R35, R42, R25, 0x96, !PT ;  /* 0x0000002a23197212 */ /* 0x000fe400078e9619 */
[C---:B------:R-:W-:Y:S02]  /*10e0*/  IADD3 R35, PT, PT, R18.reuse, 0x5384540f, RZ ;  /* 0x5384540f12237810 */ /* 0x040fe40007ffe0ff */
[----:B------:R-:W-:Y:S01]  /*10f0*/  LOP3.LUT R42, R37, R24, R27, 0x96, !PT ;  /* 0x00000018252a7212 */ /* 0x000fe200078e961b */
[----:B------:R-:W-:Y:S01]  /*1100*/  IMAD.WIDE.U32 R24, R25, -0x326172a9, RZ ;  /* 0xcd9e8d5719187825 */ /* 0x000fe200078e00ff */
[----:B------:R-:W-:-:S03]  /*1110*/  IADD3 R37, PT, PT, R18, -0x700cb87f, RZ ;  /* 0x8ff3478112257810 */ /* 0x000fc60007ffe0ff */
        /* <DEDUP_REMOVED lines=12> */
[----:B------:R-:W-:Y:S01]  /*11e0*/  IMAD.WIDE.U32 R24, R24, -0x326172a9, RZ ;  /* 0xcd9e8d5718187825 */ /* 0x000fe200078e00ff */
[----:B------:R-:W-:-:S03]  /*11f0*/  LOP3.LUT R9, R35, R42, R27, 0x96, !PT ;  /* 0x0000002a23097212 */ /* 0x000fc600078e961b */
[----:B------:R-:W-:Y:S01]  /*1200*/  IMAD.MOV.U32 R27, RZ, RZ, R15 ;  /* 0x000000ffff1b7224 */ /* 0x000fe200078e000f */
[----:B------:R-:W-:Y:S01]  /*1210*/  LOP3.LUT R15, R37, R26, R25, 0x96, !PT ;  /* 0x0000001a250f7212 */ /* 0x000fe200078e9619 */
[----:B------:R-:W-:Y:S01]  /*1220*/  IMAD.HI.U32 R35, R9, -0x2daee0ad, RZ ;  /* 0xd2511f5309237827 */ /* 0x000fe200078e00ff */
[----:B------:R-:W-:Y:S02]  /*1230*/  IADD3 R26, PT, PT, R19, -0x695add53, RZ ;  /* 0x96a522ad131a7810 */ /* 0x000fe40007ffe0ff */
[----:B------:R-:W-:Y:S01]  /*1240*/  MOV R25, R34 ;  /* 0x0000002200197202 */ /* 0x000fe20000000f00 */
        /* <DEDUP_REMOVED lines=13> */
.L_x_199:
        /* <DEDUP_REMOVED lines=9> */
.L_x_200:
[----:B------:R-:W-:-:S04]  /*13b0*/  IMAD.WIDE.U32 R40, R37, 0x200000, RZ ;  /* 0x0020000025287825 */ /* 0x000fc800078e00ff */
[----:B------:R-:W-:Y:S01]  /*13c0*/  HFMA2 R24, -RZ, RZ, 0, 0 ;  /* 0x00000000ff187431 */ /* 0x000fe200000001ff */
[----:B------:R-:W-:Y:S01]  /*13d0*/  UISETP.NE.AND UP0, UPT, UR31, URZ, UPT ;  /* 0x000000ff1f00728c */ /* 0x000fe2000bf05270 */
[----:B------:R-:W-:Y:S01]  /*13e0*/  IMAD.WIDE.U32 R42, R25, 0x200000, RZ ;  /* 0x00200000192a7825 */ /* 0x000fe200078e00ff */
[----:B------:R-:W-:Y:S02]  /*13f0*/  LOP3.LUT R40, R40, R35, RZ, 0x3c, !PT ;  /* 0x0000002328287212 */ /* 0x000fe400078e3cff */
[----:B------:R-:W-:Y:S02]  /*1400*/  MOV R25, 0x3ca00000 ;  /* 0x3ca0000000197802 */ /* 0x000fe40000000f00 */
[----:B------:R-:W-:Y:S02]  /*1410*/  LOP3.LUT R42, R42, R27, RZ, 0x3c, !PT ;  /* 0x0000001b2a2a7212 */ /* 0x000fe400078e3cff */
[----:B------:R-:W-:-:S15]  /*1420*/  I2F.F64.U64 R40, R40 ;  /* 0x0000002800287312 */ /* 0x000fde0000301800 */
[----:B------:R-:W-:-:S15]  /*1430*/  NOP ;  /* 0x0000000000007918 */ /* 0x000fde0000000000 */
[----:B------:R-:W-:-:S15]  /*1440*/  NOP ;  /* 0x0000000000007918 */ /* 0x000fde0000000000 */
[----:B------:R-:W-:-:S15]  /*1450*/  NOP ;  /* 0x0000000000007918 */ /* 0x000fde0000000000 */
[----:B------:R-:W-:-:S04]  /*1460*/  NOP ;  /* 0x0000000000007918 */ /* 0x000fc80000000000 */
        /* <DEDUP_REMOVED lines=10> */
[----:B------:R0:W2:Y:S02]  /*1510*/  DFMA R24, R40, R24, 5.5511151231257827021e-17 ;  /* 0x3c9000002818742b */ /* 0x0000a40000000018 */
[----:B012---:R-:W-:Y:S05]  /*1520*/  BRA.U UP0, `(.L_x_201) ;  /* 0x0000000100e87547 */ /* 0x007fea000b800000 */
[-C--:B------:R-:W-:Y:S01]  /*1530*/  IADD3 R35, P1, PT, R36, R11.reuse, RZ ;  /* 0x0000000b24237210 */ /* 0x080fe20007f3e0ff */
[----:B------:R-:W-:Y:S03]  /*1540*/  BSSY.RECONVERGENT B0, `(.L_x_202) ;  /* 0x000001c000007945 */ /* 0x000fe60003800200 */
[-C--:B------:R-:W-:Y:S01]  /*1550*/  ISETP.GE.U32.AND P0, PT, R35, R22.reuse, PT ;  /* 0x000000162300720c */ /* 0x080fe20003f06070 */
[----:B------:R-:W-:Y:S01]  /*1560*/  IMAD.X R40, RZ, RZ, R12, P1 ;  /* 0x000000ffff287224 */ /* 0x000fe200008e060c */
[----:B------:R-:W-:Y:S02]  /*1570*/  ISETP.GE.U32.AND P1, PT, R11, R22, PT ;  /* 0x000000160b00720c */ /* 0x000fe40003f26070 */
[----:B------:R-:W-:Y:S02]  /*1580*/  IADD3 R35, P3, PT, R10, R11, RZ ;  /* 0x0000000b0a237210 */ /* 0x000fe40007f7e0ff */
        /* <DEDUP_REMOVED lines=14> */
[----:B------:R-:W1:Y:S01]  /*1670*/  DSETP.GEU.AND P1, PT, |R26|, UR48, PT ;  /* 0x000000301a007e2a */ /* 0x000e62000bf2e200 */
[----:B------:R-:W2:Y:S01]  /*1680*/  LDC.64 R42, c[0x0][0x540] ;  /* 0x00015000ff2a7b82 */ /* 0x000ea20000000a00 */
[----:B-1----:R-:W-:-:S06]  /*1690*/  @!P1 FMUL R35, R35, 1.175494350822287508e-38 ;  /* 0x0080000023239820 */ /* 0x002fcc0000400000 */
[----:B------:R-:W1:Y:S08]  /*16a0*/  MUFU.LG2 R35, R35 ;  /* 0x0000002300237308 */ /* 0x000e700000000c00 */
[----:B------:R-:W3:Y:S01]  /*16b0*/  MUFU.RCP R44, R16 ;  /* 0x00000010002c7308 */ /* 0x000ee20000001000 */
[----:B-1----:R-:W-:-:S04]  /*16c0*/  FMUL.FTZ R37, R35, 0.69314718246459960938 ;  /* 0x3f31721823257820 */ /* 0x002fc80000410000 */
[----:B---3--:R-:W-:-:S06]  /*16d0*/  FMUL.FTZ R37, R37, R44 ;  /* 0x0000002c25257220 */ /* 0x008fcc0000410000 */
[----:B------:R-:W2:Y:S02]  /*16e0*/  FRND.FTZ.CEIL R37, R37 ;  /* 0x0000002500257307 */ /* 0x000ea40000219000 */
[----:B--2---:R1:W-:Y:S02]  /*16f0*/  STG.E desc[UR76][R42.64], R37 ;  /* 0x000000252a007986 */ /* 0x0043e4000c10194c */
.L_x_203:
[----:B------:R-:W-:Y:S05]  /*1700*/  BSYNC.RECONVERGENT B0 ;  /* 0x0000000000007941 */ /* 0x000fea0003800200 */
.L_x_202:
        /* <DEDUP_REMOVED lines=9> */
[----:B------:R-:W2:Y:S01]  /*17a0*/  DSETP.GEU.AND P1, PT, |R24|, UR48, PT ;  /* 0x0000003018007e2a */ /* 0x000ea2000bf2e200 */
[----:B------:R-:W3:Y:S01]  /*17b0*/  LDC.64 R26, c[0x0][0x540] ;  /* 0x00015000ff1a7b82 */ /* 0x000ee20000000a00 */
[----:B--2---:R-:W-:-:S06]  /*17c0*/  @!P1 FMUL R35, R35, 1.175494350822287508e-38 ;  /* 0x0080000023239820 */ /* 0x004fcc0000400000 */
[----:B------:R-:W2:Y:S08]  /*17d0*/  MUFU.LG2 R35, R35 ;  /* 0x0000002300237308 */ /* 0x000eb00000000c00 */
[----:B-1----:R-:W1:Y:S01]  /*17e0*/  MUFU.RCP R42, R16 ;  /* 0x00000010002a7308 */ /* 0x002e620000001000 */
[----:B--2---:R-:W-:-:S04]  /*17f0*/  FMUL.FTZ R37, R35, 0.69314718246459960938 ;  /* 0x3f31721823257820 */ /* 0x004fc80000410000 */
[----:B-1----:R-:W-:-:S06]  /*1800*/  FMUL.FTZ R37, R37, R42 ;  /* 0x0000002a25257220 */ /* 0x002fcc0000410000 */
[----:B------:R-:W3:Y:S02]  /*1810*/  FRND.FTZ.CEIL R37, R37 ;  /* 0x0000002500257307 */ /* 0x000ee40000219000 */
[----:B---3--:R2:W-:Y:S02]  /*1820*/  STG.E desc[UR76][R26.64], R37 ;  /* 0x000000251a007986 */ /* 0x0085e4000c10194c */
.L_x_205:
[----:B------:R-:W-:Y:S05]  /*1830*/  BSYNC.RECONVERGENT B0 ;  /* 0x0000000000007941 */ /* 0x000fea0003800200 */
.L_x_204:
[----:B------:R-:W-:Y:S01]  /*1840*/  IADD3 R25, P1, PT, R38, R11, RZ ;  /* 0x0000000b26197210 */ /* 0x000fe20007f3e0ff */
[----:B0-----:R3:W-:Y:S03]  /*1850*/  @!P0 STG.E desc[UR76][R40.64], R28 ;  /* 0x0000001c28008986 */ /* 0x0017e6000c10194c */
[----:B------:R-:W-:Y:S02]  /*1860*/  ISETP.GE.U32.AND P0, PT, R25, R22, PT ;  /* 0x000000161900720c */ /* 0x000fe40003f06070 */
[----:B------:R-:W-:-:S04]  /*1870*/  IADD3.X R24, PT, PT, RZ, R12, RZ, P1, !PT ;  /* 0x0000000cff187210 */ /* 0x000fc80000ffe4ff */
[----:B------:R-:W-:-:S13]  /*1880*/  ISETP.GE.AND.EX P0, PT, R24, R23, PT, P0 ;  /* 0x000000171800720c */ /* 0x000fda0003f06300 */
[----:B---3--:R-:W-:Y:S05]  /*1890*/  @P0 BRA `(.L_x_206) ;  /* 0x0000003c00b00947 */ /* 0x008fea0003800000 */
[----:B------:R-:W0:Y:S02]  /*18a0*/  LDC.64 R24, c[0x0][0x540] ;  /* 0x00015000ff187b82 */ /* 0x000e240000000a00 */
[----:B0-----:R3:W-:Y:S01]  /*18b0*/  STG.E desc[UR76][R24.64], R29 ;  /* 0x0000001d18007986 */ /* 0x0017e2000c10194c */
[----:B------:R-:W-:Y:S05]  /*18c0*/  BRA `(.L_x_206) ;  /* 0x0000003c00a47947 */ /* 0x000fea0003800000 */
.L_x_201:
        /* <DEDUP_REMOVED lines=241> */
.L_x_209:
[----:B------:R-:W0:Y:S01]  /*27e0*/  MUFU.LG2 R35, R35 ;  /* 0x0000002300237308 */ /* 0x000e220000000c00 */
[----:B------:R-:W1:Y:S07]  /*27f0*/  LDCU.64 UR48, c[0x0][0x540] ;  /* 0x0000a800ff3077ac */ /* 0x000e6e0008000a00 */
[----:B------:R-:W2:Y:S01]  /*2800*/  MUFU.RCP R39, R16 ;  /* 0x0000001000277308 */ /* 0x000ea20000001000 */
[----:B0-----:R-:W-:-:S04]  /*2810*/  FMUL.FTZ R26, R35, 0.69314718246459960938 ;  /* 0x3f317218231a7820 */ /* 0x001fc80000410000 */
[----:B--2---:R-:W-:Y:S01]  /*2820*/  FMUL.FTZ R39, R26, R39 ;  /* 0x000000271a277220 */ /* 0x004fe20000410000 */
[----:B-1----:R-:W-:-:S05]  /*2830*/  IADD3 R26, P0, PT, R37, UR48, RZ ;  /* 0x00000030251a7c10 */ /* 0x002fca000ff1e0ff */
[----:B------:R-:W0:Y:S01]  /*2840*/  FRND.FTZ.CEIL R39, R39 ;  /* 0x0000002700277307 */ /* 0x000e220000219000 */
[----:B------:R-:W-:-:S05]  /*2850*/  IMAD.X R27, RZ, RZ, UR49, P0 ;  /* 0x00000031ff1b7e24 */ /* 0x000fca00080e06ff */
[----:B0-----:R0:W-:Y:S02]  /*2860*/  STG.E desc[UR76][R26.64], R39 ;  /* 0x000000271a007986 */ /* 0x0011e4000c10194c */
.L_x_208:
[----:B------:R-:W-:Y:S05]  /*2870*/  BSYNC.RECONVERGENT B0 ;  /* 0x0000000000007941 */ /* 0x000fea0003800200 */
.L_x_207:
[----:B------:R-:W-:Y:S01]  /*2880*/  IADD3 R37, P1, PT, R10, R11, RZ ;  /* 0x0000000b0a257210 */ /* 0x000fe20007f3e0ff */
[----:B------:R-:W-:Y:S03]  /*2890*/  BSSY.RECONVERGENT B0, `(.L_x_210) ;  /* 0x00000fa000007945 */ /* 0x000fe60003800200 */
[----:B------:R-:W-:Y:S02]  /*28a0*/  ISETP.GE.U32.AND P0, PT, R37, R22, PT ;  /* 0x000000162500720c */ /* 0x000fe40003f06070 */
[----:B0-----:R-:W-:-:S04]  /*28b0*/  IADD3.X R26, PT, PT, RZ, R12, RZ, P1, !PT ;  /* 0x0000000cff1a7210 */ /* 0x001fc80000ffe4ff */
[----:B------:R-:W-:-:S13]  /*28c0*/  ISETP.GE.AND.EX P0, PT, R26, R23, PT, P0 ;  /* 0x000000171a00720c */ /* 0x000fda0003f06300 */
[----:B------:R-:W-:Y:S05]  /*28d0*/  @P0 BRA `(.L_x_211) ;  /* 0x0000000c00d40947 */ /* 0x000fea0003800000 */
[----:B------:R-:W-:Y:S01]  /*28e0*/  HFMA2 R26, -RZ, RZ, 0, 0 ;  /* 0x00000000ff1a7431 */ /* 0x000fe200000001ff */
[----:B------:R-:W-:Y:S01]  /*28f0*/  MOV R27, R37 ;  /* 0x00000025001b7202 */ /* 0x000fe20000000f00 */
[----:B------:R-:W-:Y:S01]  /*2900*/  UISETP.NE.AND UP0, UPT, UR74, URZ, UPT ;  /* 0x000000ff4a00728c */ /* 0x000fe2000bf05270 */
[----:B------:R-:W-:Y:S01]  /*2910*/  UMOV UR48, 0xf0000000 ;  /* 0xf000000000307882 */ /* 0x000fe20000000000 */
[----:B------:R-:W-:Y:S01]  /*2920*/  UMOV UR49, 0x380fffff ;  /* 0x380fffff00317882 */ /* 0x000fe20000000000 */
[----:B------:R-:W-:Y:S01]  /*2930*/  IMAD.HI.U32 R26, R37, UR32, R26 ;  /* 0x00000020251a7c27 */ /* 0x000fe2000f8e001a */
[----:B------:R-:W0:Y:S04]  /*2940*/  DSETP.GEU.AND P0, PT, |R24|, UR48, PT ;  /* 0x0000003018007e2a */ /* 0x000e28000bf0e200 */
[----:B------:R-:W-:-:S15]  /*2950*/  SHF.R.U32.HI R35, RZ, UR33, R26 ;  /* 0x00000021ff237c19 */ /* 0x000fde000801161a */
[----:B------:R-:W-:-:S15]  /*2960*/  NOP ;  /* 0x0000000000007918 */ /* 0x000fde0000000000 */
[----:B------:R-:W-:-:S15]  /*2970*/  NOP ;  /* 0x0000000000007918 */ /* 0x000fde0000000000 */
[----:B------:R-:W-:-:S15]  /*2980*/  NOP ;  /* 0x0000000000007918 */ /* 0x000fde0000000000 */
[----:B------:R-:W0:Y:S02]  /*2990*/  F2F.F32.F64 R26, R24 ;  /* 0x00000018001a7310 */ /* 0x000e240000301000 */
[----:B0-----:R-:W-:Y:S01]  /*29a0*/  @!P0 FMUL R26, R26, 1.175494350822287508e-38 ;  /* 0x008000001a1a8820 */ /* 0x001fe20000400000 */
        /* <DEDUP_REMOVED lines=223> */
.L_x_212:
[----:B------:R-:W0:Y:S01]  /*37a0*/  MUFU.LG2 R26, R26 ;  /* 0x0000001a001a7308 */ /* 0x000e220000000c00 */
[----:B------:R-:W1:Y:S07]  /*37b0*/  LDCU.64 UR48, c[0x0][0x540] ;  /* 0x0000a800ff3077ac */ /* 0x000e6e0008000a00 */
[----:B------:R-:W2:Y:S01]  /*37c0*/  MUFU.RCP R35, R16 ;  /* 0x0000001000237308 */ /* 0x000ea20000001000 */
[----:B0-----:R-:W-:-:S04]  /*37d0*/  FMUL.FTZ R24, R26, 0.69314718246459960938 ;  /* 0x3f3172181a187820 */ /* 0x001fc80000410000 */
[----:B--2---:R-:W-:Y:S01]  /*37e0*/  FMUL.FTZ R35, R24, R35 ;  /* 0x0000002318237220 */ /* 0x004fe20000410000 */
[----:B-1----:R-:W-:-:S04]  /*37f0*/  IADD3 R24, P0, PT, R27, UR48, RZ ;  /* 0x000000301b187c10 */ /* 0x002fc8000ff1e0ff */
[----:B------:R-:W-:Y:S01]  /*3800*/  IADD3.X R25, PT, PT, RZ, UR49, RZ, P0, !PT ;  /* 0x00000031ff197c10 */ /* 0x000fe200087fe4ff */
[----:B------:R-:W0:Y:S04]  /*3810*/  FRND.FTZ.CEIL R35, R35 ;  /* 0x0000002300237307 */ /* 0x000e280000219000 */
[----:B0-----:R0:W-:Y:S04]  /*3820*/  STG.E desc[UR76][R24.64], R35 ;  /* 0x0000002318007986 */ /* 0x0011e8000c10194c */
.L_x_211:
[----:B------:R-:W-:Y:S05]  /*3830*/  BSYNC.RECONVERGENT B0 ;  /* 0x0000000000007941 */ /* 0x000fea0003800200 */
.L_x_210:
        /* <DEDUP_REMOVED lines=245> */
.L_x_215:
[----:B------:R-:W0:Y:S02]  /*4790*/  LDCU.64 UR48, c[0x0][0x540] ;  /* 0x0000a800ff3077ac */ /* 0x000e240008000a00 */
[----:B0-----:R-:W-:-:S04]  /*47a0*/  IADD3 R26, P0, PT, R26, UR48, RZ ;  /* 0x000000301a1a7c10 */ /* 0x001fc8000ff1e0ff */
[----:B------:R-:W-:-:S05]  /*47b0*/  IADD3.X R27, PT, PT, RZ, UR49, RZ, P0, !PT ;  /* 0x00000031ff1b7c10 */ /* 0x000fca00087fe4ff */
[----:B------:R0:W-:Y:S04]  /*47c0*/  STG.E desc[UR76][R26.64], R30 ;  /* 0x0000001e1a007986 */ /* 0x0001e8000c10194c */
.L_x_214:
[----:B------:R-:W-:Y:S05]  /*47d0*/  BSYNC.RECONVERGENT B0 ;  /* 0x0000000000007941 */ /* 0x000fea0003800200 */
.L_x_213:
        /* <DEDUP_REMOVED lines=8> */
[----:B0-----:R-:W-:-:S05]  /*4860*/  SHF.R.U32.HI R27, RZ, UR33, R24 ;  /* 0x00000021ff1b7c19 */ /* 0x001fca0008011618 */
        /* <DEDUP_REMOVED lines=235> */
.L_x_216:
[----:B------:R-:W0:Y:S02]  /*5720*/  LDCU.64 UR48, c[0x0][0x540] ;  /* 0x0000a800ff3077ac */ /* 0x000e240008000a00 */
[----:B0-----:R-:W-:-:S04]  /*5730*/  IADD3 R26, P0, PT, R26, UR48, RZ ;  /* 0x000000301a1a7c10 */ /* 0x001fc8000ff1e0ff */
[----:B------:R-:W-:-:S05]  /*5740*/  IADD3.X R27, PT, PT, RZ, UR49, RZ, P0, !PT ;  /* 0x00000031ff1b7c10 */ /* 0x000fca00087fe4ff */
[----:B------:R1:W-:Y:S04]  /*5750*/  STG.E desc[UR76][R26.64], R31 ;  /* 0x0000001f1a007986 */ /* 0x0003e8000c10194c */
.L_x_206:
[----:B------:R-:W-:Y:S05]  /*5760*/  WARPSYNC.ALL ;  /* 0x0000000000007948 */ /* 0x000fea0003800000 */
[----:B------:R-:W4:Y:S01]  /*5770*/  LDCU UR48, c[0x0][0x360] ;  /* 0x00006c00ff3077ac */ /* 0x000f220008000800 */
[----:B---3--:R-:W4:Y:S08]  /*5780*/  LDC R24, c[0x0][0x370] ;  /* 0x0000dc00ff187b82 */ /* 0x008f300000000800 */
        /* <DEDUP_REMOVED lines=8> */
        .weak           $__internal_10_$__cuda_sm20_div_s64
        .type           $__internal_10_$__cuda_sm20_div_s64,@function
        .size           $__internal_10_$__cuda_sm20_div_s64,(.L_x_778 - $__internal_10_$__cuda_sm20_div_s64)
$__internal_10_$__cuda_sm20_div_s64:
[----:B------:R-:W-:Y:S01]  /*5810*/  MOV R26, R23 ;  /* 0x00000017001a7202 */ /* 0x000fe20000000f00 */
[----:B------:R-:W-:-:S04]  /*5820*/  IMAD.MOV.U32 R27, RZ, RZ, RZ ;  /* 0x000000ffff1b7224 */ /* 0x000fc800078e00ff */
        /* <DEDUP_REMOVED lines=16> */
[----:B------:R-:W-:-:S04]  /*5930*/  IMAD.HI.U32 R20, P1, R17, R29, R20 ;  /* 0x0000001d11147227 */ /* 0x000fc80007820014 */
[----:B------:R-:W-:Y:S01]  /*5940*/  HFMA2 R29, -RZ, RZ, 0, 0 ;  /* 0x00000000ff1d7431 */ /* 0x000fe200000001ff */
[----:B------:R-:W-:Y:S01]  /*5950*/  IADD3 R21, P2, PT, R27, R20, RZ ;  /* 0x000000141b157210 */ /* 0x000fe20007f5e0ff */
[----:B------:R-:W-:-:S04]  /*5960*/  IMAD.X R20, R31, 0x1, R17, P0 ;  /* 0x000000011f147824 */ /* 0x000fc800000e0611 */
[-C--:B------:R-:W-:Y:S01]  /*5970*/  IMAD.WIDE.U32 R16, R21, R23.reuse, RZ ;  /* 0x0000001715107225 */ /* 0x080fe200078e00ff */
[----:B------:R-:W-:Y:S02]  /*5980*/  IADD3.X R25, PT, PT, RZ, RZ, R20, P2, P1 ;  /* 0x000000ffff197210 */ /* 0x000fe400017e2414 */
[----:B------:R-:W-:Y:S02]  /*5990*/  ISETP.LE.AND P1, PT, RZ, UR5, PT ;  /* 0x00000005ff007c0c */ /* 0x000fe4000bf23270 */
[----:B------:R-:W-:Y:S01]  /*59a0*/  IADD3 R27, P0, PT, RZ, -R16, RZ ;  /* 0x80000010ff1b7210 */ /* 0x000fe20007f1e0ff */
[----:B------:R-:W-:-:S04]  /*59b0*/  IMAD R16, R25, R23, R17 ;  /* 0x0000001719107224 */ /* 0x000fc800078e0211 */
[----:B------:R-:W-:Y:S01]  /*59c0*/  IMAD.HI.U32 R20, R21, R27, RZ ;  /* 0x0000001b15147227 */ /* 0x000fe200078e00ff */
[----:B------:R-:W-:Y:S02]  /*59d0*/  IADD3.X R26, PT, PT, RZ, ~R16, RZ, P0, !PT ;  /* 0x80000010ff1a7210 */ /* 0x000fe400007fe4ff */
[----:B------:R-:W-:-:S03]  /*59e0*/  IADD3 R16, P4, PT, RZ, -UR4, RZ ;  /* 0x80000004ff107c10 */ /* 0x000fc6000ff9e0ff */
[----:B------:R-:W-:Y:S01]  /*59f0*/  IMAD.WIDE.U32 R20, P0, R21, R26, R20 ;  /* 0x0000001a15147225 */ /* 0x000fe20007800014 */
[----:B------:R-:W-:-:S03]  /*5a00*/  IADD3.X R30, PT, PT, RZ, ~UR5, RZ, P4, !PT ;  /* 0x80000005ff1e7c10 */ /* 0x000fc6000a7fe4ff */
[C---:B------:R-:W-:Y:S01]  /*5a10*/  IMAD R17, R25.reuse, R26, RZ ;  /* 0x0000001a19117224 */ /* 0x040fe200078e02ff */
[----:B------:R-:W-:Y:S01]  /*5a20*/  SEL R30, R30, UR5, !P1 ;  /* 0x000000051e1e7c07 */ /* 0x000fe2000c800000 */
[----:B------:R-:W-:Y:S01]  /*5a30*/  IMAD.HI.U32 R20, P2, R25, R27, R20 ;  /* 0x0000001b19147227 */ /* 0x000fe20007840014 */
[----:B------:R-:W-:-:S03]  /*5a40*/  SEL R21, R16, UR4, !P1 ;  /* 0x0000000410157c07 */ /* 0x000fc6000c800000 */
[----:B------:R-:W-:Y:S01]  /*5a50*/  IMAD.HI.U32 R26, R25, R26, RZ ;  /* 0x0000001a191a7227 */ /* 0x000fe200078e00ff */
[----:B------:R-:W-:-:S03]  /*5a60*/  IADD3 R20, P3, PT, R17, R20, RZ ;  /* 0x0000001411147210 */ /* 0x000fc60007f7e0ff */
[----:B------:R-:W-:Y:S01]  /*5a70*/  IMAD.MOV.U32 R17, RZ, RZ, RZ ;  /* 0x000000ffff117224 */ /* 0x000fe200078e00ff */
[----:B------:R-:W-:Y:S01]  /*5a80*/  IADD3.X R25, PT, PT, R26, R25, RZ, P0, !PT ;  /* 0x000000191a197210 */ /* 0x000fe200007fe4ff */
[----:B------:R-:W-:-:S03]  /*5a90*/  IMAD.HI.U32 R16, R20, R21, RZ ;  /* 0x0000001514107227 */ /* 0x000fc600078e00ff */
[----:B------:R-:W-:Y:S01]  /*5aa0*/  IADD3.X R25, PT, PT, RZ, RZ, R25, P3, P2 ;  /* 0x000000ffff197210 */ /* 0x000fe20001fe4419 */
[----:B------:R-:W-:-:S04]  /*5ab0*/  IMAD.WIDE.U32 R16, R20, R30, R16 ;  /* 0x0000001e14107225 */ /* 0x000fc800078e0010 */
[C---:B------:R-:W-:Y:S02]  /*5ac0*/  IMAD R27, R25.reuse, R30, RZ ;  /* 0x0000001e191b7224 */ /* 0x040fe400078e02ff */
        /* <DEDUP_REMOVED lines=10> */
[----:B------:R-:W-:Y:S02]  /*5b70*/  ISETP.GE.U32.AND P0, PT, R16, R23, PT ;  /* 0x000000171000720c */ /* 0x000fe40003f06070 */
[----:B------:R-:W-:Y:S02]  /*5b80*/  IADD3 R26, P2, PT, -R23, R16, RZ ;  /* 0x00000010171a7210 */ /* 0x000fe40007f5e1ff */
[----:B------:R-:W-:-:S02]  /*5b90*/  ISETP.GE.U32.AND.EX P0, PT, R30, RZ, PT, P0 ;  /* 0x000000ff1e00720c */ /* 0x000fc40003f06100 */
[----:B------:R-:W-:Y:S02]  /*5ba0*/  IADD3.X R17, PT, PT, R30, -0x1, RZ, P2, !PT ;  /* 0xffffffff1e117810 */ /* 0x000fe400017fe4ff */
[----:B------:R-:W-:Y:S01]  /*5bb0*/  SEL R26, R26, R16, P0 ;  /* 0x000000101a1a7207 */ /* 0x000fe20000000000 */
[----:B------:R-:W-:Y:S01]  /*5bc0*/  IMAD.X R16, RZ, RZ, R25, P3 ;  /* 0x000000ffff107224 */ /* 0x000fe200018e0619 */
        /* <DEDUP_REMOVED lines=17> */
[----:B------:R-:W-:Y:S06]  /*5ce0*/  RET.REL.NODEC R28 `(_ZN2at6native63_GLOBAL__N__7310b794_30_DistributionGeometricKernel_cu_fa6e70a443distribution_elementwise_grid_stride_kernelIfLi4EZNS0_9templates4cuda21uniform_and_transformIffPNS_17CUDAGeneratorImplEZZZNS4_16geometric_kernelIS7_EEvRNS_18TensorIteratorBaseEdT_ENKUlvE_clEvENKUlvE5_clEvEUlfE_EEvSA_T1_T2_EUlP24curandStatePhilox4_32_10E_ZNS1_27distribution_nullary_kernelIff7double2S7_SJ_SE_EEvSA_SG_RKT3_T4_EUlifE0_EEvlNS_15PhiloxCudaStateESF_SG_) ;  /* 0xffffffa01cc47950 */ /* 0x000fec0003c3ffff */
.L_x_218:
        /* <DEDUP_REMOVED lines=9> */
.L_x_778:


//--------------------- .text._ZN2at6native63_GLOBAL__N__7310b794_30_DistributionGeometricKernel_cu_fa6e70a443distribution_elementwise_grid_stride_kernelIfLi4EZNS0_9templates4cuda21uniform_and_transformIffPNS_17CUDAGeneratorImplEZZZNS4_16geometric_kernelIS7_EEvRNS_18TensorIteratorBaseEdT_ENKUlvE_clEvENKUlvE5_clEvEUlfE_EEvSA_T1_T2_EUlP24curandStatePhilox4_32_10E_ZNS1_27distribution_nullary_kernelIff7double2S7_SJ_SE_EEvSA_SG_RKT3_T4_EUlifE_EEvlNS_15PhiloxCudaStateESF_SG_ --------------------------
	.section	.text._ZN2at6native63_GLOBAL__N__7310b794_30_DistributionGeometricKernel_cu_fa6e70a443distribution_elementwise_grid_stride_kernelIfLi4EZNS0_9templates4cuda21uniform_and_transformIffPNS_17CUDAGeneratorImplEZZZNS4_16geometric_kernelIS7_EEvRNS_18TensorIteratorBaseEdT_ENKUlvE_clEvENKUlvE5_clEvEUlfE_EEvSA_T1_T2_EUlP24curandStatePhilox4_32_10E_ZNS1_27distribution_nullary_kernelIff7double2S7_SJ_SE_EEvSA_SG_RKT3_T4_EUlifE_EEvlNS_15PhiloxCudaStateESF_SG_,"ax",@progbits
	.align	128
.text._ZN2at6native63_GLOBAL__N__7310b794_30_DistributionGeometricKernel_cu_fa6e70a443distribution_elementwise_grid_stride_kernelIfLi4EZNS0_9templates4cuda21uniform_and_transformIffPNS_17CUDAGeneratorImplEZZZNS4_16geometric_kernelIS7_EEvRNS_18TensorIteratorBaseEdT_ENKUlvE_clEvENKUlvE5_clEvEUlfE_EEvSA_T1_T2_EUlP24curandStatePhilox4_32_10E_ZNS1_27distribution_nullary_kernelIff7double2S7_SJ_SE_EEvSA_SG_RKT3_T4_EUlifE_EEvlNS_15PhiloxCudaStateESF_SG_:
        .type           _ZN2at6native63_GLOBAL__N__7310b794_30_DistributionGeometricKernel_cu_fa6e70a443distribution_elementwise_grid_stride_kernelIfLi4EZNS0_9templates4cuda21uniform_and_transformIffPNS_17CUDAGeneratorImplEZZZNS4_16geometric_kernelIS7_EEvRNS_18TensorIteratorBaseEdT_ENKUlvE_clEvENKUlvE5_clEvEUlfE_EEvSA_T1_T2_EUlP24curandStatePhilox4_32_10E_ZNS1_27distribution_nullary_kernelIff7double2S7_SJ_SE_EEvSA_SG_RKT3_T4_EUlifE_EEvlNS_15PhiloxCudaStateESF_SG_,@function
        .size           _ZN2at6native63_GLOBAL__N__7310b794_30_DistributionGeometricKernel_cu_fa6e70a443distribution_elementwise_grid_stride_kernelIfLi4EZNS0_9templates4cuda21uniform_and_transformIffPNS_17CUDAGeneratorImplEZZZNS4_16geometric_kernelIS7_EEvRNS_18TensorIteratorBaseEdT_ENKUlvE_clEvENKUlvE5_clEvEUlfE_EEvSA_T1_T2_EUlP24curandStatePhilox4_32_10E_ZNS1_27distribution_nullary_kernelIff7double2S7_SJ_SE_EEvSA_SG_RKT3_T4_EUlifE_EEvlNS_15PhiloxCudaStateESF_SG_,(.L_x_780 - _ZN2at6native63_GLOBAL__N__7310b794_30_DistributionGeometricKernel_cu_fa6e70a443distribution_elementwise_grid_stride_kernelIfLi4EZNS0_9templates4cuda21uniform_and_transformIffPNS_17CUDAGeneratorImplEZZZNS4_16geometric_kernelIS7_EEvRNS_18TensorIteratorBaseEdT_ENKUlvE_clEvENKUlvE5_clEvEUlfE_EEvSA_T1_T2_EUlP24curandStatePhilox4_32_10E_ZNS1_27distribution_nullary_kernelIff7double2S7_SJ_SE_EEvSA_SG_RKT3_T4_EUlifE_EEvlNS_15PhiloxCudaStateESF_SG_)
        .other          _ZN2at6native63_GLOBAL__N__7310b794_30_DistributionGeometricKernel_cu_fa6e70a443distribution_elementwise_grid_stride_kernelIfLi4EZNS0_9templates4cuda21uniform_and_transformIffPNS_17CUDAGeneratorImplEZZZNS4_16geometric_kernelIS7_EEvRNS_18TensorIteratorBaseEdT_ENKUlvE_clEvENKUlvE5_clEvEUlfE_EEvSA_T1_T2_EUlP24curandStatePhilox4_32_10E_ZNS1_27distribution_nullary_kernelIff7double2S7_SJ_SE_EEvSA_SG_RKT3_T4_EUlifE_EEvlNS_15PhiloxCudaStateESF_SG_,@"STO_CUDA_ENTRY STV_DEFAULT"
_ZN2at6native63_GLOBAL__N__7310b794_30_DistributionGeometricKernel_cu_fa6e70a443distribution_elementwise_grid_stride_kernelIfLi4EZNS0_9templates4cuda21uniform_and_transformIffPNS_17CUDAGeneratorImplEZZZNS4_16geometric_kernelIS7_EEvRNS_18TensorIteratorBaseEdT_ENKUlvE_clEvENKUlvE5_clEvEUlfE_EEvSA_T1_T2_EUlP24curandStatePhilox4_32_10E_ZNS1_27distribution_nullary_kernelIff7double2S7_SJ_SE_EEvSA_SG_RKT3_T4_EUlifE_EEvlNS_15PhiloxCudaStateESF_SG_:
        /* <DEDUP_REMOVED lines=112> */
.L_x_219:
[----:B------:R-:W-:-:S07]  /*0700*/  MOV R42, 0x720 ;  /* 0x00000720002a7802 */ /* 0x000fce0000000f00 */
[----:B------:R-:W-:Y:S05]  /*0710*/  CALL.REL.NOINC `($__internal_11_$__cuda_sm20_div_s64) ;  /* 0x0000000c005c7944 */ /* 0x000fea0003c00000 */
.L_x_220:
        /* <DEDUP_REMOVED lines=35> */
[----:B------:R1:W3:Y:S08]  /*0950*/  FRND.FTZ.CEIL R44, R25 ;  /* 0x00000019002c7307 */ /* 0x0002f00000219000 */
[----:B0-2---:R1:W4:Y:S02]  /*0960*/  FRND.FTZ.CEIL R45, R26 ;  /* 0x0000001a002d7307 */ /* 0x0053240000219000 */
.L_x_229:
[----:B------:R-:W-:Y:S01]  /*0970*/  VIADD R0, R0, 0x1 ;  /* 0x0000000100007836 */ /* 0x000fe20000000000 */
[----:B------:R-:W-:Y:S03]  /*0980*/  BSSY.RECONVERGENT B0, `(.L_x_221) ;  /* 0x000000c000007945 */ /* 0x000fe60003800200 */
[C---:B------:R-:W-:Y:S01]  /*0990*/  IMAD.WIDE.U32 R48, R0.reuse, -0x2daee0ad, RZ ;  /* 0xd2511f5300307825 */ /* 0x040fe200078e00ff */
[----:B------:R-:W-:-:S13]  /*09a0*/  ISETP.NE.AND P0, PT, R0, RZ, PT ;  /* 0x000000ff0000720c */ /* 0x000fda0003f05270 */
[----:B--2---:R-:W-:Y:S05]  /*09b0*/  @P0 BRA `(.L_x_222) ;  /* 0x0000000000200947 */ /* 0x004fea0003800000 */
        /* <DEDUP_REMOVED lines=8> */
.L_x_222:
[----:B------:R-:W-:Y:S05]  /*0a40*/  BSYNC.RECONVERGENT B0 ;  /* 0x0000000000007941 */ /* 0x000fea0003800200 */
.L_x_221:
[----:B-1----:R-:W-:Y:S01]  /*0a50*/  IMAD.WIDE.U32 R26, R38, -0x326172a9, RZ ;  /* 0xcd9e8d57261a7825 */ /* 0x002fe200078e00ff */
        /* <DEDUP_REMOVED lines=50> */
.L_x_223:
        /* <DEDUP_REMOVED lines=9> */
.L_x_224:
        /* <DEDUP_REMOVED lines=41> */
[----:B------:R-:W0:Y:S04]  /*10a0*/  FRND.FTZ.CEIL R51, R51 ;  /* 0x0000003300337307 */ /* 0x000e280000219000 */
[----:B0-----:R0:W-:Y:S04]  /*10b0*/  STG.E desc[UR6][R32.64], R51 ;  /* 0x0000003320007986 */ /* 0x0011e8000c101906 */
.L_x_226:
[----:B------:R-:W-:Y:S05]  /*10c0*/  BSYNC.RECONVERGENT B0 ;  /* 0x0000000000007941 */ /* 0x000fea0003800200 */
.L_x_225:
[----:B0-----:R-:W-:Y:S01]  /*10d0*/  IMAD.MOV.U32 R51, RZ, RZ, R29 ;  /* 0x000000ffff337224 */ /* 0x001fe200078e001d */
[----:B------:R-:W-:Y:S05]  /*10e0*/  BSSY.RECONVERGENT B0, `(.L_x_227) ;  /* 0x000001a000007945 */ /* 0x000fea0003800200 */
[----:B------:R-:W0:-:S15]  /*10f0*/  I2F.F64.U64 R50, R50 ;  /* 0x0000003200327312 */ /* 0x000e1e0000301800 */
[----:B------:R-:W-:-:S15]  /*1100*/  NOP ;  /* 0x0000000000007918 */ /* 0x000fde0000000000 */
[----:B------:R-:W-:-:S15]  /*1110*/  NOP ;  /* 0x0000000000007918 */ /* 0x000fde0000000000 */
[----:B------:R-:W-:-:S15]  /*1120*/  NOP ;  /* 0x0000000000007918 */ /* 0x000fde0000000000 */
[----:B------:R-:W-:-:S04]  /*1130*/  NOP ;  /* 0x0000000000007918 */ /* 0x000fc80000000000 */
[----:B0-----:R0:W1:Y:S02]  /*1140*/  DFMA R30, R50, R30, 5.5511151231257827021e-17 ;  /* 0x3c900000321e742b */ /* 0x001064000000001e */
[----:B01----:R-:W-:Y:S05]  /*1150*/  @P1 BRA `(.L_x_228) ;  /* 0x0000000000481947 */ /* 0x003fea0003800000 */
[----:B------:R-:W-:Y:S01]  /*1160*/  UMOV UR10, 0xf0000000 ;  /* 0xf0000000000a7882 */ /* 0x000fe20000000000 */
[----:B------:R-:W-:Y:S01]  /*1170*/  UMOV UR11, 0x380fffff ;  /* 0x380fffff000b7882 */ /* 0x000fe20000000000 */
[----:B------:R-:W0:-:S15]  /*1180*/  F2F.F32.F64 R32, R30 ;  /* 0x0000001e00207310 */ /* 0x000e1e0000301000 */
        /* <DEDUP_REMOVED lines=15> */
.L_x_228:
[----:B------:R-:W-:Y:S05]  /*1280*/  BSYNC.RECONVERGENT B0 ;  /* 0x0000000000007941 */ /* 0x000fea0003800200 */
.L_x_227:
[C---:B0-----:R-:W-:Y:S01]  /*1290*/  IMAD R28, R34.reuse, 0x3, RZ ;  /* 0x00000003221c7824 */ /* 0x041fe200078e02ff */
[-C--:B------:R-:W-:Y:S01]  /*12a0*/  LEA R25, P1, R34, R35.reuse, 0x1 ;  /* 0x0000002322197211 */ /* 0x080fe200078208ff */
[----:B------:R-:W-:Y:S05]  /*12b0*/  WARPSYNC.ALL ;  /* 0x0000000000007948 */ /* 0x000fea0003800000 */
[----:B------:R-:W-:Y:S02]  /*12c0*/  IADD3 R31, P2, PT, R28, R35, RZ ;  /* 0x000000231c1f7210 */ /* 0x000fe40007f5e0ff */
[----:B------:R-:W-:Y:S02]  /*12d0*/  ISETP.GE.U32.AND P0, PT, R25, R26, PT ;  /* 0x0000001a1900720c */ /* 0x000fe40003f06070 */
[----:B------:R-:W-:-:S02]  /*12e0*/  IADD3.X R28, PT, PT, RZ, R36, RZ, P1, !PT ;  /* 0x00000024ff1c7210 */ /* 0x000fc40000ffe4ff */
[----:B------:R-:W-:Y:S01]  /*12f0*/  ISETP.GE.U32.AND P1, PT, R31, R26, PT ;  /* 0x0000001a1f00720c */ /* 0x000fe20003f26070 */
[----:B------:R-:W-:Y:S01]  /*1300*/  IMAD.X R26, RZ, RZ, R36, P2 ;  /* 0x000000ffff1a7224 */ /* 0x000fe200010e0624 */
[----:B------:R-:W-:Y:S02]  /*1310*/  ISETP.GE.AND.EX P0, PT, R28, R27, PT, P0 ;  /* 0x0000001b1c00720c */ /* 0x000fe40003f06300 */
[----:B------:R-:W-:Y:S02]  /*1320*/  MOV R51, R47 ;  /* 0x0000002f00337202 */ /* 0x000fe40000000f00 */
[----:B------:R-:W-:-:S09]  /*1330*/  ISETP.GE.AND.EX P1, PT, R26, R27, PT, P1 ;  /* 0x0000001b1a00720c */ /* 0x000fd20003f26310 */
[----:B------:R-:W0:Y:S08]  /*1340*/  @!P0 LDC R30, c[0x0][0x3b0] ;  /* 0x0000ec00ff1e8b82 */ /* 0x000e300000000800 */
[----:B------:R-:W1:Y:S08]  /*1350*/  @!P0 LDC.64 R26, c[0x0][0x3a8] ;  /* 0x0000ea00ff1a8b82 */ /* 0x000e700000000a00 */
[----:B------:R-:W2:Y:S01]  /*1360*/  @!P1 LDC R32, c[0x0][0x3b0] ;  /* 0x0000ec00ff209b82 */ /* 0x000ea20000000800 */
[----:B0-----:R-:W-:-:S07]  /*1370*/  @!P0 IMAD R25, R25, R30, RZ ;  /* 0x0000001e19198224 */ /* 0x001fce00078e02ff */
[----:B------:R-:W0:Y:S01]  /*1380*/  @!P1 LDC.64 R28, c[0x0][0x3a8] ;  /* 0x0000ea00ff1c9b82 */ /* 0x000e220000000a00 */
[----:B-1----:R-:W-:-:S04]  /*1390*/  @!P0 IADD3 R26, P2, PT, R25, R26, RZ ;  /* 0x0000001a191a8210 */ /* 0x002fc80007f5e0ff */
[----:B------:R-:W-:Y:S01]  /*13a0*/  @!P0 LEA.HI.X.SX32 R27, R25, R27, 0x1, P2 ;  /* 0x0000001b191b8211 */ /* 0x000fe200010f0eff */
[----:B--2---:R-:W-:-:S04]  /*13b0*/  @!P1 IMAD R30, R31, R32, RZ ;  /* 0x000000201f1e9224 */ /* 0x004fc800078e02ff */
[----:B---3--:R2:W-:Y:S01]  /*13c0*/  @!P0 STG.E desc[UR6][R26.64], R44 ;  /* 0x0000002c1a008986 */ /* 0x0085e2000c101906 */
[----:B------:R-:W-:Y:S01]  /*13d0*/  IADD3 R35, P0, PT, R40, R35, RZ ;  /* 0x0000002328237210 */ /* 0x000fe20007f1e0ff */
[----:B------:R-:W-:-:S03]  /*13e0*/  IMAD.MOV.U32 R32, RZ, RZ, R24 ;  /* 0x000000ffff207224 */ /* 0x000fc600078e0018 */
[----:B------:R-:W-:Y:S02]  /*13f0*/  IADD3.X R36, PT, PT, RZ, R36, RZ, P0, !PT ;  /* 0x00000024ff247210 */ /* 0x000fe400007fe4ff */
[----:B------:R-:W-:Y:S02]  /*1400*/  ISETP.GE.U32.AND P0, PT, R35, R22, PT ;  /* 0x000000162300720c */ /* 0x000fe40003f06070 */
[----:B0-----:R-:W-:Y:S02]  /*1410*/  @!P1 IADD3 R28, P3, PT, R30, R28, RZ ;  /* 0x0000001c1e1c9210 */ /* 0x001fe40007f7e0ff */
[----:B------:R-:W-:Y:S02]  /*1420*/  ISETP.GE.AND.EX P0, PT, R36, R43, PT, P0 ;  /* 0x0000002b2400720c */ /* 0x000fe40003f06300 */
[----:B------:R-:W-:Y:S01]  /*1430*/  @!P1 LEA.HI.X.SX32 R29, R30, R29, 0x1, P3 ;  /* 0x0000001d1e1d9211 */ /* 0x000fe200018f0eff */
[----:B------:R-:W-:-:S04]  /*1440*/  IMAD.MOV.U32 R30, RZ, RZ, R48 ;  /* 0x000000ffff1e7224 */ /* 0x000fc800078e0030 */
[----:B----4-:R2:W-:Y:S01]  /*1450*/  @!P1 STG.E desc[UR6][R28.64], R45 ;  /* 0x0000002d1c009986 */ /* 0x0105e2000c101906 */
[----:B------:R-:W-:Y:S06]  /*1460*/  BAR.SYNC.DEFER_BLOCKING 0x0 ;  /* 0x0000000000007b1d */ /* 0x000fec0000010000 */
[----:B------:R-:W-:Y:S05]  /*1470*/  @!P0 BRA `(.L_x_229) ;  /* 0xfffffff4003c8947 */ /* 0x000fea000383ffff */
[----:B------:R-:W-:Y:S05]  /*1480*/  EXIT ;  /* 0x000000000000794d */ /* 0x000fea0003800000 */
        .weak           $__internal_11_$__cuda_sm20_div_s64
        .type           $__internal_11_$__cuda_sm20_div_s64,@function
        .size           $__internal_11_$__cuda_sm20_div_s64,(.L_x_780 - $__internal_11_$__cuda_sm20_div_s64)
$__internal_11_$__cuda_sm20_div_s64:
        /* <DEDUP_REMOVED lines=77> */
[----:B------:R-:W-:Y:S06]  /*1960*/  RET.REL.NODEC R42 `(_ZN2at6native63_GLOBAL__N__7310b794_30_DistributionGeometricKernel_cu_fa6e70a443distribution_elementwise_grid_stride_kernelIfLi4EZNS0_9templates4cuda21uniform_and_transformIffPNS_17CUDAGeneratorImplEZZZNS4_16geometric_kernelIS7_EEvRNS_18TensorIteratorBaseEdT_ENKUlvE_clEvENKUlvE5_clEvEUlfE_EEvSA_T1_T2_EUlP24curandStatePhilox4_32_10E_ZNS1_27distribution_nullary_kernelIff7double2S7_SJ_SE_EEvSA_SG_RKT3_T4_EUlifE_EEvlNS_15PhiloxCudaStateESF_SG_) ;  /* 0xffffffe42aa47950 */ /* 0x000fec0003c3ffff */
.L_x_230:
        /* <DEDUP_REMOVED lines=9> */
.L_x_780:


//--------------------- .text._ZN2at6native63_GLOBAL__N__7310b794_30_DistributionGeometricKernel_cu_fa6e70a443distribution_elementwise_grid_stride_kernelIdLi2EZNS0_9templates4cuda21uniform_and_transformIddPNS_17CUDAGeneratorImplEZZZNS4_16geometric_kernelIS7_EEvRNS_18TensorIteratorBaseEdT_ENKUlvE_clEvENKUlvE4_clEvEUldE_EEvSA_T1_T2_EUlP24curandStatePhilox4_32_10E0_ZNS1_27distribution_nullary_kernelIdd6float4S7_SJ_SE_EEvSA_SG_RKT3_T4_EUlidE0_EEvlNS_15PhiloxCudaStateESF_SG_ --------------------------
	.section	.text._ZN2at6native63_GLOBAL__N__7310b794_30_DistributionGeometricKernel_cu_fa6e70a443distribution_elementwise_grid_stride_kernelIdLi2EZNS0_9templates4cuda21uniform_and_transformIddPNS_17CUDAGeneratorImplEZZZNS4_16geometric_kernelIS7_EEvRNS_18TensorIteratorBaseEdT_ENKUlvE_clEvENKUlvE4_clEvEUldE_EEvSA_T1_T2_EUlP24curandStatePhilox4_32_10E0_ZNS1_27distribution_nullary_kernelIdd6float4S7_SJ_SE_EEvSA_SG_RKT3_T4_EUlidE0_EEvlNS_15PhiloxCudaStateESF_SG_,"ax",@progbits
	.align	128
.text._ZN2at6native63_GLOBAL__N__7310b794_30_DistributionGeometricKernel_cu_fa6e70a443distribution_elementwise_grid_stride_kernelIdLi2EZNS0_9templates4cuda21uniform_and_transformIddPNS_17CUDAGeneratorImplEZZZNS4_16geometric_kernelIS7_EEvRNS_18TensorIteratorBaseEdT_ENKUlvE_clEvENKUlvE4_clEvEUldE_EEvSA_T1_T2_EUlP24curandStatePhilox4_32_10E0_ZNS1_27distribution_nullary_kernelIdd6float4S7_SJ_SE_EEvSA_SG_RKT3_T4_EUlidE0_EEvlNS_15PhiloxCudaStateESF_SG_:
        .type           _ZN2at6native63_GLOBAL__N__7310b794_30_DistributionGeometricKernel_cu_fa6e70a443distribution_elementwise_grid_stride_kernelIdLi2EZNS0_9templates4cuda21uniform_and_transformIddPNS_17CUDAGeneratorImplEZZZNS4_16geometric_kernelIS7_EEvRNS_18TensorIteratorBaseEdT_ENKUlvE_clEvENKUlvE4_clEvEUldE_EEvSA_T1_T2_EUlP24curandStatePhilox4_32_10E0_ZNS1_27distribution_nullary_kernelIdd6float4S7_SJ_SE_EEvSA_SG_RKT3_T4_EUlidE0_EEvlNS_15PhiloxCudaStateESF_SG_,@function
        .size           _ZN2at6native63_GLOBAL__N__7310b794_30_DistributionGeometricKernel_cu_fa6e70a443distribution_elementwise_grid_stride_kernelIdLi2EZNS0_9templates4cuda21uniform_and_transformIddPNS_17CUDAGeneratorImplEZZZNS4_16geometric_kernelIS7_EEvRNS_18TensorIteratorBaseEdT_ENKUlvE_clEvENKUlvE4_clEvEUldE_EEvSA_T1_T2_EUlP24curandStatePhilox4_32_10E0_ZNS1_27distribution_nullary_kernelIdd6float4S7_SJ_SE_EEvSA_SG_RKT3_T4_EUlidE0_EEvlNS_15PhiloxCudaStateESF_SG_,(.L_x_782 - _ZN2at6native63_GLOBAL__N__7310b794_30_DistributionGeometricKernel_cu_fa6e70a443distribution_elementwise_grid_stride_kernelIdLi2EZNS0_9templates4cuda21uniform_and_transformIddPNS_17CUDAGeneratorImplEZZZNS4_16geometric_kernelIS7_EEvRNS_18TensorIteratorBaseEdT_ENKUlvE_clEvENKUlvE4_clEvEUldE_EEvSA_T1_T2_EUlP24curandStatePhilox4_32_10E0_ZNS1_27distribution_nullary_kernelIdd6float4S7_SJ_SE_EEvSA_SG_RKT3_T4_EUlidE0_EEvlNS_15PhiloxCudaStateESF_SG_)
        .other          _ZN2at6native63_GLOBAL__N__7310b794_30_DistributionGeometricKernel_cu_fa6e70a443distribution_elementwise_grid_stride_kernelIdLi2EZNS0_9templates4cuda21uniform_and_transformIddPNS_17CUDAGeneratorImplEZZZNS4_16geometric_kernelIS7_EEvRNS_18TensorIteratorBaseEdT_ENKUlvE_clEvENKUlvE4_clEvEUldE_EEvSA_T1_T2_EUlP24curandStatePhilox4_32_10E0_ZNS1_27distribution_nullary_kernelIdd6float4S7_SJ_SE_EEvSA_SG_RKT3_T4_EUlidE0_EEvlNS_15PhiloxCudaStateESF_SG_,@"STO_CUDA_ENTRY STV_DEFAULT"
_ZN2at6native63_GLOBAL__N__7310b794_30_DistributionGeometricKernel_cu_fa6e70a443distribution_elementwise_grid_stride_kernelIdLi2EZNS0_9templates4cuda21uniform_and_transformIddPNS_17CUDAGeneratorImplEZZZNS4_16geometric_kernelIS7_EEvRNS_18TensorIteratorBaseEdT_ENKUlvE_clEvENKUlvE4_clEvEUldE_EEvSA_T1_T2_EUlP24curandStatePhilox4_32_10E0_ZNS1_27distribution_nullary_kernelIdd6float4S7_SJ_SE_EEvSA_SG_RKT3_T4_EUlidE0_EEvlNS_15PhiloxCudaStateESF_SG_:
        /* <DEDUP_REMOVED lines=16> */
[----:B------:R-:W0:Y:S07]  /*0100*/  S2R R4, SR_TID.X ;  /* 0x0000000000047919 */ /* 0x000e2e0000002100 */
[----:B------:R-:W0:Y:S01]  /*0110*/  LDC R0, c[0x0][0x360] ;  /* 0x0000d800ff007b82 */ /* 0x000e220000000800 */
[----:B------:R-:W3:Y:S01]  /*0120*/  LDCU UR6, c[0x0][0x370] ;  /* 0x00006e00ff0677ac */ /* 0x000ee20008000800 */
[----:B-1----:R-:W-:Y:S01]  /*0130*/  @P0 IADD3 R52, P1, PT, R2, R5, RZ ;  /* 0x0000000502340210 */ /* 0x002fe20007f3e0ff */
[----:B------:R-:W-:-:S04]  /*0140*/  HFMA2 R5, -RZ, RZ, 0, 0 ;  /* 0x00000000ff057431 */ /* 0x000fc800000001ff */
[----:B------:R-:W-:Y:S02]  /*0150*/  @P0 IMAD.X R53, RZ, RZ, R3, P1 ;  /* 0x000000ffff350224 */ /* 0x000fe400008e0603 */
[----:B0-----:R-:W-:Y:S01]  /*0160*/  IMAD.WIDE.U32 R4, R0, UR4, R4 ;  /* 0x0000000400047c25 */ /* 0x001fe2000f8e0004 */
[----:B------:R-:W0:Y:S01]  /*0170*/  LDCU.64 UR4, c[0x0][0x380] ;  /* 0x00007000ff0477ac */ /* 0x000e220008000a00 */
[----:B--2---:R-:W-:Y:S02]  /*0180*/  IADD3 R18, PT, PT, R20, 0x3c6ef372, RZ ;  /* 0x3c6ef37214127810 */ /* 0x004fe40007ffe0ff */
[--C-:B------:R-:W-:Y:S01]  /*0190*/  SHF.R.U64 R46, R52, 0x2, R53.reuse ;  /* 0x00000002342e7819 */ /* 0x100fe20000001235 */
[----:B------:R-:W-:Y:S01]  /*01a0*/  VIADD R44, R21, 0xbb67ae85 ;  /* 0xbb67ae85152c7836 */ /* 0x000fe20000000000 */
[----:B------:R-:W-:Y:S01]  /*01b0*/  SHF.R.U32.HI R45, RZ, 0x2, R53 ;  /* 0x00000002ff2d7819 */ /* 0x000fe20000011635 */
[----:B------:R-:W-:Y:S01]  /*01c0*/  IMAD.WIDE.U32 R6, R4, -0x326172a9, RZ ;  /* 0xcd9e8d5704067825 */ /* 0x000fe200078e00ff */
[----:B------:R-:W-:-:S02]  /*01d0*/  IADD3 R15, PT, PT, R20, -0x255992d5, RZ ;  /* 0xdaa66d2b140f7810 */ /* 0x000fc40007ffe0ff */
[----:B------:R-:W-:Y:S01]  /*01e0*/  IADD3 R12, PT, PT, R21, -0x56f99767, RZ ;  /* 0xa9066899150c7810 */ /* 0x000fe20007ffe0ff */
[----:B------:R-:W-:Y:S01]  /*01f0*/  IMAD.WIDE.U32 R2, R46, -0x2daee0ad, RZ ;  /* 0xd2511f532e027825 */ /* 0x000fe200078e00ff */
[----:B------:R-:W-:-:S03]  /*0200*/  LOP3.LUT R8, R45, R7, R20, 0x96, !PT ;  /* 0x000000072d087212 */ /* 0x000fc600078e9614 */
[----:B------:R-:W-:Y:S01]  /*0210*/  VIADD R19, R20, 0x9e3779b9 ;  /* 0x9e3779b914137836 */ /* 0x000fe20000000000 */
[----:B------:R-:W-:Y:S01]  /*0220*/  LOP3.LUT R10, R21, R3, R5, 0x96, !PT ;  /* 0x00000003150a7212 */ /* 0x000fe200078e9605 */
[----:B------:R-:W-:Y:S01]  /*0230*/  IMAD.WIDE.U32 R8, R8, -0x2daee0ad, RZ ;  /* 0xd2511f5308087825 */ /* 0x000fe200078e00ff */
[----:B0-----:R-:W-:-:S03]  /*0240*/  UIADD3 UR4, UP0, UPT, UR4, -0x1, URZ ;  /* 0xffffffff04047890 */ /* 0x001fc6000ff1e0ff */
[----:B------:R-:W-:Y:S01]  /*0250*/  IMAD.WIDE.U32 R10, R10, -0x326172a9, RZ ;  /* 0xcd9e8d570a0a7825 */ /* 0x000fe200078e00ff */
[----:B------:R-:W-:Y:S01]  /*0260*/  LOP3.LUT R7, R44, R2, R9, 0x96, !PT ;  /* 0x000000022c077212 */ /* 0x000fe200078e9609 */
[----:B------:R-:W-:Y:S02]  /*0270*/  UIADD3.X UR5, UPT, UPT, UR5, -0x1, URZ, UP0, !UPT ;  /* 0xffffffff05057890 */ /* 0x000fe400087fe4ff */
[----:B------:R-:W-:Y:S01]  /*0280*/  VIADD R17, R21, 0x76cf5d0a ;  /* 0x76cf5d0a15117836 */ /* 0x000fe20000000000 */
[----:B------:R-:W-:Y:S01]  /*0290*/  LOP3.LUT R2, R19, R6, R11, 0x96, !PT ;  /* 0x0000000613027212 */ /* 0x000fe200078e960b */
[----:B------:R-:W-:Y:S01]  /*02a0*/  IMAD.WIDE.U32 R6, R7, -0x326172a9, RZ ;  /* 0xcd9e8d5707067825 */ /* 0x000fe200078e00ff */
[----:B------:R-:W-:-:S03]  /*02b0*/  UISETP.NE.U32.AND UP0, UPT, UR5, URZ, UPT ;  /* 0x000000ff0500728c */ /* 0x000fc6000bf05070 */
        /* <DEDUP_REMOVED lines=12> */
[----:B------:R-:W-:Y:S02]  /*0380*/  VIADD R13, R21, 0xed9eba14 ;  /* 0xed9eba14150d7836 */ /* 0x000fe40000000000 */
[C---:B------:R-:W-:Y:S02]  /*0390*/  VIADD R11, R20.reuse, 0x1715609d ;  /* 0x1715609d140b7836 */ /* 0x040fe40000000000 */
[----:B------:R-:W-:Y:S01]  /*03a0*/  VIADD R10, R20, 0xb54cda56 ;  /* 0xb54cda56140a7836 */ /* 0x000fe20000000000 */
        /* <DEDUP_REMOVED lines=9> */
[----:B------:R-:W-:-:S04]  /*0440*/  LOP3.LUT R2, R10, R22, R25, 0x96, !PT ;  /* 0x000000160a027212 */ /* 0x000fc800078e9619 */
[----:B------:R-:W-:Y:S01]  /*0450*/  LOP3.LUT R22, R3, R8, R7, 0x96, !PT ;  /* 0x0000000803167212 */ /* 0x000fe200078e9607 */
[----:B------:R-:W-:Y:S01]  /*0460*/  IMAD.WIDE.U32 R2, R2, -0x2daee0ad, RZ ;  /* 0xd2511f5302027825 */ /* 0x000fe200078e00ff */
[----:B------:R-:W-:-:S03]  /*0470*/  MOV R8, R4 ;  /* 0x0000000400087202 */ /* 0x000fc60000000f00 */
[----:B------:R-:W-:Y:S01]  /*0480*/  IMAD.WIDE.U32 R22, R22, -0x326172a9, RZ ;  /* 0xcd9e8d5716167825 */ /* 0x000fe200078e00ff */
[----:B------:R-:W-:-:S03]  /*0490*/  LOP3.LUT R28, R9, R6, R3, 0x96, !PT ;  /* 0x00000006091c7212 */ /* 0x000fc600078e9603 */
[C---:B------:R-:W-:Y:S02]  /*04a0*/  VIADD R7, R20.reuse, 0x5384540f ;  /* 0x5384540f14077836 */ /* 0x040fe40000000000 */
[----:B------:R-:W-:Y:S02]  /*04b0*/  VIADD R3, R20, 0xf1bbcdc8 ;  /* 0xf1bbcdc814037836 */ /* 0x000fe40000000000 */
[----:B------:R-:W-:Y:S01]  /*04c0*/  IMAD.WIDE.U32 R28, R28, -0x326172a9, RZ ;  /* 0xcd9e8d571c1c7825 */ /* 0x000fe200078e00ff */
[----:B------:R-:W-:Y:S02]  /*04d0*/  LOP3.LUT R26, R7, R24, R23, 0x96, !PT ;  /* 0x00000018071a7212 */ /* 0x000fe400078e9617 */
[----:B------:R-:W-:Y:S01]  /*04e0*/  IADD3 R23, PT, PT, R21, -0x24c28bd8, RZ ;  /* 0xdb3d742815177810 */ /* 0x000fe20007ffe0ff */
[----:B---3--:R-:W-:Y:S02]  /*04f0*/  IMAD R9, R0, UR6, RZ ;  /* 0x0000000600097c24 */ /* 0x008fe4000f8e02ff */
[----:B------:R-:W-:-:S04]  /*0500*/  IMAD.WIDE.U32 R26, R26, -0x2daee0ad, RZ ;  /* 0xd2511f531a1a7825 */ /* 0x000fc800078e00ff */
[----:B------:R-:W-:Y:S01]  /*0510*/  IMAD.MOV.U32 R6, RZ, RZ, R4 ;  /* 0x000000ffff067224 */ /* 0x000fe200078e0004 */
[----:B------:R-:W-:Y:S01]  /*0520*/  LOP3.LUT R4, R3, R22, R29, 0x96, !PT ;  /* 0x0000001603047212 */ /* 0x000fe200078e961d */
[----:B------:R-:W-:Y:S01]  /*0530*/  IMAD.MOV.U32 R7, RZ, RZ, R5 ;  /* 0x000000ffff077224 */ /* 0x000fe200078e0005 */
[----:B------:R-:W-:Y:S01]  /*0540*/  LOP3.LUT R3, R23, R2, R27, 0x96, !PT ;  /* 0x0000000217037212 */ /* 0x000fe200078e961b */
[----:B------:R-:W-:Y:S01]  /*0550*/  IMAD.SHL.U32 R25, R9, 0x2, RZ ;  /* 0x0000000209197824 */ /* 0x000fe200078e00ff */
[----:B------:R-:W-:Y:S06]  /*0560*/  BRA.U UP0, `(.L_x_231) ;  /* 0x0000000100507547 */ /* 0x000fec000b800000 */
[----:B------:R-:W0:Y:S01]  /*0570*/  I2F.U32.RP R2, R25 ;  /* 0x0000001900027306 */ /* 0x000e220000209000 */
[----:B------:R-:W-:Y:S01]  /*0580*/  IMAD.MOV R31, RZ, RZ, -R25 ;  /* 0x000000ffff1f7224 */ /* 0x000fe200078e0a19 */
[----:B------:R-:W-:-:S06]  /*0590*/  ISETP.NE.U32.AND P2, PT, R25, RZ, PT ;  /* 0x000000ff1900720c */ /* 0x000fcc0003f45070 */
        /* <DEDUP_REMOVED lines=15> */
[----:B------:R-:W-:Y:S01]  /*0690*/  IMAD.MOV.U32 R25, RZ, RZ, RZ ;  /* 0x000000ffff197224 */ /* 0x000fe200078e00ff */
[----:B------:R-:W-:Y:S06]  /*06a0*/  BRA `(.L_x_232) ;  /* 0x0000000000087947 */ /* 0x000fec0003800000 */
.L_x_231:
[----:B------:R-:W-:-:S07]  /*06b0*/  MOV R2, 0x6d0 ;  /* 0x000006d000027802 */ /* 0x000fce0000000f00 */
[----:B------:R-:W-:Y:S05]  /*06c0*/  CALL.REL.NOINC `($__internal_13_$__cuda_sm20_div_s64) ;  /* 0x000000a400607944 */ /* 0x000fea0003c00000 */
.L_x_232:
[----:B------:R-:W-:-:S04]  /*06d0*/  IMAD.WIDE.U32 R22, R0, UR6, RZ ;  /* 0x0000000600167c25 */ /* 0x000fc8000f8e00ff */
[C---:B------:R-:W-:Y:S01]  /*06e0*/  IMAD.SHL.U32 R30, R22.reuse, 0x2, RZ ;  /* 0x00000002161e7824 */ /* 0x040fe200078e00ff */
[----:B------:R-:W-:-:S05]  /*06f0*/  SHF.L.U64.HI R31, R22, 0x1, R23 ;  /* 0x00000001161f7819 */ /* 0x000fca0000010217 */
[----:B------:R-:W-:Y:S02]  /*0700*/  IMAD R33, R31, R24, RZ ;  /* 0x000000181f217224 */ /* 0x000fe400078e02ff */
[----:B------:R-:W-:-:S04]  /*0710*/  IMAD.WIDE.U32 R22, R24, R30, R30 ;  /* 0x0000001e18167225 */ /* 0x000fc800078e001e */
[----:B------:R-:W-:Y:S01]  /*0720*/  IMAD R33, R25, R30, R33 ;  /* 0x0000001e19217224 */ /* 0x000fe200078e0221 */
[----:B------:R-:W-:-:S04]  /*0730*/  ISETP.GE.U32.AND P0, PT, R8, R22, PT ;  /* 0x000000160800720c */ /* 0x000fc80003f06070 */
[----:B------:R-:W-:-:S04]  /*0740*/  IADD3 R2, PT, PT, R23, R33, RZ ;  /* 0x0000002117027210 */ /* 0x000fc80007ffe0ff */
[----:B------:R-:W-:-:S13]  /*0750*/  ISETP.GE.AND.EX P0, PT, R7, R2, PT, P0 ;  /* 0x000000020700720c */ /* 0x000fda0003f06300 */
[----:B------:R-:W-:Y:S05]  /*0760*/  @P0 EXIT ;  /* 0x000000000000094d */ /* 0x000fea0003800000 */
[----:B------:R-:W0:Y:S01]  /*0770*/  LDC.64 R24, c[0x0][0x548] ;  /* 0x00015200ff187b82 */ /* 0x000e220000000a00 */
[----:B------:R-:W-:Y:S01]  /*0780*/  IMAD.MOV.U32 R36, RZ, RZ, 0x1 ;  /* 0x00000001ff247424 */ /* 0x000fe200078e00ff */
[----:B0-----:R-:W0:Y:S02]  /*0790*/  DADD R32, -R24, 2 ;  /* 0x4000000018207429 */ /* 0x001e240000000100 */
[----:B0-----:R-:W0:-:S15]  /*07a0*/  MUFU.RCP64H R37, R33 ;  /* 0x0000002100257308 */ /* 0x001e1e0000001800 */
[----:B------:R-:W-:-:S15]  /*07b0*/  NOP ;  /* 0x0000000000007918 */ /* 0x000fde0000000000 */
[----:B------:R-:W-:-:S15]  /*07c0*/  NOP ;  /* 0x0000000000007918 */ /* 0x000fde0000000000 */
[----:B------:R-:W-:-:S15]  /*07d0*/  NOP ;  /* 0x0000000000007918 */ /* 0x000fde0000000000 */
[----:B------:R-:W-:-:S02]  /*07e0*/  NOP ;  /* 0x0000000000007918 */ /* 0x000fc40000000000 */
[----:B0-----:R-:W0:-:S15]  /*07f0*/  DFMA R30, -R32, R36, 1 ;  /* 0x3ff00000201e742b */ /* 0x001e1e0000000124 */
[----:B------:R-:W-:-:S15]  /*0800*/  NOP ;  /* 0x0000000000007918 */ /* 0x000fde0000000000 */
[----:B------:R-:W-:-:S15]  /*0810*/  NOP ;  /* 0x0000000000007918 */ /* 0x000fde0000000000 */
[----:B------:R-:W-:-:S15]  /*0820*/  NOP ;  /* 0x0000000000007918 */ /* 0x000fde0000000000 */
[----:B------:R-:W-:-:S04]  /*0830*/  NOP ;  /* 0x0000000000007918 */ /* 0x000fc80000000000 */
[----:B0-----:R-:W0:-:S15]  /*0840*/  DFMA R30, R30, R30, R30 ;  /* 0x0000001e1e1e722b */ /* 0x001e1e000000001e */
        /* <DEDUP_REMOVED lines=9> */
[----:B0-----:R-:W0:-:S15]  /*08e0*/  DFMA R36, -R32, R30, 1 ;  /* 0x3ff000002024742b */ /* 0x001e1e000000011e */
[----:B------:R-:W-:-:S15]  /*08f0*/  NOP ;  /* 0x0000000000007918 */ /* 0x000fde0000000000 */
[----:B------:R-:W-:-:S15]  /*0900*/  NOP ;  /* 0x0000000000007918 */ /* 0x000fde0000000000 */
[----:B------:R-:W-:-:S15]  /*0910*/  NOP ;  /* 0x0000000000007918 */ /* 0x000fde0000000000 */
[----:B------:R-:W-:-:S04]  /*0920*/  NOP ;  /* 0x0000000000007918 */ /* 0x000fc80000000000 */
[----:B0-----:R-:W-:-:S15]  /*0930*/  DFMA R36, R30, R36, R30 ;  /* 0x000000241e24722b */ /* 0x001fde000000001e */
[----:B------:R-:W-:-:S15]  /*0940*/  NOP ;  /* 0x0000000000007918 */ /* 0x000fde0000000000 */
[----:B------:R-:W-:-:S15]  /*0950*/  NOP ;  /* 0x0000000000007918 */ /* 0x000fde0000000000 */
[----:B------:R-:W-:-:S15]  /*0960*/  NOP ;  /* 0x0000000000007918 */ /* 0x000fde0000000000 */
[----:B------:R-:W-:-:S04]  /*0970*/  NOP ;  /* 0x0000000000007918 */ /* 0x000fc80000000000 */
[----:B------:R-:W0:Y:S02]  /*0980*/  DADD R34, -RZ, -R24 ;  /* 0x00000000ff227229 */ /* 0x000e240000000918 */
[C---:B0-----:R-:W-:Y:S02]  /*0990*/  FSETP.GEU.AND P4, PT, |R35|.reuse, 6.5827683646048100446e-37, PT ;  /* 0x036000002300780b */ /* 0x041fe40003f8e200 */
[C---:B------:R-:W-:Y:S02]  /*09a0*/  FSETP.GEU.FTZ.AND P1, PT, R35.reuse, 1.7916666269302368164, PT ;  /* 0x3fe555552300780b */ /* 0x040fe40003f3e000 */
[----:B------:R-:W-:-:S04]  /*09b0*/  FSETP.GT.FTZ.AND P0, PT, R35, -1.6999999284744262695, PT ;  /* 0xbfd999992300780b */ /* 0x000fc80003f14000 */
[----:B------:R-:W-:-:S15]  /*09c0*/  PLOP3.LUT P0, PT, P1, P0, PT, 0x8, 0x80 ;  /* 0x000000000080781c */ /* 0x000fde0000f00170 */
[----:B------:R-:W-:-:S15]  /*09d0*/  NOP ;  /* 0x0000000000007918 */ /* 0x000fde0000000000 */
[----:B------:R-:W-:-:S15]  /*09e0*/  NOP ;  /* 0x0000000000007918 */ /* 0x000fde0000000000 */
[----:B------:R-:W-:-:S09]  /*09f0*/  NOP ;  /* 0x0000000000007918 */ /* 0x000fd20000000000 */
[----:B------:R-:W0:Y:S02]  /*0a00*/  DADD R54, -R24, 1 ;  /* 0x3ff0000018367429 */ /* 0x000e240000000100 */
[----:B0-----:R-:W-:-:S15]  /*0a10*/  ISETP.GE.AND P2, PT, R55, 0x100000, PT ;  /* 0x001000003700780c */ /* 0x001fde0003f46270 */
[----:B------:R-:W-:-:S15]  /*0a20*/  NOP ;  /* 0x0000000000007918 */ /* 0x000fde0000000000 */
[----:B------:R-:W-:-:S15]  /*0a30*/  NOP ;  /* 0x0000000000007918 */ /* 0x000fde0000000000 */
[----:B------:R-:W-:-:S15]  /*0a40*/  NOP ;  /* 0x0000000000007918 */ /* 0x000fde0000000000 */
[----:B------:R-:W-:-:S02]  /*0a50*/  NOP ;  /* 0x0000000000007918 */ /* 0x000fc40000000000 */
[----:B------:R-:W0:-:S15]  /*0a60*/  DMUL R30, R36, -R24 ;  /* 0x80000018241e7228 */ /* 0x000e1e0000000000 */
[----:B------:R-:W-:-:S15]  /*0a70*/  NOP ;  /* 0x0000000000007918 */ /* 0x000fde0000000000 */
[----:B------:R-:W-:-:S15]  /*0a80*/  NOP ;  /* 0x0000000000007918 */ /* 0x000fde0000000000 */
[----:B------:R-:W-:-:S15]  /*0a90*/  NOP ;  /* 0x0000000000007918 */ /* 0x000fde0000000000 */
[----:B------:R-:W-:-:S04]  /*0aa0*/  NOP ;  /* 0x0000000000007918 */ /* 0x000fc80000000000 */
[----:B0-----:R-:W0:-:S15]  /*0ab0*/  DFMA R24, -R32, R30, -R24 ;  /* 0x0000001e2018722b */ /* 0x001e1e0000000918 */
[----:B------:R-:W-:-:S15]  /*0ac0*/  NOP ;  /* 0x0000000000007918 */ /* 0x000fde0000000000 */
[----:B------:R-:W-:-:S15]  /*0ad0*/  NOP ;  /* 0x0000000000007918 */ /* 0x000fde0000000000 */
[----:B------:R-:W-:-:S15]  /*0ae0*/  NOP ;  /* 0x0000000000007918 */ /* 0x000fde0000000000 */
[----:B------:R-:W-:-:S04]  /*0af0*/  NOP ;  /* 0x0000000000007918 */ /* 0x000fc80000000000 */
[----:B0-----:R-:W0:Y:S02]  /*0b00*/  DFMA R30, R36, R24, R30 ;  /* 0x00000018241e722b */ /* 0x001e24000000001e */
[----:B0-----:R-:W-:-:S05]  /*0b10*/  FFMA R0, RZ, R33, R31 ;  /* 0x00000021ff007223 */ /* 0x001fca000000001f */
[----:B------:R-:W-:-:S15]  /*0b20*/  FSETP.GT.AND P3, PT, |R0|, 1.469367938527859385e-39, PT ;  /* 0x001000000000780b */ /* 0x000fde0003f64200 */
[----:B------:R-:W-:-:S15]  /*0b30*/  NOP ;  /* 0x0000000000007918 */ /* 0x000fde0000000000 */
[----:B------:R-:W-:-:S15]  /*0b40*/  NOP ;  /* 0x0000000000007918 */ /* 0x000fde0000000000 */
[----:B------:R-:W-:-:S12]  /*0b50*/  NOP ;  /* 0x0000000000007918 */ /* 0x000fd80000000000 */
[----:B------:R0:W1:Y:S02]  /*0b60*/  DMUL R24, R54, 1.80143985094819840000e+16 ;  /* 0x4350000036187828 */ /* 0x0000640000000000 */
[----:B01----:R-:W-:Y:S05]  /*0b70*/  @P3 BRA P4, `(.L_x_233) ;  /* 0x0000000000103947 */ /* 0x003fea0002000000 */
[----:B------:R-:W-:-:S07]  /*0b80*/  MOV R48, 0xba0 ;  /* 0x00000ba000307802 */ /* 0x000fce0000000f00 */
[----:B------:R-:W-:Y:S05]  /*0b90*/  CALL.REL.NOINC `($__internal_12_$__cuda_sm20_div_rn_f64_full) ;  /* 0x0000009800287944 */ /* 0x000fea0003c00000 */
[----:B------:R-:W-:Y:S01]  /*0ba0*/  IMAD.MOV.U32 R30, RZ, RZ, R40 ;  /* 0x000000ffff1e7224 */ /* 0x000fe200078e0028 */
[----:B------:R-:W-:-:S07]  /*0bb0*/  MOV R31, R41 ;  /* 0x00000029001f7202 */ /* 0x000fce0000000f00 */
.L_x_233:
[----:B------:R-:W0:Y:S01]  /*0bc0*/  LDCU.64 UR48, c[0x0][0x548] ;  /* 0x0000a900ff3077ac */ /* 0x000e220008000a00 */
[CC--:B------:R-:W-:Y:S01]  /*0bd0*/  FSEL R35, R25.reuse, R55.reuse, !P2 ;  /* 0x0000003719237208 */ /* 0x0c0fe20005000000 */
[----:B------:R-:W-:Y:S01]  /*0be0*/  IMAD.HI.U32 R27, R4, -0x2daee0ad, RZ ;  /* 0xd2511f53041b7827 */ /* 0x000fe200078e00ff */
[----:B------:R-:W-:Y:S01]  /*0bf0*/  SEL R25, R25, R55, !P2 ;  /* 0x0000003719197207 */ /* 0x000fe20005000000 */
[----:B------:R-:W-:Y:S01]  /*0c00*/  UMOV UR4, 0x2fbe14b5 ;  /* 0x2fbe14b500047882 */ /* 0x000fe20000000000 */
[----:B------:R-:W-:Y:S01]  /*0c10*/  UMOV UR5, 0x3eb372fb ;  /* 0x3eb372fb00057882 */ /* 0x000fe20000000000 */
[----:B------:R-:W1:Y:S01]  /*0c20*/  LDCU UR74, c[0x0][0x3a8] ;  /* 0x00007500ff4a77ac */ /* 0x000e620008000800 */
[CC--:B------:R-:W-:Y:S01]  /*0c30*/  FSEL R34, R24.reuse, R54.reuse, !P2 ;  /* 0x0000003618227208 */ /* 0x0c0fe20005000000 */
[----:B------:R-:W-:Y:S01]  /*0c40*/  IMAD.MOV.U32 R32, RZ, RZ, 0x0 ;  /* 0x00000000ff207424 */ /* 0x000fe200078e00ff */
[----:B------:R-:W-:Y:S01]  /*0c50*/  SEL R24, R24, R54, !P2 ;  /* 0x0000003618187207 */ /* 0x000fe20005000000 */
[----:B------:R-:W-:Y:S01]  /*0c60*/  IMAD.MOV.U32 R33, RZ, RZ, 0x7ff00000 ;  /* 0x7ff00000ff217424 */ /* 0x000fe200078e00ff */
[----:B------:R-:W-:Y:S01]  /*0c70*/  LOP3.LUT R54, R25, 0xfffff, RZ, 0xc0, !PT ;  /* 0x000fffff19367812 */ /* 0x000fe200078ec0ff */
[----:B------:R-:W-:Y:S01]  /*0c80*/  IMAD.HI.U32 R29, R3, -0x326172a9, RZ ;  /* 0xcd9e8d57031d7827 */ /* 0x000fe200078e00ff */
[----:B------:R-:W-:Y:S01]  /*0c90*/  LEA.HI R56, R25, 0xfffffbcb, RZ, 0xc ;  /* 0xfffffbcb19387811 */ /* 0x000fe200078f60ff */
[----:B------:R-:W2:Y:S01]  /*0ca0*/  LDCU UR72, c[0x0][0x3ac] ;  /* 0x00007580ff4877ac */ /* 0x000ea20008000800 */
[----:B------:R-:W-:Y:S01]  /*0cb0*/  LOP3.LUT R54, R54, 0x3ff00000, RZ, 0xfc, !PT ;  /* 0x3ff0000036367812 */ /* 0x000fe200078efcff */
[----:B------:R-:W-:Y:S01]  /*0cc0*/  VIADD R0, R20, 0x8ff34781 ;  /* 0x8ff3478114007836 */ /* 0x000fe20000000000 */
[----:B------:R-:W-:Y:S01]  /*0cd0*/  LOP3.LUT P1, RZ, R35, 0x7fffffff, RZ, 0xc0, !PT ;  /* 0x7fffffff23ff7812 */ /* 0x000fe2000782c0ff */
[----:B0-----:R0:W3:Y:S01]  /*0ce0*/  DMUL R40, R30, UR48 ;  /* 0x000000301e287c28 */ /* 0x0010e20008000000 */
[----:B------:R-:W-:Y:S01]  /*0cf0*/  LOP3.LUT R53, R52, 0x3, RZ, 0xc0, !PT ;  /* 0x0000000334357812 */ /* 0x000fe200078ec0ff */
[----:B0-----:R-:W-:Y:S01]  /*0d00*/  IMAD.MOV.U32 R31, RZ, RZ, 0x3ed087ff ;  /* 0x3ed087ffff1f7424 */ /* 0x001fe200078e00ff */
[----:B------:R-:W-:Y:S01]  /*0d10*/  MOV R30, 0xceb2dc44 ;  /* 0xceb2dc44001e7802 */ /* 0x000fe20000000f00 */
[----:B------:R-:W-:Y:S01]  /*0d20*/  VIADD R52, R25, 0x80100000 ;  /* 0x8010000019347836 */ /* 0x000fe20000000000 */
[----:B------:R-:W-:Y:S01]  /*0d30*/  LOP3.LUT R0, R0, R28, R29, 0x96, !PT ;  /* 0x0000001c00007212 */ /* 0x000fe200078e961d */
[----:B-1----:R-:W-:Y:S01]  /*0d40*/  UIADD3 UR74, UPT, UPT, UR74, -0x1, URZ ;  /* 0xffffffff4a4a7890 */ /* 0x002fe2000fffe0ff */
[----:B------:R-:W-:Y:S01]  /*0d50*/  VIADD R51, R54, 0xfff00000 ;  /* 0xfff0000036337836 */ /* 0x000fe20000000000 */
[----:B------:R-:W0:Y:S02]  /*0d60*/  LDCU UR71, c[0x0][0x4d8] ;  /* 0x00009b00ff4777ac */ /* 0x000e240008000800 */
[----:B------:R-:W-:Y:S01]  /*0d70*/  UISETP.LT.U32.AND UP0, UPT, UR74, 0x18, UPT ;  /* 0x000000184a00788c */ /* 0x000fe2000bf01070 */
[----:B------:R-:W1:Y:S03]  /*0d80*/  LDCU UR70, c[0x0][0x3c0] ;  /* 0x00007800ff4677ac */ /* 0x000e660008000800 */
[----:B------:R-:W-:Y:S01]  /*0d90*/  USEL UR73, UR74, 0x18, UP0 ;  /* 0x000000184a497887 */ /* 0x000fe20008000000 */
        /* <DEDUP_REMOVED lines=10> */
[----:B------:R-:W0:-:S15]  /*0e40*/  LDCU UR59, c[0x0][0x4f0] ;  /* 0x00009e00ff3b77ac */ /* 0x000e1e0008000800 */
[----:B------:R-:W-:-:S15]  /*0e50*/  NOP ;  /* 0x0000000000007918 */ /* 0x000fde0000000000 */
[----:B------:R-:W-:-:S09]  /*0e60*/  NOP ;  /* 0x0000000000007918 */ /* 0x000fd20000000000 */
[----:B---3--:R-:W3:Y:S01]  /*0e70*/  DADD R38, R40, -UR48 ;  /* 0x8000003028267e29 */ /* 0x008ee20008000000 */
        /* <DEDUP_REMOVED lines=17> */
[----:B------:R-:W-:-:S15]  /*0f90*/  NOP ;  /* 0x0000000000007918 */ /* 0x000fde0000000000 */
[----:B------:R-:W-:-:S03]  /*0fa0*/  NOP ;  /* 0x0000000000007918 */ /* 0x000fc60000000000 */
[----:B---3--:R-:W3:Y:S01]  /*0fb0*/  DMUL R36, R38, R38 ;  /* 0x0000002626247228 */ /* 0x008ee20000000000 */
        /* <DEDUP_REMOVED lines=19> */
[----:B---3--:R-:W3:Y:S01]  /*10f0*/  DFMA R30, R36, UR4, R30 ;  /* 0x00000004241e7c2b */ /* 0x008ee2000800001e */
[----:B------:R-:W-:Y:S01]  /*1100*/  UMOV UR4, 0x890f468c ;  /* 0x890f468c00047882 */ /* 0x000fe20000000000 */
[----:B------:R-:W-:Y:S01]  /*1110*/  UMOV UR5, 0x3ef3b9ff ;  /* 0x3ef3b9ff00057882 */ /* 0x000fe20000000000 */
        /* <DEDUP_REMOVED lines=11> */
[----:B------:R-:W-:-:S15]  /*11d0*/  UIADD3 UR73, UPT, UPT, UR73, 0x1, URZ ;  /* 0x0000000149497890 */ /* 0x000fde000fffe0ff */
[----:B------:R-:W-:-:S15]  /*11e0*/  NOP ;  /* 0x0000000000007918 */ /* 0x000fde0000000000 */
[----:B------:R-:W-:-:S15]  /*11f0*/  NOP ;  /* 0x0000000000007918 */ /* 0x000fde0000000000 */
[----:B------:R-:W-:-:S05]  /*1200*/  NOP ;  /* 0x0000000000007918 */ /* 0x000fca0000000000 */
[----:B---3--:R-:W3:Y:S01]  /*1210*/  DFMA R30, R36, R30, UR4 ;  /* 0x00000004241e7e2b */ /* 0x008ee2000800001e */
[----:B------:R-:W-:Y:S01]  /*1220*/  UMOV UR4, 0xfd51baf8 ;  /* 0xfd51baf800047882 */ /* 0x000fe20000000000 */
[----:B------:R-:W-:-:S15]  /*1230*/  UMOV UR5, 0x3f17457e ;  /* 0x3f17457e00057882 */ /* 0x000fde0000000000 */
[----:B------:R-:W-:-:S15]  /*1240*/  NOP ;  /* 0x0000000000007918 */ /* 0x000fde0000000000 */
[----:B------:R-:W-:-:S15]  /*1250*/  NOP ;  /* 0x0000000000007918 */ /* 0x000fde0000000000 */
[----:B------:R-:W-:-:S15]  /*1260*/  NOP ;  /* 0x0000000000007918 */ /* 0x000fde0000000000 */
[----:B------:R-:W-:-:S02]  /*1270*/  NOP ;  /* 0x0000000000007918 */ /* 0x000fc40000000000 */
        /* <DEDUP_REMOVED lines=29> */
[----:B------:R-:W0:Y:S01]  /*1450*/  LDCU UR4, c[0x0][0x3a8] ;  /* 0x00007500ff0477ac */ /* 0x000e220008000800 */
[----:B------:R-:W0:-:S15]  /*1460*/  LDCU UR5, c[0x0][0x504] ;  /* 0x0000a080ff0577ac */ /* 0x000e1e0008000800 */
[----:B------:R-:W-:-:S15]  /*1470*/  NOP ;  /* 0x0000000000007918 */ /* 0x000fde0000000000 */
[----:B------:R-:W-:-:S15]  /*1480*/  NOP ;  /* 0x0000000000007918 */ /* 0x000fde0000000000 */
[----:B------:R-:W-:-:S15]  /*1490*/  NOP ;  /* 0x0000000000007918 */ /* 0x000fde0000000000 */
[----:B------:R-:W-:-:S02]  /*14a0*/  NOP ;  /* 0x0000000000007918 */ /* 0x000fc40000000000 */
[----:B---3--:R3:W5:Y:S02]  /*14b0*/  DMUL R30, R36, R30 ;  /* 0x0000001e241e7228 */ /* 0x0087640000000000 */
[----:B---3--:R-:W-:Y:S02]  /*14c0*/  LOP3.LUT R36, R26, R27, RZ, 0x3c, !PT ;  /* 0x0000001b1a247212 */ /* 0x008fe400078e3cff */
[----:B------:R-:W-:-:S04]  /*14d0*/  SHF.R.U32.HI R26, RZ, 0x14, R25 ;  /* 0x00000014ff1a7819 */ /* 0x000fc80000011619 */
[----:B------:R-:W-:-:S15]  /*14e0*/  @P2 IADD3 R56, PT, PT, R26, -0x3ff, RZ ;  /* 0xfffffc011a382810 */ /* 0x000fde0007ffe0ff */
[----:B------:R-:W-:-:S15]  /*14f0*/  NOP ;  /* 0x0000000000007918 */ /* 0x000fde0000000000 */
[----:B------:R-:W-:-:S15]  /*1500*/  NOP ;  /* 0x0000000000007918 */ /* 0x000fde0000000000 */
[----:B------:R-:W-:-:S11]  /*1510*/  NOP ;  /* 0x0000000000007918 */ /* 0x000fd60000000000 */
[----:B-----5:R-:W-:-:S15]  /*1520*/  DFMA R30, R38, R30, R40 ;  /* 0x0000001e261e722b */ /* 0x020fde0000000028 */
[----:B------:R-:W-:-:S15]  /*1530*/  NOP ;  /* 0x0000000000007918 */ /* 0x000fde0000000000 */
[----:B------:R-:W-:-:S15]  /*1540*/  NOP ;  /* 0x0000000000007918 */ /* 0x000fde0000000000 */
[----:B------:R-:W-:-:S15]  /*1550*/  NOP ;  /* 0x0000000000007918 */ /* 0x000fde0000000000 */
[----:B------:R-:W-:-:S04]  /*1560*/  NOP ;  /* 0x0000000000007918 */ /* 0x000fc80000000000 */
[----:B------:R-:W3:Y:S02]  /*1570*/  DFMA R32, R34, R32, +INF ;  /* 0x7ff000002220742b */ /* 0x000ee40000000020 */
[----:B---3--:R-:W-:Y:S02]  /*1580*/  FSEL R57, R32, RZ, P1 ;  /* 0x000000ff20397208 */ /* 0x008fe40000800000 */
[----:B------:R-:W-:-:S15]  /*1590*/  FSEL R55, R33, -QNAN , P1 ;  /* 0xfff0000021377808 */ /* 0x000fde0000800000 */
[----:B------:R-:W-:-:S15]  /*15a0*/  NOP ;  /* 0x0000000000007918 */ /* 0x000fde0000000000 */
[----:B------:R-:W-:-:S15]  /*15b0*/  NOP ;  /* 0x0000000000007918 */ /* 0x000fde0000000000 */
[----:B------:R-:W-:-:S15]  /*15c0*/  NOP ;  /* 0x0000000000007918 */ /* 0x000fde0000000000 */
[----:B-12-4-:R3:W0:Y:S02]  /*15d0*/  DADD R26, R30, -UR48 ;  /* 0x800000301e1a7e29 */ /* 0x0166240008000000 */
.L_x_267:
[----:B------:R-:W-:Y:S01]  /*15e0*/  IADD3 R46, PT, PT, R46, 0x1, RZ ;  /* 0x000000012e2e7810 */ /* 0x000fe20007ffe0ff */
[----:B------:R-:W-:Y:S03]  /*15f0*/  BSSY.RECONVERGENT B0, `(.L_x_234) ;  /* 0x000000c000007945 */ /* 0x000fe60003800200 */
[C---:B------:R-:W-:Y:S01]  /*1600*/  ISETP.NE.AND P1, PT, R46.reuse, RZ, PT ;  /* 0x000000ff2e00720c */ /* 0x040fe20003f25270 */
[----:B------:R-:W-:-:S12]  /*1610*/  IMAD.WIDE.U32 R34, R46, -0x2daee0ad, RZ ;  /* 0xd2511f532e227825 */ /* 0x000fd800078e00ff */
[----:B01----:R-:W-:Y:S05]  /*1620*/  @P1 BRA `(.L_x_235) ;  /* 0x0000000000201947 */ /* 0x003fea0003800000 */
        /* <DEDUP_REMOVED lines=8> */
.L_x_235:
[----:B0-----:R-:W-:Y:S05]  /*16b0*/  BSYNC.RECONVERGENT B0 ;  /* 0x0000000000007941 */ /* 0x001fea0003800200 */
.L_x_234:
[----:B---3--:R-:W-:Y:S01]  /*16c0*/  LOP3.LUT R30, R5, R35, R21, 0x96, !PT ;  /* 0x00000023051e7212 */ /* 0x008fe200078e9615 */
[----:B------:R-:W-:Y:S01]  /*16d0*/  IMAD.WIDE.U32 R28, R6, -0x326172a9, RZ ;  /* 0xcd9e8d57061c7825 */ /* 0x000fe200078e00ff */
[----:B------:R-:W-:-:S03]  /*16e0*/  ISETP.GT.AND P1, PT, R53, 0x1, PT ;  /* 0x000000013500780c */ /* 0x000fc60003f24270 */
        /* <DEDUP_REMOVED lines=30> */
[----:B------:R-:W-:-:S04]  /*18d0*/  LOP3.LUT R32, R10, R32, R29, 0x96, !PT ;  /* 0x000000200a207212 */ /* 0x000fc800078e961d */
[----:B------:R-:W-:Y:S01]  /*18e0*/  LOP3.LUT R28, R33, R28, R31, 0x96, !PT ;  /* 0x0000001c211c7212 */ /* 0x000fe200078e961f */
[----:B------:R-:W-:-:S04]  /*18f0*/  IMAD.WIDE.U32 R32, R32, -0x2daee0ad, RZ ;  /* 0xd2511f5320207825 */ /* 0x000fc800078e00ff */
[----:B------:R-:W-:Y:S01]  /*1900*/  IMAD.WIDE.U32 R28, R28, -0x2daee0ad, RZ ;  /* 0xd2511f531c1c7825 */ /* 0x000fe200078e00ff */
[----:B------:R-:W-:Y:S02]  /*1910*/  LOP3.LUT R33, R35, R34, R33, 0x96, !PT ;  /* 0x0000002223217212 */ /* 0x000fe400078e9621 */
[----:B------:R-:W-:Y:S01]  /*1920*/  MOV R34, R3 ;  /* 0x0000000300227202 */ /* 0x000fe20000000f00 */
[----:B------:R-:W-:Y:S01]  /*1930*/  VIADD R31, R21, 0x96a522ad ;  /* 0x96a522ad151f7836 */ /* 0x000fe20000000000 */
[----:B------:R-:W-:Y:S01]  /*1940*/  LOP3.LUT R3, R37, R32, R29, 0x96, !PT ;  /* 0x0000002025037212 */ /* 0x000fe200078e961d */
[----:B------:R-:W-:-:S03]  /*1950*/  IMAD.WIDE.U32 R32, R33, -0x326172a9, RZ ;  /* 0xcd9e8d5721207825 */ /* 0x000fc600078e00ff */
[----:B------:R-:W-:Y:S01]  /*1960*/  LOP3.LUT R36, R36, R31, RZ, 0x3c, !PT ;  /* 0x0000001f24247212 */ /* 0x000fe200078e3cff */
[----:B------:R-:W-:Y:S02]  /*1970*/  VIADD R37, R20, 0xf1bbcdc8 ;  /* 0xf1bbcdc814257836 */ /* 0x000fe40000000000 */
[----:B------:R-:W-:-:S04]  /*1980*/  IMAD.HI.U32 R31, R3, -0x326172a9, RZ ;  /* 0xcd9e8d57031f7827 */ /* 0x000fc800078e00ff */
[----:B------:R-:W-:Y:S01]  /*1990*/  IMAD R35, R4, -0x2daee0ad, RZ ;  /* 0xd2511f5304237824 */ /* 0x000fe200078e02ff */
[----:B------:R-:W-:Y:S02]  /*19a0*/  LOP3.LUT R4, R37, R30, R33, 0x96, !PT ;  /* 0x0000001e25047212 */ /* 0x000fe400078e9621 */
[----:B------:R-:W-:Y:S02]  /*19b0*/  MOV R30, R0 ;  /* 0x00000000001e7202 */ /* 0x000fe40000000f00 */
[----:B------:R-:W-:Y:S01]  /*19c0*/  LOP3.LUT R0, R38, R32, R31, 0x96, !PT ;  /* 0x0000002026007212 */ /* 0x000fe200078e961f */
[----:B------:R-:W-:Y:S06]  /*19d0*/  @P1 BRA `(.L_x_236) ;  /* 0x0000000000181947 */ /* 0x000fec0003800000 */
[----:B------:R-:W-:Y:S01]  /*19e0*/  ISETP.NE.AND P1, PT, R53, RZ, PT ;  /* 0x000000ff3500720c */ /* 0x000fe20003f25270 */
[----:B------:R-:W-:-:S12]  /*19f0*/  IMAD R31, R34, -0x326172a9, RZ ;  /* 0xcd9e8d57221f7824 */ /* 0x000fd800078e02ff */
[----:B------:R-:W-:Y:S05]  /*1a00*/  @!P1 BRA `(.L_x_237) ;  /* 0x0000000000209947 */ /* 0x000fea0003800000 */
[----:B------:R-:W-:Y:S02]  /*1a10*/  IMAD.MOV.U32 R30, RZ, RZ, R31 ;  /* 0x000000ffff1e7224 */ /* 0x000fe400078e001f */
[----:B------:R-:W-:Y:S01]  /*1a20*/  IMAD.MOV.U32 R31, RZ, RZ, R36 ;  /* 0x000000ffff1f7224 */ /* 0x000fe200078e0024 */
[----:B------:R-:W-:Y:S06]  /*1a30*/  BRA `(.L_x_237) ;  /* 0x0000000000147947 */ /* 0x000fec0003800000 */
.L_x_236:
[----:B------:R-:W-:Y:S01]  /*1a40*/  ISETP.NE.AND P1, PT, R53, 0x3, PT ;  /* 0x000000033500780c */ /* 0x000fe20003f25270 */
[----:B------:R-:W-:Y:S01]  /*1a50*/  IMAD.MOV.U32 R31, RZ, RZ, R0 ;  /* 0x000000ffff1f7224 */ /* 0x000fe200078e0000 */
[----:B------:R-:W-:-:S11]  /*1a60*/  MOV R30, R35 ;  /* 0x00000023001e7202 */ /* 0x000fd60000000f00 */
[----:B------:R-:W-:Y:S01]  /*1a70*/  @P1 IMAD.MOV.U32 R30, RZ, RZ, R36 ;  /* 0x000000ffff1e1224 */ /* 0x000fe200078e0024 */
[----:B------:R-:W-:-:S07]  /*1a80*/  @P1 MOV R31, R35 ;  /* 0x00000023001f1202 */ /* 0x000fce0000000f00 */
.L_x_237:
[----:B------:R-:W-:Y:S01]  /*1a90*/  UISETP.NE.AND UP0, UPT, UR4, URZ, UPT ;  /* 0x000000ff0400728c */ /* 0x000fe2000bf05270 */
[----:B------:R-:W-:Y:S01]  /*1aa0*/  I2FP.F32.U32 R30, R30 ;  /* 0x0000001e001e7245 */ /* 0x000fe20000201000 */
[----:B------:R-:W-:Y:S01]  /*1ab0*/  IMAD.MOV.U32 R32, RZ, RZ, 0x2f800000 ;  /* 0x2f800000ff207424 */ /* 0x000fe200078e00ff */
[----:B------:R-:W-:-:S03]  /*1ac0*/  I2FP.F32.U32 R59, R31 ;  /* 0x0000001f003b7245 */ /* 0x000fc60000201000 */
[-C--:B------:R-:W-:Y:S02]  /*1ad0*/  FFMA.FTZ R33, R30, R32.reuse, 1.1641532182693481445e-10 ;  /* 0x2f0000001e217423 */ /* 0x080fe40000010020 */
[----:B------:R-:W-:Y:S01]  /*1ae0*/  FFMA.FTZ R59, R59, R32, 1.1641532182693481445e-10 ;  /* 0x2f0000003b3b7423 */ /* 0x000fe20000010020 */
[----:B------:R-:W-:Y:S06]  /*1af0*/  BRA.U UP0, `(.L_x_238) ;  /* 0x0000003500547547 */ /* 0x000fec000b800000 */
[----:B------:R-:W-:Y:S01]  /*1b00*/  ISETP.GE.U32.AND P1, PT, R8, UR32, PT ;  /* 0x0000002008007c0c */ /* 0x000fe2000bf26070 */
[----:B------:R-:W-:Y:S03]  /*1b10*/  BSSY.RECONVERGENT B0, `(.L_x_239) ;  /* 0x00001a8000007945 */ /* 0x000fe60003800200 */
[----:B------:R-:W-:-:S13]  /*1b20*/  ISETP.GE.AND.EX P1, PT, R7, UR33, PT, P1 ;  /* 0x0000002107007c0c */ /* 0x000fda000bf26310 */
[----:B------:R-:W-:Y:S05]  /*1b30*/  @P1 BRA `(.L_x_240) ;  /* 0x0000001800941947 */ /* 0x000fea0003800000 */
[----:B------:R-:W-:Y:S01]  /*1b40*/  FMUL.FTZ R32, R33, 1 ;  /* 0x3f80000021207820 */ /* 0x000fe20000410000 */
[----:B------:R-:W-:Y:S01]  /*1b50*/  BSSY.RECONVERGENT B1, `(.L_x_241) ;  /* 0x00000c8000017945 */ /* 0x000fe20003800200 */
[----:B------:R-:W-:-:S04]  /*1b60*/  ISETP.LT.U32.OR P1, PT, R52, -0x7fefffff, P0 ;  /* 0x801000013400780c */ /* 0x000fc80000721470 */
[----:B------:R-:W0:Y:S02]  /*1b70*/  F2F.F64.F32 R32, R32 ;  /* 0x0000002000207310 */ /* 0x000e240000201800 */
[----:B0-----:R-:W-:Y:S01]  /*1b80*/  ISETP.GT.AND P2, PT, R33, 0xfffff, PT ;  /* 0x000fffff2100780c */ /* 0x001fe20003f44270 */
[----:B------:R-:W-:Y:S01]  /*1b90*/  IMAD.MOV.U32 R30, RZ, RZ, R32 ;  /* 0x000000ffff1e7224 */ /* 0x000fe200078e0020 */
[----:B------:R-:W-:Y:S01]  /*1ba0*/  MOV R31, R33 ;  /* 0x00000021001f7202 */ /* 0x000fe20000000f00 */
[----:B------:R-:W-:Y:S01]  /*1bb0*/  IMAD.MOV.U32 R36, RZ, RZ, R33 ;  /* 0x000000ffff247224 */ /* 0x000fe200078e0021 */
[----:B------:R-:W-:Y:S02]  /*1bc0*/  MOV R48, R32 ;  /* 0x0000002000307202 */ /* 0x000fe40000000f00 */
[----:B------:R-:W-:-:S15]  /*1bd0*/  FSEL R32, R26, R57, P0 ;  /* 0x000000391a207208 */ /* 0x000fde0000000000 */
[----:B------:R-:W-:-:S15]  /*1be0*/  NOP ;  /* 0x0000000000007918 */ /* 0x000fde0000000000 */
[----:B------:R-:W-:-:S15]  /*1bf0*/  NOP ;  /* 0x0000000000007918 */ /* 0x000fde0000000000 */
[----:B------:R-:W-:-:S11]  /*1c00*/  NOP ;  /* 0x0000000000007918 */ /* 0x000fd60000000000 */
[----:B------:R-:W0:Y:S02]  /*1c10*/  @!P2 DMUL R30, R30, 1.80143985094819840000e+16 ;  /* 0x435000001e1ea828 */ /* 0x000e240000000000 */
[----:B0-----:R-:W-:Y:S02]  /*1c20*/  @!P2 IMAD.MOV.U32 R36, RZ, RZ, R31 ;  /* 0x000000ffff24a224 */ /* 0x001fe400078e001f */
[----:B------:R-:W-:-:S03]  /*1c30*/  @!P2 IMAD.MOV.U32 R48, RZ, RZ, R30 ;  /* 0x000000ffff30a224 */ /* 0x000fc600078e001e */
[----:B------:R-:W-:-:S04]  /*1c40*/  IADD3 R33, PT, PT, R36, -0x1, RZ ;  /* 0xffffffff24217810 */ /* 0x000fc80007ffe0ff */
[----:B------:R-:W-:Y:S02]  /*1c50*/  ISETP.GE.U32.AND P3, PT, R33, 0x7fefffff, PT ;  /* 0x7fefffff2100780c */ /* 0x000fe40003f66070 */
[----:B------:R-:W-:-:S11]  /*1c60*/  FSEL R33, R27, R55, P0 ;  /* 0x000000371b217208 */ /* 0x000fd60000000000 */
[----:B------:R-:W-:Y:S01]  /*1c70*/  @P3 IMAD.MOV.U32 R34, RZ, RZ, 0x0 ;  /* 0x00000000ff223424 */ /* 0x000fe200078e00ff */
[----:B------:R-:W-:Y:S01]  /*1c80*/  @P3 LOP3.LUT P4, RZ, R31, 0x7fffffff, RZ, 0xc0, !PT ;  /* 0x7fffffff1fff3812 */ /* 0x000fe2000788c0ff */
[----:B------:R-:W-:-:S15]  /*1c90*/  @P3 IMAD.MOV.U32 R35, RZ, RZ, 0x7ff00000 ;  /* 0x7ff00000ff233424 */ /* 0x000fde00078e00ff */
[----:B------:R-:W-:-:S15]  /*1ca0*/  NOP ;  /* 0x0000000000007918 */ /* 0x000fde0000000000 */
[----:B------:R-:W-:-:S08]  /*1cb0*/  NOP ;  /* 0x0000000000007918 */ /* 0x000fd00000000000 */
[----:B------:R0:W1:Y:S02]  /*1cc0*/  @P3 DFMA R34, R30, R34, +INF ;  /* 0x7ff000001e22342b */ /* 0x0000640000000022 */
[----:B0-----:R-:W-:Y:S01]  /*1cd0*/  IMAD.MOV.U32 R31, RZ, RZ, -0x3ff ;  /* 0xfffffc01ff1f7424 */ /* 0x001fe200078e00ff */
[----:B-1----:R-:W-:Y:S02]  /*1ce0*/  @P3 FSEL R34, R34, RZ, P4 ;  /* 0x000000ff22223208 */ /* 0x002fe40002000000 */
[----:B------:R-:W-:Y:S02]  /*1cf0*/  @P3 FSEL R35, R35, -QNAN , P4 ;  /* 0xfff0000023233808 */ /* 0x000fe40002000000 */
[----:B------:R-:W-:Y:S01]  /*1d00*/  @!P2 MOV R31, 0xfffffbcb ;  /* 0xfffffbcb001fa802 */ /* 0x000fe20000000f00 */
[----:B------:R-:W-:Y:S06]  /*1d10*/  @P3 BRA `(.L_x_242) ;  /* 0x0000000800ac3947 */ /* 0x000fec0003800000 */
[C---:B------:R-:W-:Y:S01]  /*1d20*/  LOP3.LUT R30, R36.reuse, 0xfffff, RZ, 0xc0, !PT ;  /* 0x000fffff241e7812 */ /* 0x040fe200078ec0ff */
[----:B------:R-:W-:Y:S01]  /*1d30*/  IMAD.MOV.U32 R38, RZ, RZ, RZ ;  /* 0x000000ffff267224 */ /* 0x000fe200078e00ff */
[----:B------:R-:W-:Y:S01]  /*1d40*/  LEA.HI R36, R36, R31, RZ, 0xc ;  /* 0x0000001f24247211 */ /* 0x000fe200078f60ff */
[----:B------:R-:W-:Y:S01]  /*1d50*/  IMAD.MOV.U32 R37, RZ, RZ, 0x43300000 ;  /* 0x43300000ff257424 */ /* 0x000fe200078e00ff */
[----:B------:R-:W-:Y:S01]  /*1d60*/  LOP3.LUT R49, R30, 0x3ff00000, RZ, 0xfc, !PT ;  /* 0x3ff000001e317812 */ /* 0x000fe200078efcff */
[----:B------:R-:W-:Y:S01]  /*1d70*/  UMOV UR48, 0x80000000 ;  /* 0x8000000000307882 */ /* 0x000fe20000000000 */
[----:B------:R-:W-:Y:S02]  /*1d80*/  UMOV UR49, 0x43300000 ;  /* 0x4330000000317882 */ /* 0x000fe40000000000 */
[----:B------:R-:W-:-:S13]  /*1d90*/  ISETP.GE.U32.AND P2, PT, R49, 0x3ff6a09f, PT ;  /* 0x3ff6a09f3100780c */ /* 0x000fda0003f46070 */
[----:B------:R-:W-:Y:S01]  /*1da0*/  @P2 VIADD R35, R49, 0xfff00000 ;  /* 0xfff0000031232836 */ /* 0x000fe20000000000 */
[----:B------:R-:W-:-:S03]  /*1db0*/  @P2 IADD3 R36, PT, PT, R36, 0x1, RZ ;  /* 0x0000000124242810 */ /* 0x000fc60007ffe0ff */
[----:B------:R-:W-:Y:S01]  /*1dc0*/  @P2 IMAD.MOV.U32 R49, RZ, RZ, R35 ;  /* 0x000000ffff312224 */ /* 0x000fe200078e0023 */
[----:B------:R-:W-:-:S05]  /*1dd0*/  LOP3.LUT R36, R36, 0x80000000, RZ, 0x3c, !PT ;  /* 0x8000000024247812 */ /* 0x000fca00078e3cff */
[----:B------:R-:W-:-:S15]  /*1de0*/  DADD R34, R48, -1 ;  /* 0xbff0000030227429 */ /* 0x000fde0000000000 */
[----:B------:R-:W-:-:S15]  /*1df0*/  NOP ;  /* 0x0000000000007918 */ /* 0x000fde0000000000 */
[----:B------:R-:W-:-:S15]  /*1e00*/  NOP ;  /* 0x0000000000007918 */ /* 0x000fde0000000000 */
[----:B------:R-:W-:-:S15]  /*1e10*/  NOP ;  /* 0x0000000000007918 */ /* 0x000fde0000000000 */
[----:B------:R-:W-:-:S04]  /*1e20*/  NOP ;  /* 0x0000000000007918 */ /* 0x000fc80000000000 */
[----:B------:R-:W0:Y:S02]  /*1e30*/  DADD R48, R48, 1 ;  /* 0x3ff0000030307429 */ /* 0x000e240000000000 */
        /* <DEDUP_REMOVED lines=20> */
[----:B0-----:R-:W0:-:S15]  /*1f80*/  DMUL R42, R34, R30 ;  /* 0x0000001e222a7228 */ /* 0x001e1e0000000000 */
        /* <DEDUP_REMOVED lines=9> */
[----:B0-----:R-:W0:-:S15]  /*2020*/  DADD R40, R34, -R42 ;  /* 0x0000000022287229 */ /* 0x001e1e000000082a */
[----:B------:R-:W-:-:S15]  /*2030*/  NOP ;  /* 0x0000000000007918 */ /* 0x000fde0000000000 */
[----:B------:R-:W-:-:S15]  /*2040*/  NOP ;  /* 0x0000000000007918 */ /* 0x000fde0000000000 */
[----:B------:R-:W-:-:S15]  /*2050*/  NOP ;  /* 0x0000000000007918 */ /* 0x000fde0000000000 */
[----:B------:R-:W-:-:S04]  /*2060*/  NOP ;  /* 0x0000000000007918 */ /* 0x000fc80000000000 */
[----:B0-----:R-:W0:-:S15]  /*2070*/  DADD R40, R40, R40 ;  /* 0x0000000028287229 */ /* 0x001e1e0000000028 */
[----:B------:R-:W-:-:S15]  /*2080*/  NOP ;  /* 0x0000000000007918 */ /* 0x000fde0000000000 */
[----:B------:R-:W-:-:S15]  /*2090*/  NOP ;  /* 0x0000000000007918 */ /* 0x000fde0000000000 */
[----:B------:R-:W-:-:S15]  /*20a0*/  NOP ;  /* 0x0000000000007918 */ /* 0x000fde0000000000 */
[----:B------:R-:W-:-:S04]  /*20b0*/  NOP ;  /* 0x0000000000007918 */ /* 0x000fc80000000000 */
[----:B0-----:R-:W0:-:S15]  /*20c0*/  DFMA R40, R34, -R42, R40 ;  /* 0x8000002a2228722b */ /* 0x001e1e0000000028 */
[----:B------:R-:W-:-:S15]  /*20d0*/  NOP ;  /* 0x0000000000007918 */ /* 0x000fde0000000000 */
[----:B------:R-:W-:-:S15]  /*20e0*/  NOP ;  /* 0x0000000000007918 */ /* 0x000fde0000000000 */
[----:B------:R-:W-:-:S15]  /*20f0*/  NOP ;  /* 0x0000000000007918 */ /* 0x000fde0000000000 */
[----:B------:R-:W-:-:S04]  /*2100*/  NOP ;  /* 0x0000000000007918 */ /* 0x000fc80000000000 */
[----:B0-----:R0:W-:Y:S02]  /*2110*/  DMUL R40, R30, R40 ;  /* 0x000000281e287228 */ /* 0x0011e40000000000 */
[----:B0-----:R-:W-:Y:S01]  /*2120*/  MOV R30, 0x8b7a8b04 ;  /* 0x8b7a8b04001e7802 */ /* 0x001fe20000000f00 */
[----:B------:R-:W-:-:S15]  /*2130*/  IMAD.MOV.U32 R31, RZ, RZ, 0x3ed0ee25 ;  /* 0x3ed0ee25ff1f7424 */ /* 0x000fde00078e00ff */
[----:B------:R-:W-:-:S15]  /*2140*/  NOP ;  /* 0x0000000000007918 */ /* 0x000fde0000000000 */
[----:B------:R-:W-:-:S15]  /*2150*/  NOP ;  /* 0x0000000000007918 */ /* 0x000fde0000000000 */
[----:B------:R-:W-:-:S15]  /*2160*/  NOP ;  /* 0x0000000000007918 */ /* 0x000fde0000000000 */
[----:B------:R-:W-:-:S01]  /*2170*/  NOP ;  /* 0x0000000000007918 */ /* 0x000fc20000000000 */
[----:B------:R-:W0:Y:S01]  /*2180*/  DADD R36, R36, -UR48 ;  /* 0x8000003024247e29 */ /* 0x000e220008000000 */
[----:B------:R-:W-:Y:S01]  /*2190*/  UMOV UR48, 0xfefa39ef ;  /* 0xfefa39ef00307882 */ /* 0x000fe20000000000 */
[----:B------:R-:W-:-:S15]  /*21a0*/  UMOV UR49, 0x3fe62e42 ;  /* 0x3fe62e4200317882 */ /* 0x000fde0000000000 */
[----:B------:R-:W-:-:S15]  /*21b0*/  NOP ;  /* 0x0000000000007918 */ /* 0x000fde0000000000 */
[----:B------:R-:W-:-:S15]  /*21c0*/  NOP ;  /* 0x0000000000007918 */ /* 0x000fde0000000000 */
[----:B------:R-:W-:-:S15]  /*21d0*/  NOP ;  /* 0x0000000000007918 */ /* 0x000fde0000000000 */
[----:B------:R-:W-:-:S02]  /*21e0*/  NOP ;  /* 0x0000000000007918 */ /* 0x000fc40000000000 */
[----:B0-----:R-:W-:Y:S01]  /*21f0*/  DFMA R34, R36, UR48, R42 ;  /* 0x0000003024227c2b */ /* 0x001fe2000800002a */
[----:B------:R-:W-:Y:S01]  /*2200*/  UMOV UR48, 0x3ae80f1e ;  /* 0x3ae80f1e00307882 */ /* 0x000fe20000000000 */
[----:B------:R-:W-:-:S15]  /*2210*/  UMOV UR49, 0x3eb1380b ;  /* 0x3eb1380b00317882 */ /* 0x000fde0000000000 */
[----:B------:R-:W-:-:S15]  /*2220*/  NOP ;  /* 0x0000000000007918 */ /* 0x000fde0000000000 */
[----:B------:R-:W-:-:S15]  /*2230*/  NOP ;  /* 0x0000000000007918 */ /* 0x000fde0000000000 */
[----:B------:R-:W-:-:S15]  /*2240*/  NOP ;  /* 0x0000000000007918 */ /* 0x000fde0000000000 */
[----:B------:R-:W-:-:S02]  /*2250*/  NOP ;  /* 0x0000000000007918 */ /* 0x000fc40000000000 */
[----:B------:R-:W0:-:S15]  /*2260*/  DMUL R38, R42, R42 ;  /* 0x0000002a2a267228 */ /* 0x000e1e0000000000 */
[----:B------:R-:W-:-:S15]  /*2270*/  NOP ;  /* 0x0000000000007918 */ /* 0x000fde0000000000 */
[----:B------:R-:W-:-:S15]  /*2280*/  NOP ;  /* 0x0000000000007918 */ /* 0x000fde0000000000 */
[----:B------:R-:W-:-:S15]  /*2290*/  NOP ;  /* 0x0000000000007918 */ /* 0x000fde0000000000 */
[----:B------:R-:W-:-:S04]  /*22a0*/  NOP ;  /* 0x0000000000007918 */ /* 0x000fc80000000000 */
[----:B0-----:R-:W0:Y:S01]  /*22b0*/  DFMA R30, R38, UR48, R30 ;  /* 0x00000030261e7c2b */ /* 0x001e22000800001e */
[----:B------:R-:W-:Y:S01]  /*22c0*/  UMOV UR48, 0x9f02676f ;  /* 0x9f02676f00307882 */ /* 0x000fe20000000000 */
[----:B------:R-:W-:-:S15]  /*22d0*/  UMOV UR49, 0x3ef3b266 ;  /* 0x3ef3b26600317882 */ /* 0x000fde0000000000 */
[----:B------:R-:W-:-:S15]  /*22e0*/  NOP ;  /* 0x0000000000007918 */ /* 0x000fde0000000000 */
[----:B------:R-:W-:-:S15]  /*22f0*/  NOP ;  /* 0x0000000000007918 */ /* 0x000fde0000000000 */
[----:B------:R-:W-:-:S15]  /*2300*/  NOP ;  /* 0x0000000000007918 */ /* 0x000fde0000000000 */
[----:B------:R-:W-:-:S02]  /*2310*/  NOP ;  /* 0x0000000000007918 */ /* 0x000fc40000000000 */
[----:B0-----:R-:W0:Y:S01]  /*2320*/  DFMA R30, R38, R30, UR48 ;  /* 0x00000030261e7e2b */ /* 0x001e22000800001e */
        /* <DEDUP_REMOVED lines=41> */
[----:B0-----:R-:W-:-:S15]  /*25c0*/  DMUL R38, R38, R30 ;  /* 0x0000001e26267228 */ /* 0x001fde0000000000 */
[----:B------:R-:W-:-:S15]  /*25d0*/  NOP ;  /* 0x0000000000007918 */ /* 0x000fde0000000000 */
[----:B------:R-:W-:-:S15]  /*25e0*/  NOP ;  /* 0x0000000000007918 */ /* 0x000fde0000000000 */
[----:B------:R-:W-:-:S15]  /*25f0*/  NOP ;  /* 0x0000000000007918 */ /* 0x000fde0000000000 */
[----:B------:R-:W-:-:S04]  /*2600*/  NOP ;  /* 0x0000000000007918 */ /* 0x000fc80000000000 */
[----:B------:R-:W0:Y:S01]  /*2610*/  DFMA R30, R36, -UR48, R34 ;  /* 0x80000030241e7c2b */ /* 0x000e220008000022 */
[----:B------:R-:W-:Y:S01]  /*2620*/  UMOV UR48, 0x3b39803f ;  /* 0x3b39803f00307882 */ /* 0x000fe20000000000 */
[----:B------:R-:W-:-:S15]  /*2630*/  UMOV UR49, 0x3c7abc9e ;  /* 0x3c7abc9e00317882 */ /* 0x000fde0000000000 */
[----:B------:R-:W-:-:S15]  /*2640*/  NOP ;  /* 0x0000000000007918 */ /* 0x000fde0000000000 */
[----:B------:R-:W-:-:S15]  /*2650*/  NOP ;  /* 0x0000000000007918 */ /* 0x000fde0000000000 */
[----:B------:R-:W-:-:S15]  /*2660*/  NOP ;  /* 0x0000000000007918 */ /* 0x000fde0000000000 */
[----:B------:R-:W-:-:S02]  /*2670*/  NOP ;  /* 0x0000000000007918 */ /* 0x000fc40000000000 */
[----:B0-----:R-:W-:-:S15]  /*2680*/  DADD R30, -R42, R30 ;  /* 0x000000002a1e7229 */ /* 0x001fde000000011e */
[----:B------:R-:W-:-:S15]  /*2690*/  NOP ;  /* 0x0000000000007918 */ /* 0x000fde0000000000 */
[----:B------:R-:W-:-:S15]  /*26a0*/  NOP ;  /* 0x0000000000007918 */ /* 0x000fde0000000000 */
[----:B------:R-:W-:-:S15]  /*26b0*/  NOP ;  /* 0x0000000000007918 */ /* 0x000fde0000000000 */
[----:B------:R-:W-:-:S04]  /*26c0*/  NOP ;  /* 0x0000000000007918 */ /* 0x000fc80000000000 */
[----:B------:R-:W0:-:S15]  /*26d0*/  DFMA R38, R42, R38, R40 ;  /* 0x000000262a26722b */ /* 0x000e1e0000000028 */
        /* <DEDUP_REMOVED lines=9> */
[----:B0-----:R-:W0:-:S15]  /*2770*/  DFMA R30, R36, UR48, R30 ;  /* 0x00000030241e7c2b */ /* 0x001e1e000800001e */
[----:B------:R-:W-:-:S15]  /*2780*/  NOP ;  /* 0x0000000000007918 */ /* 0x000fde0000000000 */
[----:B------:R-:W-:-:S15]  /*2790*/  NOP ;  /* 0x0000000000007918 */ /* 0x000fde0000000000 */
[----:B------:R-:W-:-:S15]  /*27a0*/  NOP ;  /* 0x0000000000007918 */ /* 0x000fde0000000000 */
[----:B------:R-:W-:-:S04]  /*27b0*/  NOP ;  /* 0x0000000000007918 */ /* 0x000fc80000000000 */
[----:B0-----:R0:W1:Y:S02]  /*27c0*/  DADD R34, R34, R30 ;  /* 0x0000000022227229 */ /* 0x001064000000001e */
.L_x_242:
[----:B------:R-:W-:Y:S05]  /*27d0*/  BSYNC.RECONVERGENT B1 ;  /* 0x0000000000017941 */ /* 0x000fea0003800200 */
.L_x_241:
[----:B------:R-:W-:Y:S05]  /*27e0*/  @P1 BRA `(.L_x_243) ;  /* 0x00000008009c1947 */ /* 0x000fea0003800000 */
[----:B------:R-:W-:Y:S01]  /*27f0*/  ISETP.GT.U32.AND P1, PT, R54, 0x3ff6a09e, PT ;  /* 0x3ff6a09e3600780c */ /* 0x000fe20003f24070 */
[----:B------:R-:W-:Y:S01]  /*2800*/  IMAD.MOV.U32 R38, RZ, RZ, RZ ;  /* 0x000000ffff267224 */ /* 0x000fe200078e00ff */
[----:B------:R-:W-:Y:S01]  /*2810*/  UMOV UR48, 0x80000000 ;  /* 0x8000000000307882 */ /* 0x000fe20000000000 */
[----:B------:R-:W-:Y:S01]  /*2820*/  VIADD R36, R56, 0x1 ;  /* 0x0000000138247836 */ /* 0x000fe20000000000 */
[----:B------:R-:W-:Y:S01]  /*2830*/  FSEL R25, R51, R54, P1 ;  /* 0x0000003633197208 */ /* 0x000fe20000800000 */
[----:B------:R-:W-:Y:S01]  /*2840*/  IMAD.MOV.U32 R37, RZ, RZ, 0x43300000 ;  /* 0x43300000ff257424 */ /* 0x000fe200078e00ff */
[----:B------:R-:W-:-:S04]  /*2850*/  UMOV UR49, 0x43300000 ;  /* 0x4330000000317882 */ /* 0x000fc80000000000 */
[----:B------:R-:W2:Y:S02]  /*2860*/  DADD R48, R24, 1 ;  /* 0x3ff0000018307429 */ /* 0x000ea40000000000 */
[----:B--2---:R-:W0:Y:S01]  /*2870*/  MUFU.RCP64H R39, R49 ;  /* 0x0000003100277308 */ /* 0x004e220000001800 */
[----:B------:R-:W-:-:S04]  /*2880*/  @!P1 IADD3 R36, PT, PT, R56, RZ, RZ ;  /* 0x000000ff38249210 */ /* 0x000fc80007ffe0ff */
[----:B------:R-:W-:-:S15]  /*2890*/  LOP3.LUT R36, R36, 0x80000000, RZ, 0x3c, !PT ;  /* 0x8000000024247812 */ /* 0x000fde00078e3cff */
[----:B------:R-:W-:-:S15]  /*28a0*/  NOP ;  /* 0x0000000000007918 */ /* 0x000fde0000000000 */
[----:B------:R-:W-:-:S15]  /*28b0*/  NOP ;  /* 0x0000000000007918 */ /* 0x000fde0000000000 */
[----:B------:R-:W-:-:S12]  /*28c0*/  NOP ;  /* 0x0000000000007918 */ /* 0x000fd80000000000 */
        /* <DEDUP_REMOVED lines=10> */
[----:B------:R-:W-:-:S15]  /*2970*/  DADD R32, R24, -1 ;  /* 0xbff0000018207429 */ /* 0x000fde0000000000 */
        /* <DEDUP_REMOVED lines=141> */
[----:B0-----:R2:W3:Y:S02]  /*3250*/  DADD R32, R32, R30 ;  /* 0x0000000020207229 */ /* 0x0014e4000000001e */
.L_x_243:
[----:B---3--:R-:W0:Y:S01]  /*3260*/  MUFU.RCP64H R37, R33 ;  /* 0x0000002100257308 */ /* 0x008e220000001800 */
[----:B------:R-:W-:Y:S01]  /*3270*/  IMAD.MOV.U32 R36, RZ, RZ, 0x1 ;  /* 0x00000001ff247424 */ /* 0x000fe200078e00ff */
[----:B-1----:R-:W-:Y:S01]  /*3280*/  FSETP.GEU.AND P2, PT, |R35|, 6.5827683646048100446e-37, PT ;  /* 0x036000002300780b */ /* 0x002fe20003f4e200 */
[----:B------:R-:W-:Y:S04]  /*3290*/  BSSY.RECONVERGENT B1, `(.L_x_244) ;  /* 0x000002c000017945 */ /* 0x000fe80003800200 */
[----:B0-2---:R-:W0:-:S15]  /*32a0*/  DFMA R30, R36, -R32, 1 ;  /* 0x3ff00000241e742b */ /* 0x005e1e0000000820 */
        /* <DEDUP_REMOVED lines=14> */
[----:B0-----:R-:W0:-:S15]  /*3390*/  DFMA R38, R30, -R32, 1 ;  /* 0x3ff000001e26742b */ /* 0x001e1e0000000820 */
        /* <DEDUP_REMOVED lines=19> */
[----:B0-----:R-:W0:Y:S02]  /*34d0*/  DFMA R30, R38, R30, R36 ;  /* 0x0000001e261e722b */ /* 0x001e240000000024 */
[----:B0-----:R-:W-:-:S05]  /*34e0*/  FFMA R36, RZ, R33, R31 ;  /* 0x00000021ff247223 */ /* 0x001fca000000001f */
[----:B------:R-:W-:-:S13]  /*34f0*/  FSETP.GT.AND P1, PT, |R36|, 1.469367938527859385e-39, PT ;  /* 0x001000002400780b */ /* 0x000fda0003f24200 */
[----:B------:R-:W-:Y:S05]  /*3500*/  @P1 BRA P2, `(.L_x_245) ;  /* 0x0000000000101947 */ /* 0x000fea0001000000 */
[----:B------:R-:W-:-:S07]  /*3510*/  MOV R48, 0x3530 ;  /* 0x0000353000307802 */ /* 0x000fce0000000f00 */
[----:B------:R-:W-:Y:S05]  /*3520*/  CALL.REL.NOINC `($__internal_12_$__cuda_sm20_div_rn_f64_full) ;  /* 0x0000006c00c47944 */ /* 0x000fea0003c00000 */
[----:B------:R-:W-:Y:S01]  /*3530*/  MOV R30, R40 ;  /* 0x00000028001e7202 */ /* 0x000fe20000000f00 */
[----:B------:R-:W-:-:S07]  /*3540*/  IMAD.MOV.U32 R31, RZ, RZ, R41 ;  /* 0x000000ffff1f7224 */ /* 0x000fce00078e0029 */
.L_x_245:
[----:B------:R-:W-:Y:S05]  /*3550*/  BSYNC.RECONVERGENT B1 ;  /* 0x0000000000017941 */ /* 0x000fea0003800200 */
.L_x_244:
[----:B------:R-:W0:Y:S01]  /*3560*/  LDC.64 R32, c[0x0][0x540] ;  /* 0x00015000ff207b82 */ /* 0x000e220000000a00 */
[----:B------:R-:W0:Y:S02]  /*3570*/  FRND.F64.CEIL R30, R30 ;  /* 0x0000001e001e7313 */ /* 0x000e240000309800 */
[----:B0-----:R0:W-:Y:S02]  /*3580*/  STG.E.64 desc[UR76][R32.64], R30 ;  /* 0x0000001e20007986 */ /* 0x0011e4000c101b4c */
.L_x_240:
[----:B------:R-:W-:Y:S05]  /*3590*/  BSYNC.RECONVERGENT B0 ;  /* 0x0000000000007941 */ /* 0x000fea0003800200 */
.L_x_239:
[----:B0-----:R-:W-:-:S04]  /*35a0*/  IADD3 R30, P2, PT, R9, R8, RZ ;  /* 0x00000008091e7210 */ /* 0x001fc80007f5e0ff */
[----:B------:R-:W-:Y:S01]  /*35b0*/  ISETP.GE.U32.AND P1, PT, R30, UR32, PT ;  /* 0x000000201e007c0c */ /* 0x000fe2000bf26070 */
[----:B------:R-:W-:-:S05]  /*35c0*/  IMAD.X R30, RZ, RZ, R7, P2 ;  /* 0x000000ffff1e7224 */ /* 0x000fca00010e0607 */
[----:B------:R-:W-:-:S13]  /*35d0*/  ISETP.GE.AND.EX P1, PT, R30, UR33, PT, P1 ;  /* 0x000000211e007c0c */ /* 0x000fda000bf26310 */
[----:B------:R-:W-:Y:S05]  /*35e0*/  @P1 BRA `(.L_x_246) ;  /* 0x0000006c00601947 */ /* 0x000fea0003800000 */
[----:B------:R-:W-:Y:S01]  /*35f0*/  FMUL.FTZ R32, R59, 1 ;  /* 0x3f8000003b207820 */ /* 0x000fe20000410000 */
[----:B------:R-:W-:Y:S01]  /*3600*/  BSSY.RECONVERGENT B0, `(.L_x_247) ;  /* 0x00000c7000007945 */ /* 0x000fe20003800200 */
[----:B------:R-:W-:Y:S01]  /*3610*/  IMAD.MOV.U32 R37, RZ, RZ, -0x3ff ;  /* 0xfffffc01ff257424 */ /* 0x000fe200078e00ff */
[----:B------:R-:W-:-:S03]  /*3620*/  ISETP.LT.U32.OR P4, PT, R52, -0x7fefffff, P0 ;  /* 0x801000013400780c */ /* 0x000fc60000781470 */
[----:B------:R-:W0:Y:S02]  /*3630*/  F2F.F64.F32 R32, R32 ;  /* 0x0000002000207310 */ /* 0x000e240000201800 */
[----:B0-----:R-:W-:Y:S01]  /*3640*/  ISETP.GT.AND P1, PT, R33, 0xfffff, PT ;  /* 0x000fffff2100780c */ /* 0x001fe20003f24270 */
[--C-:B------:R-:W-:Y:S01]  /*3650*/  IMAD.MOV.U32 R31, RZ, RZ, R33.reuse ;  /* 0x000000ffff1f7224 */ /* 0x100fe200078e0021 */
[----:B------:R-:W-:Y:S01]  /*3660*/  MOV R30, R32 ;  /* 0x00000020001e7202 */ /* 0x000fe20000000f00 */
[----:B------:R-:W-:Y:S02]  /*3670*/  IMAD.MOV.U32 R36, RZ, RZ, R33 ;  /* 0x000000ffff247224 */ /* 0x000fe400078e0021 */
[----:B------:R-:W-:Y:S01]  /*3680*/  IMAD.MOV.U32 R58, RZ, RZ, R32 ;  /* 0x000000ffff3a7224 */ /* 0x000fe200078e0020 */
[----:B------:R-:W-:-:S15]  /*3690*/  FSEL R32, R26, R57, P0 ;  /* 0x000000391a207208 */ /* 0x000fde0000000000 */
[----:B------:R-:W-:-:S15]  /*36a0*/  NOP ;  /* 0x0000000000007918 */ /* 0x000fde0000000000 */
[----:B------:R-:W-:-:S15]  /*36b0*/  NOP ;  /* 0x0000000000007918 */ /* 0x000fde0000000000 */
[----:B------:R-:W-:-:S11]  /*36c0*/  NOP ;  /* 0x0000000000007918 */ /* 0x000fd60000000000 */
[----:B------:R-:W0:Y:S01]  /*36d0*/  @!P1 DMUL R30, R30, 1.80143985094819840000e+16 ;  /* 0x435000001e1e9828 */ /* 0x000e220000000000 */
[----:B------:R-:W-:Y:S01]  /*36e0*/  @!P1 IMAD.MOV.U32 R37, RZ, RZ, -0x435 ;  /* 0xfffffbcbff259424 */ /* 0x000fe200078e00ff */
[----:B0-----:R-:W-:Y:S02]  /*36f0*/  @!P1 MOV R36, R31 ;  /* 0x0000001f00249202 */ /* 0x001fe40000000f00 */
[----:B------:R-:W-:-:S03]  /*3700*/  @!P1 MOV R58, R30 ;  /* 0x0000001e003a9202 */ /* 0x000fc60000000f00 */
[----:B------:R-:W-:-:S05]  /*3710*/  VIADD R33, R36, 0xffffffff ;  /* 0xffffffff24217836 */ /* 0x000fca0000000000 */
[----:B------:R-:W-:Y:S02]  /*3720*/  ISETP.GE.U32.AND P2, PT, R33, 0x7fefffff, PT ;  /* 0x7fefffff2100780c */ /* 0x000fe40003f46070 */
[----:B------:R-:W-:-:S11]  /*3730*/  FSEL R33, R27, R55, P0 ;  /* 0x000000371b217208 */ /* 0x000fd60000000000 */
[----:B------:R-:W-:Y:S01]  /*3740*/  @P2 IMAD.MOV.U32 R34, RZ, RZ, 0x0 ;  /* 0x00000000ff222424 */ /* 0x000fe200078e00ff */
[----:B------:R-:W-:Y:S02]  /*3750*/  @P2 MOV R35, 0x7ff00000 ;  /* 0x7ff0000000232802 */ /* 0x000fe40000000f00 */
[----:B------:R-:W-:-:S15]  /*3760*/  @P2 LOP3.LUT P3, RZ, R31, 0x7fffffff, RZ, 0xc0, !PT ;  /* 0x7fffffff1fff2812 */ /* 0x000fde000786c0ff */
[----:B------:R-:W-:-:S15]  /*3770*/  NOP ;  /* 0x0000000000007918 */ /* 0x000fde0000000000 */
[----:B------:R-:W-:-:S06]  /*3780*/  NOP ;  /* 0x0000000000007918 */ /* 0x000fcc0000000000 */
[----:B------:R-:W0:Y:S02]  /*3790*/  @P2 DFMA R34, R30, R34, +INF ;  /* 0x7ff000001e22242b */ /* 0x000e240000000022 */
[----:B0-----:R-:W-:Y:S02]  /*37a0*/  @P2 FSEL R34, R34, RZ, P3 ;  /* 0x000000ff22222208 */ /* 0x001fe40001800000 */
[----:B------:R-:W-:Y:S01]  /*37b0*/  @P2 FSEL R35, R35, -QNAN , P3 ;  /* 0xfff0000023232808 */ /* 0x000fe20001800000 */
[----:B------:R-:W-:Y:S06]  /*37c0*/  @P2 BRA `(.L_x_248) ;  /* 0x0000000800a82947 */ /* 0x000fec0003800000 */
[C---:B------:R-:W-:Y:S01]  /*37d0*/  LOP3.LUT R30, R36.reuse, 0xfffff, RZ, 0xc0, !PT ;  /* 0x000fffff241e7812 */ /* 0x040fe200078ec0ff */
[----:B------:R-:W-:Y:S01]  /*37e0*/  UMOV UR48, 0x80000000 ;  /* 0x8000000000307882 */ /* 0x000fe20000000000 */
[----:B------:R-:W-:Y:S01]  /*37f0*/  LEA.HI R36, R36, R37, RZ, 0xc ;  /* 0x0000002524247211 */ /* 0x000fe200078f60ff */
[----:B------:R-:W-:Y:S01]  /*3800*/  IMAD.MOV.U32 R37, RZ, RZ, 0x43300000 ;  /* 0x43300000ff257424 */ /* 0x000fe200078e00ff */
[----:B------:R-:W-:Y:S01]  /*3810*/  LOP3.LUT R59, R30, 0x3ff00000, RZ, 0xfc, !PT ;  /* 0x3ff000001e3b7812 */ /* 0x000fe200078efcff */
[----:B------:R-:W-:Y:S01]  /*3820*/  UMOV UR49, 0x43300000 ;  /* 0x4330000000317882 */ /* 0x000fe20000000000 */
[----:B------:R-:W-:Y:S02]  /*3830*/  MOV R34, RZ ;  /* 0x000000ff00227202 */ /* 0x000fe40000000f00 */
[----:B------:R-:W-:-:S13]  /*3840*/  ISETP.GE.U32.AND P1, PT, R59, 0x3ff6a09f, PT ;  /* 0x3ff6a09f3b00780c */ /* 0x000fda0003f26070 */
[----:B------:R-:W-:Y:S02]  /*3850*/  @P1 VIADD R31, R59, 0xfff00000 ;  /* 0xfff000003b1f1836 */ /* 0x000fe40000000000 */
[----:B------:R-:W-:-:S03]  /*3860*/  @P1 VIADD R36, R36, 0x1 ;  /* 0x0000000124241836 */ /* 0x000fc60000000000 */
[----:B------:R-:W-:Y:S02]  /*3870*/  @P1 MOV R59, R31 ;  /* 0x0000001f003b1202 */ /* 0x000fe40000000f00 */
[----:B------:R-:W-:-:S04]  /*3880*/  LOP3.LUT R36, R36, 0x80000000, RZ, 0x3c, !PT ;  /* 0x8000000024247812 */ /* 0x000fc800078e3cff */
        /* <DEDUP_REMOVED lines=46> */
[----:B0-----:R0:W-:Y:S02]  /*3b70*/  DFMA R38, R30, -R42, R38 ;  /* 0x8000002a1e26722b */ /* 0x0011e40000000026 */
[----:B0-----:R-:W-:Y:S02]  /*3b80*/  IMAD.MOV.U32 R30, RZ, RZ, -0x748574fc ;  /* 0x8b7a8b04ff1e7424 */ /* 0x001fe400078e00ff */
[----:B------:R-:W-:-:S15]  /*3b90*/  IMAD.MOV.U32 R31, RZ, RZ, 0x3ed0ee25 ;  /* 0x3ed0ee25ff1f7424 */ /* 0x000fde00078e00ff */
[----:B------:R-:W-:-:S15]  /*3ba0*/  NOP ;  /* 0x0000000000007918 */ /* 0x000fde0000000000 */
[----:B------:R-:W-:-:S15]  /*3bb0*/  NOP ;  /* 0x0000000000007918 */ /* 0x000fde0000000000 */
[----:B------:R-:W-:-:S15]  /*3bc0*/  NOP ;  /* 0x0000000000007918 */ /* 0x000fde0000000000 */
        /* <DEDUP_REMOVED lines=26> */
[----:B------:R-:W-:-:S15]  /*3d70*/  DMUL R48, R48, R38 ;  /* 0x0000002630307228 */ /* 0x000fde0000000000 */
[----:B------:R-:W-:-:S15]  /*3d80*/  NOP ;  /* 0x0000000000007918 */ /* 0x000fde0000000000 */
[----:B------:R-:W-:-:S15]  /*3d90*/  NOP ;  /* 0x0000000000007918 */ /* 0x000fde0000000000 */
[----:B------:R-:W-:-:S15]  /*3da0*/  NOP ;  /* 0x0000000000007918 */ /* 0x000fde0000000000 */
[----:B------:R-:W-:-:S04]  /*3db0*/  NOP ;  /* 0x0000000000007918 */ /* 0x000fc80000000000 */
[----:B------:R-:W-:Y:S01]  /*3dc0*/  DFMA R38, R36, -UR48, R34 ;  /* 0x8000003024267c2b */ /* 0x000fe20008000022 */
        /* <DEDUP_REMOVED lines=48> */
[----:B0-----:R-:W0:-:S15]  /*40d0*/  DMUL R30, R40, R30 ;  /* 0x0000001e281e7228 */ /* 0x001e1e0000000000 */
[----:B------:R-:W-:-:S15]  /*40e0*/  NOP ;  /* 0x0000000000007918 */ /* 0x000fde0000000000 */
[----:B------:R-:W-:-:S15]  /*40f0*/  NOP ;  /* 0x0000000000007918 */ /* 0x000fde0000000000 */
[----:B------:R-:W-:-:S15]  /*4100*/  NOP ;  /* 0x0000000000007918 */ /* 0x000fde0000000000 */
[----:B------:R-:W-:-:S04]  /*4110*/  NOP ;  /* 0x0000000000007918 */ /* 0x000fc80000000000 */
[----:B------:R-:W-:-:S15]  /*4120*/  DADD R38, -R42, R38 ;  /* 0x000000002a267229 */ /* 0x000fde0000000126 */
        /* <DEDUP_REMOVED lines=20> */
.L_x_248:
[----:B------:R-:W-:Y:S05]  /*4270*/  BSYNC.RECONVERGENT B0 ;  /* 0x0000000000007941 */ /* 0x000fea0003800200 */
.L_x_247:
[----:B------:R-:W-:Y:S05]  /*4280*/  @P4 BRA `(.L_x_249) ;  /* 0x0000000800a04947 */ /* 0x000fea0003800000 */
[----:B------:R-:W-:Y:S01]  /*4290*/  ISETP.GT.U32.AND P1, PT, R54, 0x3ff6a09e, PT ;  /* 0x3ff6a09e3600780c */ /* 0x000fe20003f24070 */
[----:B0-----:R-:W-:Y:S01]  /*42a0*/  IMAD.MOV.U32 R30, RZ, RZ, RZ ;  /* 0x000000ffff1e7224 */ /* 0x001fe200078e00ff */
[----:B------:R-:W-:Y:S01]  /*42b0*/  MOV R58, R24 ;  /* 0x00000018003a7202 */ /* 0x000fe20000000f00 */
[----:B------:R-:W-:Y:S01]  /*42c0*/  VIADD R48, R56, 0x1 ;  /* 0x0000000138307836 */ /* 0x000fe20000000000 */
[----:B------:R-:W-:Y:S01]  /*42d0*/  FSEL R59, R51, R54, P1 ;  /* 0x00000036333b7208 */ /* 0x000fe20000800000 */
[----:B------:R-:W-:Y:S01]  /*42e0*/  HFMA2 R49, -RZ, RZ, 3.59375, 0 ;  /* 0x43300000ff317431 */ /* 0x000fe200000001ff */
[----:B------:R-:W-:Y:S01]  /*42f0*/  UMOV UR48, 0x80000000 ;  /* 0x8000000000307882 */ /* 0x000fe20000000000 */
[----:B------:R-:W-:-:S03]  /*4300*/  UMOV UR49, 0x43300000 ;  /* 0x4330000000317882 */ /* 0x000fc60000000000 */
[----:B------:R-:W-:Y:S03]  /*4310*/  DADD R40, R58, -1 ;  /* 0xbff000003a287429 */ /* 0x000fe60000000000 */
[----:B------:R-:W-:-:S05]  /*4320*/  @!P1 IMAD.MOV R48, RZ, RZ, R56 ;  /* 0x000000ffff309224 */ /* 0x000fca00078e0238 */
[----:B------:R-:W-:-:S15]  /*4330*/  LOP3.LUT R48, R48, 0x80000000, RZ, 0x3c, !PT ;  /* 0x8000000030307812 */ /* 0x000fde00078e3cff */
[----:B------:R-:W-:-:S15]  /*4340*/  NOP ;  /* 0x0000000000007918 */ /* 0x000fde0000000000 */
[----:B------:R-:W-:-:S15]  /*4350*/  NOP ;  /* 0x0000000000007918 */ /* 0x000fde0000000000 */
[----:B------:R-:W-:-:S11]  /*4360*/  NOP ;  /* 0x0000000000007918 */ /* 0x000fd60000000000 */
        /* <DEDUP_REMOVED lines=42> */
[----:B0-----:R-:W-:Y:S01]  /*4610*/  IMAD.MOV.U32 R40, RZ, RZ, -0x748574fc ;  /* 0x8b7a8b04ff287424 */ /* 0x001fe200078e00ff */
[----:B------:R-:W-:-:S15]  /*4620*/  MOV R41, 0x3ed0ee25 ;  /* 0x3ed0ee2500297802 */ /* 0x000fde0000000f00 */
        /* <DEDUP_REMOVED lines=110> */
.L_x_249:
        /* <DEDUP_REMOVED lines=45> */
[----:B------:R-:W-:Y:S01]  /*4fe0*/  IMAD.MOV.U32 R30, RZ, RZ, R40 ;  /* 0x000000ffff1e7224 */ /* 0x000fe200078e0028 */
[----:B------:R-:W-:-:S07]  /*4ff0*/  MOV R31, R41 ;  /* 0x00000029001f7202 */ /* 0x000fce0000000f00 */
.L_x_251:
[----:B------:R-:W-:Y:S05]  /*5000*/  BSYNC.RECONVERGENT B0 ;  /* 0x0000000000007941 */ /* 0x000fea0003800200 */
.L_x_250:
[----:B------:R-:W0:Y:S01]  /*5010*/  LDC.64 R32, c[0x0][0x540] ;  /* 0x00015000ff207b82 */ /* 0x000e220000000a00 */
[----:B------:R-:W0:Y:S02]  /*5020*/  FRND.F64.CEIL R30, R30 ;  /* 0x0000001e001e7313 */ /* 0x000e240000309800 */
[----:B0-----:R0:W-:Y:S01]  /*5030*/  STG.E.64 desc[UR76][R32.64], R30 ;  /* 0x0000001e20007986 */ /* 0x0011e2000c101b4c */
[----:B------:R-:W-:Y:S05]  /*5040*/  BRA `(.L_x_246) ;  /* 0x0000005000c87947 */ /* 0x000fea0003800000 */
.L_x_238:
[----:B------:R-:W-:Y:S01]  /*5050*/  ISETP.GE.U32.AND P1, PT, R8, UR32, PT ;  /* 0x0000002008007c0c */ /* 0x000fe2000bf26070 */
[----:B------:R-:W-:Y:S03]  /*5060*/  BSSY.RECONVERGENT B0, `(.L_x_252) ;  /* 0x0000298000007945 */ /* 0x000fe60003800200 */
[----:B------:R-:W-:-:S13]  /*5070*/  ISETP.GE.AND.EX P1, PT, R7, UR33, PT, P1 ;  /* 0x0000002107007c0c */ /* 0x000fda000bf26310 */
[----:B------:R-:W-:Y:S05]  /*5080*/  @P1 BRA `(.L_x_253) ;  /* 0x0000002800541947 */ /* 0x000fea0003800000 */
[----:B------:R-:W-:Y:S02]  /*5090*/  IMAD.MOV.U32 R30, RZ, RZ, RZ ;  /* 0x000000ffff1e7224 */ /* 0x000fe400078e00ff */
[----:B------:R-:W-:Y:S01]  /*50a0*/  FMUL.FTZ R33, R33, 1 ;  /* 0x3f80000021217820 */ /* 0x000fe20000410000 */
[----:B------:R-:W-:Y:S01]  /*50b0*/  IMAD.MOV.U32 R31, RZ, RZ, R8 ;  /* 0x000000ffff1f7224 */ /* 0x000fe200078e0008 */
[----:B------:R-:W-:Y:S01]  /*50c0*/  UISETP.NE.AND UP0, UPT, UR74, URZ, UPT ;  /* 0x000000ff4a00728c */ /* 0x000fe2000bf05270 */
[----:B------:R-:W-:-:S03]  /*50d0*/  IMAD.HI.U32 R30, R8, UR34, R30 ;  /* 0x00000022081e7c27 */ /* 0x000fc6000f8e001e */
[----:B------:R-:W0:Y:S02]  /*50e0*/  F2F.F64.F32 R32, R33 ;  /* 0x0000002100207310 */ /* 0x000e240000201800 */
[----:B------:R-:W-:-:S04]  /*50f0*/  SHF.R.U32.HI R34, RZ, UR35, R30 ;  /* 0x00000023ff227c19 */ /* 0x000fc8000801161e */
[----:B------:R-:W-:-:S05]  /*5100*/  IADD3 R31, PT, PT, -R34, RZ, RZ ;  /* 0x000000ff221f7210 */ /* 0x000fca0007ffe1ff */
[----:B------:R-:W-:-:S04]  /*5110*/  IMAD R58, R31, UR72, R8 ;  /* 0x000000481f3a7c24 */ /* 0x000fc8000f8e0208 */
[----:B------:R-:W-:Y:S01]  /*5120*/  IMAD R58, R58, UR71, RZ ;  /* 0x000000473a3a7c24 */ /* 0x000fe2000f8e02ff */
[----:B0-----:R-:W-:Y:S06]  /*5130*/  BRA.U !UP0, `(.L_x_254) ;  /* 0x0000000d08a07547 */ /* 0x001fec000b800000 */
[----:B------:R-:W-:Y:S01]  /*5140*/  IMAD.MOV.U32 R30, RZ, RZ, RZ ;  /* 0x000000ffff1e7224 */ /* 0x000fe200078e00ff */
[----:B------:R-:W-:Y:S01]  /*5150*/  UISETP.NE.AND UP0, UPT, UR73, 0x2, UPT ;  /* 0x000000024900788c */ /* 0x000fe2000bf05270 */
[----:B------:R-:W-:Y:S02]  /*5160*/  IMAD.MOV.U32 R31, RZ, RZ, R34 ;  /* 0x000000ffff1f7224 */ /* 0x000fe400078e0022 */
[----:B------:R-:W-:-:S05]  /*5170*/  IMAD.HI.U32 R30, R34, UR37, R30 ;  /* 0x00000025221e7c27 */ /* 0x000fca000f8e001e */
[----:B------:R-:W-:-:S04]  /*5180*/  SHF.R.U32.HI R35, RZ, UR70, R30 ;  /* 0x00000046ff237c19 */ /* 0x000fc8000801161e */
[----:B------:R-:W-:-:S05]  /*5190*/  IADD3 R31, PT, PT, -R35, RZ, RZ ;  /* 0x000000ff231f7210 */ /* 0x000fca0007ffe1ff */
[----:B------:R-:W-:-:S04]  /*51a0*/  IMAD R31, R31, UR36, R34 ;  /* 0x000000241f1f7c24 */ /* 0x000fc8000f8e0222 */
[----:B------:R-:W-:Y:S01]  /*51b0*/  IMAD R58, R31, UR69, R58 ;  /* 0x000000451f3a7c24 */ /* 0x000fe2000f8e023a */
[----:B------:R-:W-:Y:S06]  /*51c0*/  BRA.U !UP0, `(.L_x_254) ;  /* 0x0000000d087c7547 */ /* 0x000fec000b800000 */
        /* <DEDUP_REMOVED lines=45> */
[----:B------:R-:W0:Y:S01]  /*54a0*/  LDCU.64 UR48, c[0x0][0x400] ;  /* 0x00008000ff3077ac */ /* 0x000e220008000a00 */
[----:B------:R-:W-:Y:S02]  /*54b0*/  IMAD.MOV.U32 R30, RZ, RZ, RZ ;  /* 0x000000ffff1e7224 */ /* 0x000fe400078e00ff */
[----:B------:R-:W-:Y:S01]  /*54c0*/  IMAD.MOV.U32 R31, RZ, RZ, R34 ;  /* 0x000000ffff1f7224 */ /* 0x000fe200078e0022 */
[----:B------:R-:W-:Y:S01]  /*54d0*/  UISETP.NE.AND UP0, UPT, UR73, 0x8, UPT ;  /* 0x000000084900788c */ /* 0x000fe2000bf05270 */
[----:B0-----:R-:W-:-:S05]  /*54e0*/  IMAD.HI.U32 R30, R34, UR49, R30 ;  /* 0x00000031221e7c27 */ /* 0x001fca000f8e001e */
        /* <DEDUP_REMOVED lines=167> */
[----:B------:R-:W-:-:S04]  /*5f60*/  IMAD.MOV.U32 R31, RZ, RZ, R35 ;  /* 0x000000ffff1f7224 */ /* 0x000fc800078e0023 */
[----:B0-----:R-:W-:-:S05]  /*5f70*/  IMAD.HI.U32 R30, R35, UR48, R30 ;  /* 0x00000030231e7c27 */ /* 0x001fca000f8e001e */
[----:B------:R-:W-:-:S04]  /*5f80*/  SHF.R.U32.HI R30, RZ, UR49, R30 ;  /* 0x00000031ff1e7c19 */ /* 0x000fc8000801161e */
[----:B------:R-:W-:-:S05]  /*5f90*/  IADD3 R30, PT, PT, -R30, RZ, RZ ;  /* 0x000000ff1e1e7210 */ /* 0x000fca0007ffe1ff */
[----:B------:R-:W-:-:S04]  /*5fa0*/  IMAD R31, R30, UR30, R35 ;  /* 0x0000001e1e1f7c24 */ /* 0x000fc8000f8e0223 */
[----:B------:R-:W-:-:S07]  /*5fb0*/  IMAD R58, R31, UR31, R58 ;  /* 0x0000001f1f3a7c24 */ /* 0x000fce000f8e023a */
.L_x_254:
[----:B------:R-:W-:Y:S01]  /*5fc0*/  ISETP.GT.AND P1, PT, R33, 0xfffff, PT ;  /* 0x000fffff2100780c */ /* 0x000fe20003f24270 */
[----:B------:R-:W-:Y:S01]  /*5fd0*/  IMAD.MOV.U32 R34, RZ, RZ, R33 ;  /* 0x000000ffff227224 */ /* 0x000fe200078e0021 */
[----:B------:R-:W-:Y:S01]  /*5fe0*/  MOV R48, R32 ;  /* 0x0000002000307202 */ /* 0x000fe20000000f00 */
[----:B------:R-:W-:Y:S01]  /*5ff0*/  BSSY.RECONVERGENT B1, `(.L_x_255) ;  /* 0x00000bb000017945 */ /* 0x000fe20003800200 */
[----:B------:R-:W-:-:S09]  /*6000*/  IMAD.MOV.U32 R35, RZ, RZ, -0x3ff ;  /* 0xfffffc01ff237424 */ /* 0x000fd200078e00ff */
[----:B------:R-:W0:Y:S01]  /*6010*/  @!P1 DMUL R32, R32, 1.80143985094819840000e+16 ;  /* 0x4350000020209828 */ /* 0x000e220000000000 */
[----:B------:R-:W-:Y:S01]  /*6020*/  @!P1 MOV R35, 0xfffffbcb ;  /* 0xfffffbcb00239802 */ /* 0x000fe20000000f00 */
[----:B0-----:R-:W-:Y:S02]  /*6030*/  @!P1 IMAD.MOV.U32 R34, RZ, RZ, R33 ;  /* 0x000000ffff229224 */ /* 0x001fe400078e0021 */
[----:B------:R-:W-:-:S03]  /*6040*/  @!P1 IMAD.MOV.U32 R48, RZ, RZ, R32 ;  /* 0x000000ffff309224 */ /* 0x000fc600078e0020 */
[----:B------:R-:W-:-:S04]  /*6050*/  IADD3 R30, PT, PT, R34, -0x1, RZ ;  /* 0xffffffff221e7810 */ /* 0x000fc80007ffe0ff */
[----:B------:R-:W-:-:S13]  /*6060*/  ISETP.GT.U32.AND P2, PT, R30, 0x7feffffe, PT ;  /* 0x7feffffe1e00780c */ /* 0x000fda0003f44070 */
[----:B------:R-:W-:Y:S05]  /*6070*/  @P2 BRA `(.L_x_256) ;  /* 0x0000000800b02947 */ /* 0x000fea0003800000 */
[C---:B------:R-:W-:Y:S01]  /*6080*/  LOP3.LUT R30, R34.reuse, 0xfffff, RZ, 0xc0, !PT ;  /* 0x000fffff221e7812 */ /* 0x040fe200078ec0ff */
[----:B------:R-:W-:Y:S01]  /*6090*/  IMAD.MOV.U32 R33, RZ, RZ, 0x43300000 ;  /* 0x43300000ff217424 */ /* 0x000fe200078e00ff */
[----:B------:R-:W-:Y:S01]  /*60a0*/  LEA.HI R32, R34, R35, RZ, 0xc ;  /* 0x0000002322207211 */ /* 0x000fe200078f60ff */
[----:B------:R-:W-:Y:S01]  /*60b0*/  UMOV UR48, 0x80000000 ;  /* 0x8000000000307882 */ /* 0x000fe20000000000 */
[----:B------:R-:W-:Y:S01]  /*60c0*/  LOP3.LUT R49, R30, 0x3ff00000, RZ, 0xfc, !PT ;  /* 0x3ff000001e317812 */ /* 0x000fe200078efcff */
[----:B------:R-:W-:Y:S01]  /*60d0*/  UMOV UR49, 0x43300000 ;  /* 0x4330000000317882 */ /* 0x000fe20000000000 */
[----:B------:R-:W-:Y:S02]  /*60e0*/  MOV R34, RZ ;  /* 0x000000ff00227202 */ /* 0x000fe40000000f00 */
[----:B------:R-:W-:-:S13]  /*60f0*/  ISETP.GE.U32.AND P1, PT, R49, 0x3ff6a09f, PT ;  /* 0x3ff6a09f3100780c */ /* 0x000fda0003f26070 */
[----:B------:R-:W-:Y:S02]  /*6100*/  @P1 IADD3 R31, PT, PT, R49, -0x100000, RZ ;  /* 0xfff00000311f1810 */ /* 0x000fe40007ffe0ff */
        /* <DEDUP_REMOVED lines=162> */
[----:B01----:R-:W-:Y:S05]  /*6b30*/  BRA `(.L_x_257) ;  /* 0x0000000000187947 */ /* 0x003fea0003800000 */
.L_x_256:
[----:B------:R-:W-:Y:S01]  /*6b40*/  IMAD.MOV.U32 R30, RZ, RZ, 0x0 ;  /* 0x00000000ff1e7424 */ /* 0x000fe200078e00ff */
[----:B------:R-:W-:Y:S02]  /*6b50*/  MOV R31, 0x7ff00000 ;  /* 0x7ff00000001f7802 */ /* 0x000fe40000000f00 */
[----:B------:R-:W-:-:S04]  /*6b60*/  LOP3.LUT P1, RZ, R33, 0x7fffffff, RZ, 0xc0, !PT ;  /* 0x7fffffff21ff7812 */ /* 0x000fc8000782c0ff */
[----:B------:R-:W0:Y:S02]  /*6b70*/  DFMA R30, R32, R30, +INF ;  /* 0x7ff00000201e742b */ /* 0x000e24000000001e */
[----:B0-----:R-:W-:Y:S02]  /*6b80*/  FSEL R42, R30, RZ, P1 ;  /* 0x000000ff1e2a7208 */ /* 0x001fe40000800000 */
[----:B------:R-:W-:-:S07]  /*6b90*/  FSEL R43, R31, -QNAN , P1 ;  /* 0xfff000001f2b7808 */ /* 0x000fce0000800000 */
.L_x_257:
[----:B------:R-:W-:Y:S05]  /*6ba0*/  BSYNC.RECONVERGENT B1 ;  /* 0x0000000000017941 */ /* 0x000fea0003800200 */
.L_x_255:
[----:B------:R-:W-:Y:S02]  /*6bb0*/  ISETP.LT.U32.OR P1, PT, R52, -0x7fefffff, P0 ;  /* 0x801000013400780c */ /* 0x000fe40000721470 */
[----:B------:R-:W-:Y:S02]  /*6bc0*/  FSEL R32, R26, R57, P0 ;  /* 0x000000391a207208 */ /* 0x000fe40000000000 */
[----:B------:R-:W-:-:S09]  /*6bd0*/  FSEL R33, R27, R55, P0 ;  /* 0x000000371b217208 */ /* 0x000fd20000000000 */
[----:B------:R-:W-:Y:S05]  /*6be0*/  @P1 BRA `(.L_x_258) ;  /* 0x0000000800a01947 */ /* 0x000fea0003800000 */
[----:B------:R-:W-:Y:S01]  /*6bf0*/  ISETP.GT.U32.AND P1, PT, R54, 0x3ff6a09e, PT ;  /* 0x3ff6a09e3600780c */ /* 0x000fe20003f24070 */
[----:B------:R-:W-:Y:S01]  /*6c00*/  IMAD.MOV.U32 R48, RZ, RZ, R24 ;  /* 0x000000ffff307224 */ /* 0x000fe200078e0018 */
[----:B------:R-:W-:Y:S01]  /*6c10*/  IADD3 R40, PT, PT, R56, 0x1, RZ ;  /* 0x0000000138287810 */ /* 0x000fe20007ffe0ff */
[----:B------:R-:W-:Y:S01]  /*6c20*/  IMAD.MOV.U32 R30, RZ, RZ, RZ ;  /* 0x000000ffff1e7224 */ /* 0x000fe200078e00ff */
        /* <DEDUP_REMOVED lines=164> */
.L_x_258:
[----:B-1----:R-:W0:Y:S01]  /*7670*/  MUFU.RCP64H R35, R33 ;  /* 0x0000002100237308 */ /* 0x002e220000001800 */
[----:B------:R-:W-:Y:S01]  /*7680*/  MOV R34, 0x1 ;  /* 0x0000000100227802 */ /* 0x000fe20000000f00 */
[----:B------:R-:W-:Y:S01]  /*7690*/  BSSY.RECONVERGENT B1, `(.L_x_259) ;  /* 0x000002f000017945 */ /* 0x000fe20003800200 */
[----:B------:R-:W-:-:S04]  /*76a0*/  FSETP.GEU.AND P2, PT, |R43|, 6.5827683646048100446e-37, PT ;  /* 0x036000002b00780b */ /* 0x000fc80003f4e200 */
        /* <DEDUP_REMOVED lines=39> */
[----:B------:R-:W-:Y:S01]  /*7920*/  IMAD.MOV.U32 R34, RZ, RZ, R42 ;  /* 0x000000ffff227224 */ /* 0x000fe200078e002a */
[----:B------:R-:W-:Y:S02]  /*7930*/  MOV R35, R43 ;  /* 0x0000002b00237202 */ /* 0x000fe40000000f00 */
[----:B------:R-:W-:-:S07]  /*7940*/  MOV R48, 0x7960 ;  /* 0x0000796000307802 */ /* 0x000fce0000000f00 */
[----:B------:R-:W-:Y:S05]  /*7950*/  CALL.REL.NOINC `($__internal_12_$__cuda_sm20_div_rn_f64_full) ;  /* 0x0000002800b87944 */ /* 0x000fea0003c00000 */
[----:B------:R-:W-:Y:S01]  /*7960*/  IMAD.MOV.U32 R30, RZ, RZ, R40 ;  /* 0x000000ffff1e7224 */ /* 0x000fe200078e0028 */
[----:B------:R-:W-:-:S07]  /*7970*/  MOV R31, R41 ;  /* 0x00000029001f7202 */ /* 0x000fce0000000f00 */
.L_x_260:
[----:B------:R-:W-:Y:S05]  /*7980*/  BSYNC.RECONVERGENT B1 ;  /* 0x0000000000017941 */ /* 0x000fea0003800200 */
.L_x_259:
[----:B------:R-:W0:Y:S01]  /*7990*/  LDCU.64 UR48, c[0x0][0x540] ;  /* 0x0000a800ff3077ac */ /* 0x000e220008000a00 */
[----:B------:R-:W1:Y:S01]  /*79a0*/  FRND.F64.CEIL R30, R30 ;  /* 0x0000001e001e7313 */ /* 0x000e620000309800 */
[----:B0-----:R-:W-:-:S05]  /*79b0*/  IADD3 R32, P1, PT, R58, UR48, RZ ;  /* 0x000000303a207c10 */ /* 0x001fca000ff3e0ff */
[----:B------:R-:W-:-:S05]  /*79c0*/  IMAD.X R33, RZ, RZ, UR49, P1 ;  /* 0x00000031ff217e24 */ /* 0x000fca00088e06ff */
[----:B-1----:R0:W-:Y:S03]  /*79d0*/  STG.E.64 desc[UR76][R32.64], R30 ;  /* 0x0000001e20007986 */ /* 0x0021e6000c101b4c */
.L_x_253:
[----:B------:R-:W-:Y:S05]  /*79e0*/  BSYNC.RECONVERGENT B0 ;  /* 0x0000000000007941 */ /* 0x000fea0003800200 */
.L_x_252:
[----:B0-----:R-:W-:-:S04]  /*79f0*/  IADD3 R31, P2, PT, R9, R8, RZ ;  /* 0x00000008091f7210 */ /* 0x001fc80007f5e0ff */
[----:B------:R-:W-:Y:S02]  /*7a00*/  ISETP.GE.U32.AND P1, PT, R31, UR32, PT ;  /* 0x000000201f007c0c */ /* 0x000fe4000bf26070 */
[----:B------:R-:W-:-:S04]  /*7a10*/  IADD3.X R30, PT, PT, RZ, R7, RZ, P2, !PT ;  /* 0x00000007ff1e7210 */ /* 0x000fc800017fe4ff */
[----:B------:R-:W-:-:S13]  /*7a20*/  ISETP.GE.AND.EX P1, PT, R30, UR33, PT, P1 ;  /* 0x000000211e007c0c */ /* 0x000fda000bf26310 */
[----:B------:R-:W-:Y:S05]  /*7a30*/  @P1 BRA `(.L_x_246) ;  /* 0x00000028004c1947 */ /* 0x000fea0003800000 */
[----:B------:R-:W-:Y:S01]  /*7a40*/  IMAD.MOV.U32 R30, RZ, RZ, RZ ;  /* 0x000000ffff1e7224 */ /* 0x000fe200078e00ff */
[----:B------:R-:W-:-:S03]  /*7a50*/  UISETP.NE.AND UP0, UPT, UR74, URZ, UPT ;  /* 0x000000ff4a00728c */ /* 0x000fc6000bf05270 */
[----:B------:R-:W-:-:S05]  /*7a60*/  IMAD.HI.U32 R30, R31, UR34, R30 ;  /* 0x000000221f1e7c27 */ /* 0x000fca000f8e001e */
[----:B------:R-:W-:Y:S01]  /*7a70*/  SHF.R.U32.HI R34, RZ, UR35, R30 ;  /* 0x00000023ff227c19 */ /* 0x000fe2000801161e */
[----:B------:R-:W-:-:S03]  /*7a80*/  FMUL.FTZ R30, R59, 1 ;  /* 0x3f8000003b1e7820 */ /* 0x000fc60000410000 */
[----:B------:R-:W-:-:S05]  /*7a90*/  IADD3 R58, PT, PT, -R34, RZ, RZ ;  /* 0x000000ff223a7210 */ /* 0x000fca0007ffe1ff */
[----:B------:R-:W-:Y:S02]  /*7aa0*/  IMAD R58, R58, UR72, R31 ;  /* 0x000000483a3a7c24 */ /* 0x000fe4000f8e021f */
[----:B------:R-:W0:Y:S02]  /*7ab0*/  F2F.F64.F32 R30, R30 ;  /* 0x0000001e001e7310 */ /* 0x000e240000201800 */
[----:B------:R-:W-:Y:S01]  /*7ac0*/  IMAD R58, R58, UR71, RZ ;  /* 0x000000473a3a7c24 */ /* 0x000fe2000f8e02ff */
[----:B0-----:R-:W-:Y:S06]  /*7ad0*/  BRA.U !UP0, `(.L_x_261) ;  /* 0x0000000d08a07547 */ /* 0x001fec000b800000 */
[----:B------:R-:W-:Y:S01]  /*7ae0*/  MOV R33, R34 ;  /* 0x0000002200217202 */ /* 0x000fe20000000f00 */
[----:B------:R-:W-:Y:S01]  /*7af0*/  IMAD.MOV.U32 R32, RZ, RZ, RZ ;  /* 0x000000ffff207224 */ /* 0x000fe200078e00ff */
[----:B------:R-:W-:-:S03]  /*7b00*/  UISETP.NE.AND UP0, UPT, UR73, 0x2, UPT ;  /* 0x000000024900788c */ /* 0x000fc6000bf05270 */
[----:B------:R-:W-:-:S05]  /*7b10*/  IMAD.HI.U32 R32, R34, UR37, R32 ;  /* 0x0000002522207c27 */ /* 0x000fca000f8e0020 */
[----:B------:R-:W-:-:S05]  /*7b20*/  SHF.R.U32.HI R35, RZ, UR70, R32 ;  /* 0x00000046ff237c19 */ /* 0x000fca0008011620 */
[----:B------:R-:W-:-:S04]  /*7b30*/  IMAD.MOV R33, RZ, RZ, -R35 ;  /* 0x000000ffff217224 */ /* 0x000fc800078e0a23 */
        /* <DEDUP_REMOVED lines=226> */
.L_x_261:
[----:B------:R-:W-:Y:S01]  /*8960*/  ISETP.GT.AND P1, PT, R31, 0xfffff, PT ;  /* 0x000fffff1f00780c */ /* 0x000fe20003f24270 */
[----:B------:R-:W-:Y:S01]  /*8970*/  IMAD.MOV.U32 R36, RZ, RZ, R31 ;  /* 0x000000ffff247224 */ /* 0x000fe200078e001f */
[----:B------:R-:W-:Y:S01]  /*8980*/  MOV R48, R30 ;  /* 0x0000001e00307202 */ /* 0x000fe20000000f00 */
[----:B------:R-:W-:Y:S01]  /*8990*/  BSSY.RECONVERGENT B0, `(.L_x_262) ;  /* 0x00000bf000007945 */ /* 0x000fe20003800200 */
[----:B------:R-:W-:Y:S02]  /*89a0*/  ISETP.LT.U32.OR P4, PT, R52, -0x7fefffff, P0 ;  /* 0x801000013400780c */ /* 0x000fe40000781470 */
[----:B------:R-:W-:-:S07]  /*89b0*/  FSEL R33, R27, R55, P0 ;  /* 0x000000371b217208 */ /* 0x000fce0000000000 */
[----:B------:R-:W0:Y:S02]  /*89c0*/  @!P1 DMUL R30, R30, 1.80143985094819840000e+16 ;  /* 0x435000001e1e9828 */ /* 0x000e240000000000 */
[----:B0-----:R-:W-:Y:S01]  /*89d0*/  @!P1 IMAD.MOV.U32 R36, RZ, RZ, R31 ;  /* 0x000000ffff249224 */ /* 0x001fe200078e001f */
[----:B------:R-:W-:-:S04]  /*89e0*/  @!P1 MOV R48, R30 ;  /* 0x0000001e00309202 */ /* 0x000fc80000000f00 */
[----:B------:R-:W-:-:S04]  /*89f0*/  IADD3 R32, PT, PT, R36, -0x1, RZ ;  /* 0xffffffff24207810 */ /* 0x000fc80007ffe0ff */
[----:B------:R-:W-:Y:S02]  /*8a00*/  ISETP.GE.U32.AND P2, PT, R32, 0x7fefffff, PT ;  /* 0x7fefffff2000780c */ /* 0x000fe40003f46070 */
[----:B------:R-:W-:-:S11]  /*8a10*/  FSEL R32, R26, R57, P0 ;  /* 0x000000391a207208 */ /* 0x000fd60000000000 */
[----:B------:R-:W-:Y:S01]  /*8a20*/  @P2 IMAD.MOV.U32 R34, RZ, RZ, 0x0 ;  /* 0x00000000ff222424 */ /* 0x000fe200078e00ff */
[----:B------:R-:W-:Y:S02]  /*8a30*/  @P2 MOV R35, 0x7ff00000 ;  /* 0x7ff0000000232802 */ /* 0x000fe40000000f00 */
[----:B------:R-:W-:-:S15]  /*8a40*/  @P2 LOP3.LUT P3, RZ, R31, 0x7fffffff, RZ, 0xc0, !PT ;  /* 0x7fffffff1fff2812 */ /* 0x000fde000786c0ff */
[----:B------:R-:W-:-:S15]  /*8a50*/  NOP ;  /* 0x0000000000007918 */ /* 0x000fde0000000000 */
[----:B------:R-:W-:-:S07]  /*8a60*/  NOP ;  /* 0x0000000000007918 */ /* 0x000fce0000000000 */
[----:B------:R0:W1:Y:S02]  /*8a70*/  @P2 DFMA R34, R30, R34, +INF ;  /* 0x7ff000001e22242b */ /* 0x0000640000000022 */
[----:B0-----:R-:W-:Y:S01]  /*8a80*/  IMAD.MOV.U32 R31, RZ, RZ, -0x3ff ;  /* 0xfffffc01ff1f7424 */ /* 0x001fe200078e00ff */
[----:B-1----:R-:W-:Y:S01]  /*8a90*/  @P2 FSEL R34, R34, RZ, P3 ;  /* 0x000000ff22222208 */ /* 0x002fe20001800000 */
[----:B------:R-:W-:Y:S01]  /*8aa0*/  @!P1 IMAD.MOV.U32 R31, RZ, RZ, -0x435 ;  /* 0xfffffbcbff1f9424 */ /* 0x000fe200078e00ff */
[----:B------:R-:W-:Y:S01]  /*8ab0*/  @P2 FSEL R35, R35, -QNAN , P3 ;  /* 0xfff0000023232808 */ /* 0x000fe20001800000 */
[----:B------:R-:W-:Y:S06]  /*8ac0*/  @P2 BRA `(.L_x_263) ;  /* 0x0000000800ac2947 */ /* 0x000fec0003800000 */
[----:B------:R-:W-:Y:S01]  /*8ad0*/  LOP3.LUT R30, R36, 0xfffff, RZ, 0xc0, !PT ;  /* 0x000fffff241e7812 */ /* 0x000fe200078ec0ff */
[----:B------:R-:W-:Y:S01]  /*8ae0*/  IMAD.MOV.U32 R37, RZ, RZ, 0x43300000 ;  /* 0x43300000ff257424 */ /* 0x000fe200078e00ff */
[----:B------:R-:W-:Y:S01]  /*8af0*/  MOV R38, RZ ;  /* 0x000000ff00267202 */ /* 0x000fe20000000f00 */
[----:B------:R-:W-:Y:S01]  /*8b00*/  UMOV UR48, 0x80000000 ;  /* 0x8000000000307882 */ /* 0x000fe20000000000 */
[----:B------:R-:W-:Y:S01]  /*8b10*/  LOP3.LUT R49, R30, 0x3ff00000, RZ, 0xfc, !PT ;  /* 0x3ff000001e317812 */ /* 0x000fe200078efcff */
[----:B------:R-:W-:Y:S01]  /*8b20*/  UMOV UR49, 0x43300000 ;  /* 0x4330000000317882 */ /* 0x000fe20000000000 */
[----:B------:R-:W-:Y:S02]  /*8b30*/  LEA.HI R36, R36, R31, RZ, 0xc ;  /* 0x0000001f24247211 */ /* 0x000fe400078f60ff */
        /* <DEDUP_REMOVED lines=164> */
.L_x_263:
[----:B------:R-:W-:Y:S05]  /*9580*/  BSYNC.RECONVERGENT B0 ;  /* 0x0000000000007941 */ /* 0x000fea0003800200 */
.L_x_262:
[----:B------:R-:W-:Y:S05]  /*9590*/  @P4 BRA `(.L_x_264) ;  /* 0x0000000800a04947 */ /* 0x000fea0003800000 */
[----:B------:R-:W-:Y:S01]  /*95a0*/  ISETP.GT.U32.AND P1, PT, R54, 0x3ff6a09e, PT ;  /* 0x3ff6a09e3600780c */ /* 0x000fe20003f24070 */
[----:B------:R-:W-:Y:S01]  /*95b0*/  IMAD.MOV.U32 R48, RZ, RZ, R24 ;  /* 0x000000ffff307224 */ /* 0x000fe200078e0018 */
[----:B------:R-:W-:Y:S01]  /*95c0*/  IADD3 R42, PT, PT, R56, 0x1, RZ ;  /* 0x00000001382a7810 */ /* 0x000fe20007ffe0ff */
[----:B0-----:R-:W-:Y:S01]  /*95d0*/  IMAD.MOV.U32 R30, RZ, RZ, RZ ;  /* 0x000000ffff1e7224 */ /* 0x001fe200078e00ff */
        /* <DEDUP_REMOVED lines=164> */
.L_x_264:
[----:B---3--:R-:W0:Y:S01]  /*a020*/  MUFU.RCP64H R37, R33 ;  /* 0x0000002100257308 */ /* 0x008e220000001800 */
[----:B------:R-:W-:Y:S01]  /*a030*/  MOV R36, 0x1 ;  /* 0x0000000100247802 */ /* 0x000fe20000000f00 */
[----:B------:R-:W-:Y:S01]  /*a040*/  BSSY.RECONVERGENT B0, `(.L_x_265) ;  /* 0x000002d000007945 */ /* 0x000fe20003800200 */
[----:B-1----:R-:W-:-:S04]  /*a050*/  FSETP.GEU.AND P2, PT, |R35|, 6.5827683646048100446e-37, PT ;  /* 0x036000002300780b */ /* 0x002fc80003f4e200 */
        /* <DEDUP_REMOVED lines=43> */
.L_x_266:
[----:B------:R-:W-:Y:S05]  /*a310*/  BSYNC.RECONVERGENT B0 ;  /* 0x0000000000007941 */ /* 0x000fea0003800200 */
.L_x_265:
[----:B------:R-:W0:Y:S01]  /*a320*/  LDCU.64 UR48, c[0x0][0x540] ;  /* 0x0000a800ff3077ac */ /* 0x000e220008000a00 */
[----:B------:R-:W1:Y:S01]  /*a330*/  FRND.F64.CEIL R30, R30 ;  /* 0x0000001e001e7313 */ /* 0x000e620000309800 */
[----:B0-----:R-:W-:-:S05]  /*a340*/  IADD3 R58, P1, PT, R58, UR48, RZ ;  /* 0x000000303a3a7c10 */ /* 0x001fca000ff3e0ff */
[----:B------:R-:W-:-:S05]  /*a350*/  IMAD.X R59, RZ, RZ, UR49, P1 ;  /* 0x00000031ff3b7e24 */ /* 0x000fca00088e06ff */
[----:B-1----:R1:W-:Y:S03]  /*a360*/  STG.E.64 desc[UR76][R58.64], R30 ;  /* 0x0000001e3a007986 */ /* 0x0023e6000c101b4c */
.L_x_246:
[----:B------:R-:W-:Y:S05]  /*a370*/  WARPSYNC.ALL ;  /* 0x0000000000007948 */ /* 0x000fea0003800000 */
[----:B------:R-:W2:Y:S01]  /*a380*/  LDCU UR48, c[0x0][0x360] ;  /* 0x00006c00ff3077ac */ /* 0x000ea20008000800 */
[----:B------:R-:W2:Y:S08]  /*a390*/  LDC R29, c[0x0][0x370] ;  /* 0x0000dc00ff1d7b82 */ /* 0x000eb00000000800 */
[----:B------:R-:W-:Y:S01]  /*a3a0*/  BAR.SYNC.DEFER_BLOCKING 0x0 ;  /* 0x0000000000007b1d */ /* 0x000fe20000010000 */
[----:B--2---:R-:W-:-:S05]  /*a3b0*/  IMAD R29, R29, UR48, RZ ;  /* 0x000000301d1d7c24 */ /* 0x004fca000f8e02ff */
[----:B------:R-:W-:Y:S01]  /*a3c0*/  LEA R8, P1, R29, R8, 0x1 ;  /* 0x000000081d087211 */ /* 0x000fe200078208ff */
[----:B------:R-:W-:-:S03]  /*a3d0*/  IMAD.HI.U32 R29, R4, -0x2daee0ad, RZ ;  /* 0xd2511f53041d7827 */ /* 0x000fc600078e00ff */
[----:B------:R-:W-:Y:S02]  /*a3e0*/  IADD3.X R7, PT, PT, RZ, R7, RZ, P1, !PT ;  /* 0x00000007ff077210 */ /* 0x000fe40000ffe4ff */
[----:B------:R-:W-:Y:S02]  /*a3f0*/  ISETP.GE.U32.AND P1, PT, R8, R22, PT ;  /* 0x000000160800720c */ /* 0x000fe40003f26070 */
[----:B------:R-:W-:Y:S02]  /*a400*/  LOP3.LUT R36, R28, R29, RZ, 0x3c, !PT ;  /* 0x0000001d1c247212 */ /* 0x000fe400078e3cff */
[----:B------:R-:W-:-:S13]  /*a410*/  ISETP.GE.AND.EX P1, PT, R7, R2, PT, P1 ;  /* 0x000000020700720c */ /* 0x000fda0003f26310 */
[----:B------:R-:W-:Y:S05]  /*a420*/  @!P1 BRA `(.L_x_267) ;  /* 0xffffff70006c9947 */ /* 0x000fea000383ffff */
[----:B------:R-:W-:Y:S05]  /*a430*/  EXIT ;  /* 0x000000000000794d */ /* 0x000fea0003800000 */
        .weak           $__internal_12_$__cuda_sm20_div_rn_f64_full
        .type           $__internal_12_$__cuda_sm20_div_rn_f64_full,@function
        .size           $__internal_12_$__cuda_sm20_div_rn_f64_full,($__internal_13_$__cuda_sm20_div_s64 - $__internal_12_$__cuda_sm20_div_rn_f64_full)
$__internal_12_$__cuda_sm20_div_rn_f64_full:
[C---:B------:R-:W-:Y:S01]  /*a440*/  FSETP.GEU.AND P4, PT, |R35|.reuse, 1.469367938527859385e-39, PT ;  /* 0x001000002300780b */ /* 0x040fe20003f8e200 */
[----:B------:R-:W-:Y:S01]  /*a450*/  BSSY.RECONVERGENT B2, `(.L_x_268) ;  /* 0x000007d000027945 */ /* 0x000fe20003800200 */
[----:B------:R-:W-:Y:S02]  /*a460*/  LOP3.LUT R47, R35, 0x7ff00000, RZ, 0xc0, !PT ;  /* 0x7ff00000232f7812 */ /* 0x000fe400078ec0ff */
[----:B------:R-:W-:Y:S02]  /*a470*/  MOV R49, 0x1ca00000 ;  /* 0x1ca0000000317802 */ /* 0x000fe40000000f00 */
[C---:B------:R-:W-:Y:S02]  /*a480*/  LOP3.LUT R50, R33.reuse, 0x7ff00000, RZ, 0xc0, !PT ;  /* 0x7ff0000021327812 */ /* 0x040fe400078ec0ff */
[----:B------:R-:W-:Y:S02]  /*a490*/  FSETP.GEU.AND P1, PT, |R33|, 1.469367938527859385e-39, PT ;  /* 0x001000002100780b */ /* 0x000fe40003f2e200 */
[----:B------:R-:W-:-:S02]  /*a4a0*/  ISETP.GE.U32.AND P3, PT, R47, R50, PT ;  /* 0x000000322f00720c */ /* 0x000fc40003f66070 */
[C---:B------:R-:W-:Y:S02]  /*a4b0*/  LOP3.LUT R30, R33.reuse, 0x800fffff, RZ, 0xc0, !PT ;  /* 0x800fffff211e7812 */ /* 0x040fe400078ec0ff */
[----:B------:R-:W-:Y:S02]  /*a4c0*/  @!P4 LOP3.LUT R36, R33, 0x7ff00000, RZ, 0xc0, !PT ;  /* 0x7ff000002124c812 */ /* 0x000fe400078ec0ff */
[----:B------:R-:W-:Y:S02]  /*a4d0*/  SEL R37, R49, 0x63400000, !P3 ;  /* 0x6340000031257807 */ /* 0x000fe40005800000 */
[----:B------:R-:W-:Y:S02]  /*a4e0*/  @!P4 ISETP.GE.U32.AND P5, PT, R47, R36, PT ;  /* 0x000000242f00c20c */ /* 0x000fe40003fa6070 */
[----:B------:R-:W-:Y:S01]  /*a4f0*/  LOP3.LUT R31, R30, 0x3ff00000, RZ, 0xfc, !PT ;  /* 0x3ff000001e1f7812 */ /* 0x000fe200078efcff */
[----:B------:R-:W-:Y:S01]  /*a500*/  IMAD.MOV.U32 R30, RZ, RZ, R32 ;  /* 0x000000ffff1e7224 */ /* 0x000fe200078e0020 */
[----:B------:R-:W-:-:S02]  /*a510*/  @!P4 SEL R39, R49, 0x63400000, !P5 ;  /* 0x634000003127c807 */ /* 0x000fc40006800000 */
[--C-:B------:R-:W-:Y:S02]  /*a520*/  LOP3.LUT R37, R37, 0x800fffff, R35.reuse, 0xf8, !PT ;  /* 0x800fffff25257812 */ /* 0x100fe400078ef823 */
[----:B------:R-:W-:Y:S01]  /*a530*/  @!P4 LOP3.LUT R36, R39, 0x80000000, R35, 0xf8, !PT ;  /* 0x800000002724c812 */ /* 0x000fe200078ef823 */
[----:B------:R-:W0:Y:S01]  /*a540*/  @!P1 DMUL R30, R32, 8.98846567431157953865e+307 ;  /* 0x7fe00000201e9828 */ /* 0x000e220000000000 */
[----:B------:R-:W-:Y:S02]  /*a550*/  @!P4 MOV R38, RZ ;  /* 0x000000ff0026c202 */ /* 0x000fe40000000f00 */
[----:B------:R-:W-:Y:S01]  /*a560*/  @!P4 LOP3.LUT R39, R36, 0x100000, RZ, 0xfc, !PT ;  /* 0x001000002427c812 */ /* 0x000fe200078efcff */
[----:B------:R-:W-:Y:S01]  /*a570*/  IMAD.MOV.U32 R36, RZ, RZ, R34 ;  /* 0x000000ffff247224 */ /* 0x000fe200078e0022 */
[----:B0-----:R-:W-:-:S15]  /*a580*/  @!P1 LOP3.LUT R50, R31, 0x7ff00000, RZ, 0xc0, !PT ;  /* 0x7ff000001f329812 */ /* 0x001fde00078ec0ff */
[----:B------:R-:W-:-:S15]  /*a590*/  NOP ;  /* 0x0000000000007918 */ /* 0x000fde0000000000 */
[----:B------:R-:W-:-:S15]  /*a5a0*/  NOP ;  /* 0x0000000000007918 */ /* 0x000fde0000000000 */
[----:B------:R-:W-:-:S14]  /*a5b0*/  NOP ;  /* 0x0000000000007918 */ /* 0x000fdc0000000000 */
[----:B------:R0:W-:Y:S02]  /*a5c0*/  @!P4 DFMA R36, R36, 2, -R38 ;  /* 0x400000002424c82b */ /* 0x0001e40000000826 */
[----:B0-----:R-:W0:Y:S01]  /*a5d0*/  MUFU.RCP64H R39, R31 ;  /* 0x0000001f00277308 */ /* 0x001e220000001800 */
[----:B------:R-:W-:-:S15]  /*a5e0*/  IMAD.MOV.U32 R38, RZ, RZ, 0x1 ;  /* 0x00000001ff267424 */ /* 0x000fde00078e00ff */
[----:B------:R-:W-:-:S15]  /*a5f0*/  NOP ;  /* 0x0000000000007918 */ /* 0x000fde0000000000 */
[----:B------:R-:W-:-:S15]  /*a600*/  NOP ;  /* 0x0000000000007918 */ /* 0x000fde0000000000 */
[----:B------:R-:W-:-:S15]  /*a610*/  NOP ;  /* 0x0000000000007918 */ /* 0x000fde0000000000 */
[----:B------:R-:W-:-:S01]  /*a620*/  NOP ;  /* 0x0000000000007918 */ /* 0x000fc20000000000 */
        /* <DEDUP_REMOVED lines=35> */
[----:B0-----:R0:W1:Y:S02]  /*a860*/  DFMA R42, R38, R42, R40 ;  /* 0x0000002a262a722b */ /* 0x0010640000000028 */
[----:B0-----:R-:W-:Y:S02]  /*a870*/  MOV R38, R47 ;  /* 0x0000002f00267202 */ /* 0x001fe40000000f00 */
[----:B------:R-:W-:-:S05]  /*a880*/  @!P4 LOP3.LUT R38, R37, 0x7ff00000, RZ, 0xc0, !PT ;  /* 0x7ff000002526c812 */ /* 0x000fca00078ec0ff */
[----:B------:R-:W-:-:S05]  /*a890*/  VIADD R39, R38, 0xffffffff ;  /* 0xffffffff26277836 */ /* 0x000fca0000000000 */
[----:B------:R-:W-:Y:S02]  /*a8a0*/  ISETP.GT.U32.AND P1, PT, R39, 0x7feffffe, PT ;  /* 0x7feffffe2700780c */ /* 0x000fe40003f24070 */
[----:B------:R-:W-:-:S04]  /*a8b0*/  IADD3 R39, PT, PT, R50, -0x1, RZ ;  /* 0xffffffff32277810 */ /* 0x000fc80007ffe0ff */
[----:B------:R-:W-:-:S13]  /*a8c0*/  ISETP.GT.U32.OR P1, PT, R39, 0x7feffffe, P1 ;  /* 0x7feffffe2700780c */ /* 0x000fda0000f24470 */
[----:B-1----:R-:W-:Y:S05]  /*a8d0*/  @P1 BRA `(.L_x_269) ;  /* 0x00000000007c1947 */ /* 0x002fea0003800000 */
[----:B------:R-:W-:Y:S01]  /*a8e0*/  LOP3.LUT R34, R33, 0x7ff00000, RZ, 0xc0, !PT ;  /* 0x7ff0000021227812 */ /* 0x000fe200078ec0ff */
[----:B------:R-:W-:-:S03]  /*a8f0*/  IMAD.MOV.U32 R38, RZ, RZ, RZ ;  /* 0x000000ffff267224 */ /* 0x000fc600078e00ff */
[CC--:B------:R-:W-:Y:S02]  /*a900*/  VIADDMNMX R35, R47.reuse, -R34.reuse, 0xb9600000, !PT ;  /* 0xb96000002f237446 */ /* 0x0c0fe40007800922 */
[----:B------:R-:W-:Y:S02]  /*a910*/  ISETP.GE.U32.AND P1, PT, R47, R34, PT ;  /* 0x000000222f00720c */ /* 0x000fe40003f26070 */
[----:B------:R-:W-:Y:S02]  /*a920*/  VIMNMX R35, PT, PT, R35, 0x46a00000, PT ;  /* 0x46a0000023237848 */ /* 0x000fe40003fe0100 */
[----:B------:R-:W-:-:S05]  /*a930*/  SEL R34, R49, 0x63400000, !P1 ;  /* 0x6340000031227807 */ /* 0x000fca0004800000 */
[----:B------:R-:W-:-:S05]  /*a940*/  IMAD.IADD R34, R35, 0x1, -R34 ;  /* 0x0000000123227824 */ /* 0x000fca00078e0a22 */
[----:B------:R-:W-:-:S06]  /*a950*/  IADD3 R39, PT, PT, R34, 0x7fe00000, RZ ;  /* 0x7fe0000022277810 */ /* 0x000fcc0007ffe0ff */
[----:B------:R-:W0:Y:S02]  /*a960*/  DMUL R40, R42, R38 ;  /* 0x000000262a287228 */ /* 0x000e240000000000 */
[----:B0-----:R-:W-:-:S13]  /*a970*/  FSETP.GTU.AND P1, PT, |R41|, 1.469367938527859385e-39, PT ;  /* 0x001000002900780b */ /* 0x001fda0003f2c200 */
[----:B------:R-:W-:Y:S05]  /*a980*/  @P1 BRA `(.L_x_270) ;  /* 0x0000000000a41947 */ /* 0x000fea0003800000 */
[----:B------:R-:W0:Y:S01]  /*a990*/  DFMA R30, R42, -R30, R36 ;  /* 0x8000001e2a1e722b */ /* 0x000e220000000024 */
[----:B------:R-:W-:Y:S02]  /*a9a0*/  MOV R38, RZ ;  /* 0x000000ff00267202 */ /* 0x000fe40000000f00 */
[C---:B0-----:R-:W-:Y:S02]  /*a9b0*/  FSETP.NEU.AND P1, PT, R31.reuse, RZ, PT ;  /* 0x000000ff1f00720b */ /* 0x041fe40003f2d000 */
[----:B------:R-:W-:-:S04]  /*a9c0*/  LOP3.LUT R33, R31, 0x80000000, R33, 0x48, !PT ;  /* 0x800000001f217812 */ /* 0x000fc800078e4821 */
[----:B------:R-:W-:-:S07]  /*a9d0*/  LOP3.LUT R39, R33, R39, RZ, 0xfc, !PT ;  /* 0x0000002721277212 */ /* 0x000fce00078efcff */
[----:B------:R-:W-:Y:S05]  /*a9e0*/  @!P1 BRA `(.L_x_270) ;  /* 0x00000000008c9947 */ /* 0x000fea0003800000 */
[----:B------:R-:W-:Y:S01]  /*a9f0*/  IMAD.MOV R31, RZ, RZ, -R34 ;  /* 0x000000ffff1f7224 */ /* 0x000fe200078e0a22 */
[----:B------:R-:W-:Y:S01]  /*aa00*/  MOV R30, RZ ;  /* 0x000000ff001e7202 */ /* 0x000fe20000000f00 */
[----:B------:R-:W0:Y:S02]  /*aa10*/  DMUL.RP R38, R42, R38 ;  /* 0x000000262a267228 */ /* 0x000e240000008000 */
[----:B0-----:R-:W-:-:S15]  /*aa20*/  LOP3.LUT R33, R39, R33, RZ, 0x3c, !PT ;  /* 0x0000002127217212 */ /* 0x001fde00078e3cff */
[----:B------:R-:W-:-:S15]  /*aa30*/  NOP ;  /* 0x0000000000007918 */ /* 0x000fde0000000000 */
[----:B------:R-:W-:-:S15]  /*aa40*/  NOP ;  /* 0x0000000000007918 */ /* 0x000fde0000000000 */
[----:B------:R-:W-:-:S15]  /*aa50*/  NOP ;  /* 0x0000000000007918 */ /* 0x000fde0000000000 */
[----:B------:R-:W-:-:S02]  /*aa60*/  NOP ;  /* 0x0000000000007918 */ /* 0x000fc40000000000 */
[----:B------:R-:W0:Y:S02]  /*aa70*/  DFMA R30, R40, -R30, R42 ;  /* 0x8000001e281e722b */ /* 0x000e24000000002a */
[----:B0-----:R-:W-:-:S04]  /*aa80*/  IADD3 R30, PT, PT, -R34, -0x43300000, RZ ;  /* 0xbcd00000221e7810 */ /* 0x001fc80007ffe1ff */
[----:B------:R-:W-:-:S04]  /*aa90*/  FSETP.NEU.AND P1, PT, |R31|, R30, PT ;  /* 0x0000001e1f00720b */ /* 0x000fc80003f2d200 */
[----:B------:R-:W-:Y:S02]  /*aaa0*/  FSEL R40, R38, R40, !P1 ;  /* 0x0000002826287208 */ /* 0x000fe40004800000 */
[----:B------:R-:W-:Y:S01]  /*aab0*/  FSEL R41, R33, R41, !P1 ;  /* 0x0000002921297208 */ /* 0x000fe20004800000 */
[----:B------:R-:W-:Y:S06]  /*aac0*/  BRA `(.L_x_270) ;  /* 0x0000000000547947 */ /* 0x000fec0003800000 */
.L_x_269:
[----:B------:R-:W0:Y:S02]  /*aad0*/  DSETP.NAN.AND P1, PT, R34, R34, PT ;  /* 0x000000222200722a */ /* 0x000e240003f28000 */
[----:B0-----:R-:W-:Y:S05]  /*aae0*/  @P1 BRA `(.L_x_271) ;  /* 0x0000000000441947 */ /* 0x001fea0003800000 */
[----:B------:R-:W0:Y:S02]  /*aaf0*/  DSETP.NAN.AND P1, PT, R32, R32, PT ;  /* 0x000000202000722a */ /* 0x000e240003f28000 */
[----:B0-----:R-:W-:Y:S05]  /*ab00*/  @P1 BRA `(.L_x_272) ;  /* 0x0000000000301947 */ /* 0x001fea0003800000 */
[----:B------:R-:W-:Y:S01]  /*ab10*/  ISETP.NE.AND P1, PT, R38, R50, PT ;  /* 0x000000322600720c */ /* 0x000fe20003f25270 */
[----:B------:R-:W-:Y:S01]  /*ab20*/  IMAD.MOV.U32 R40, RZ, RZ, 0x0 ;  /* 0x00000000ff287424 */ /* 0x000fe200078e00ff */
[----:B------:R-:W-:-:S11]  /*ab30*/  MOV R41, 0xfff80000 ;  /* 0xfff8000000297802 */ /* 0x000fd60000000f00 */
[----:B------:R-:W-:Y:S05]  /*ab40*/  @!P1 BRA `(.L_x_270) ;  /* 0x0000000000349947 */ /* 0x000fea0003800000 */
[----:B------:R-:W-:Y:S02]  /*ab50*/  ISETP.NE.AND P1, PT, R38, 0x7ff00000, PT ;  /* 0x7ff000002600780c */ /* 0x000fe40003f25270 */
[----:B------:R-:W-:Y:S02]  /*ab60*/  LOP3.LUT R41, R35, 0x80000000, R33, 0x48, !PT ;  /* 0x8000000023297812 */ /* 0x000fe400078e4821 */
[----:B------:R-:W-:-:S13]  /*ab70*/  ISETP.EQ.OR P1, PT, R50, RZ, !P1 ;  /* 0x000000ff3200720c */ /* 0x000fda0004f22670 */
[----:B------:R-:W-:Y:S01]  /*ab80*/  @P1 LOP3.LUT R30, R41, 0x7ff00000, RZ, 0xfc, !PT ;  /* 0x7ff00000291e1812 */ /* 0x000fe200078efcff */
[----:B------:R-:W-:Y:S01]  /*ab90*/  @!P1 IMAD.MOV.U32 R40, RZ, RZ, RZ ;  /* 0x000000ffff289224 */ /* 0x000fe200078e00ff */
[----:B------:R-:W-:-:S03]  /*aba0*/  @P1 MOV R40, RZ ;  /* 0x000000ff00281202 */ /* 0x000fc60000000f00 */
[----:B------:R-:W-:Y:S01]  /*abb0*/  @P1 IMAD.MOV.U32 R41, RZ, RZ, R30 ;  /* 0x000000ffff291224 */ /* 0x000fe200078e001e */
[----:B------:R-:W-:Y:S06]  /*abc0*/  BRA `(.L_x_270) ;  /* 0x0000000000147947 */ /* 0x000fec0003800000 */
.L_x_272:
[----:B------:R-:W-:Y:S02]  /*abd0*/  LOP3.LUT R41, R33, 0x80000, RZ, 0xfc, !PT ;  /* 0x0008000021297812 */ /* 0x000fe400078efcff */
[----:B------:R-:W-:Y:S01]  /*abe0*/  MOV R40, R32 ;  /* 0x0000002000287202 */ /* 0x000fe20000000f00 */
[----:B------:R-:W-:Y:S06]  /*abf0*/  BRA `(.L_x_270) ;  /* 0x0000000000087947 */ /* 0x000fec0003800000 */
.L_x_271:
[----:B------:R-:W-:Y:S01]  /*ac00*/  LOP3.LUT R41, R35, 0x80000, RZ, 0xfc, !PT ;  /* 0x0008000023297812 */ /* 0x000fe200078efcff */
[----:B------:R-:W-:-:S07]  /*ac10*/  IMAD.MOV.U32 R40, RZ, RZ, R34 ;  /* 0x000000ffff287224 */ /* 0x000fce00078e0022 */
.L_x_270:
[----:B------:R-:W-:Y:S05]  /*ac20*/  BSYNC.RECONVERGENT B2 ;  /* 0x0000000000027941 */ /* 0x000fea0003800200 */
.L_x_268:
[----:B------:R-:W-:-:S04]  /*ac30*/  HFMA2 R49, -RZ, RZ, 0, 0 ;  /* 0x00000000ff317431 */ /* 0x000fc800000001ff */
[----:B------:R-:W-:Y:S05]  /*ac40*/  RET.REL.NODEC R48 `(_ZN2at6native63_GLOBAL__N__7310b794_30_DistributionGeometricKernel_cu_fa6e70a443distribution_elementwise_grid_stride_kernelIdLi2EZNS0_9templates4cuda21uniform_and_transformIddPNS_17CUDAGeneratorImplEZZZNS4_16geometric_kernelIS7_EEvRNS_18TensorIteratorBaseEdT_ENKUlvE_clEvENKUlvE4_clEvEUldE_EEvSA_T1_T2_EUlP24curandStatePhilox4_32_10E0_ZNS1_27distribution_nullary_kernelIdd6float4S7_SJ_SE_EEvSA_SG_RKT3_T4_EUlidE0_EEvlNS_15PhiloxCudaStateESF_SG_) ;  /* 0xffffff5030ec7950 */ /* 0x000fea0003c3ffff */
        .weak           $__internal_13_$__cuda_sm20_div_s64
        .type           $__internal_13_$__cuda_sm20_div_s64,@function
        .size           $__internal_13_$__cuda_sm20_div_s64,(.L_x_782 - $__internal_13_$__cuda_sm20_div_s64)
$__internal_13_$__cuda_sm20_div_s64:
[----:B------:R-:W-:Y:S01]  /*ac50*/  IMAD.MOV.U32 R32, RZ, RZ, R25 ;  /* 0x000000ffff207224 */ /* 0x000fe200078e0019 */
[----:B------:R-:W-:Y:S02]  /*ac60*/  MOV R33, RZ ;  /* 0x000000ff00217202 */ /* 0x000fe40000000f00 */
[----:B------:R-:W-:Y:S02]  /*ac70*/  IADD3 R34, P4, PT, RZ, -UR4, RZ ;  /* 0x80000004ff227c10 */ /* 0x000fe4000ff9e0ff */
[----:B------:R0:W1:Y:S02]  /*ac80*/  I2F.U64.RP R24, R32 ;  /* 0x0000002000187312 */ /* 0x0000640000309000 */
[----:B0-----:R-:W-:Y:S01]  /*ac90*/  IADD3.X R32, PT, PT, RZ, ~UR5, RZ, P4, !PT ;  /* 0x80000005ff207c10 */ /* 0x001fe2000a7fe4ff */
[----:B-1----:R-:W0:Y:S02]  /*aca0*/  MUFU.RCP R24, R24 ;  /* 0x0000001800187308 */ /* 0x002e240000001000 */
[----:B0-----:R-:W-:-:S15]  /*acb0*/  VIADD R22, R24, 0x1ffffffe ;  /* 0x1ffffffe18167836 */ /* 0x001fde0000000000 */
[----:B------:R-:W-:-:S15]  /*acc0*/  NOP ;  /* 0x0000000000007918 */ /* 0x000fde0000000000 */
[----:B------:R-:W-:-:S15]  /*acd0*/  NOP ;  /* 0x0000000000007918 */ /* 0x000fde0000000000 */
[----:B------:R-:W-:-:S14]  /*ace0*/  NOP ;  /* 0x0000000000007918 */ /* 0x000fdc0000000000 */
[----:B------:R-:W0:Y:S02]  /*acf0*/  F2I.U64.TRUNC R22, R22 ;  /* 0x0000001600167311 */ /* 0x000e24000020d800 */
[----:B0-----:R-:W-:-:S04]  /*ad00*/  IMAD.WIDE.U32 R30, R22, R25, RZ ;  /* 0x00000019161e7225 */ /* 0x001fc800078e00ff */
[----:B------:R-:W-:Y:S01]  /*ad10*/  IMAD R31, R23, R25, R31 ;  /* 0x00000019171f7224 */ /* 0x000fe200078e021f */
[----:B------:R-:W-:-:S04]  /*ad20*/  IADD3 R35, P0, PT, RZ, -R30, RZ ;  /* 0x8000001eff237210 */ /* 0x000fc80007f1e0ff */
[----:B------:R-:W-:Y:S01]  /*ad30*/  IADD3.X R37, PT, PT, RZ, ~R31, RZ, P0, !PT ;  /* 0x8000001fff257210 */ /* 0x000fe200007fe4ff */
[----:B------:R-:W-:-:S04]  /*ad40*/  IMAD.HI.U32 R30, R22, R35, RZ ;  /* 0x00000023161e7227 */ /* 0x000fc800078e00ff */
[----:B------:R-:W-:Y:S02]  /*ad50*/  IMAD.MOV.U32 R31, RZ, RZ, R22 ;  /* 0x000000ffff1f7224 */ /* 0x000fe400078e0016 */
        /* <DEDUP_REMOVED lines=10> */
[----:B------:R-:W-:Y:S01]  /*ae00*/  IMAD R22, R33, R25, R23 ;  /* 0x0000001921167224 */ /* 0x000fe200078e0217 */
[----:B------:R-:W-:Y:S01]  /*ae10*/  SEL R34, R34, UR4, !P2 ;  /* 0x0000000422227c07 */ /* 0x000fe2000d000000 */
[----:B------:R-:W-:Y:S01]  /*ae20*/  HFMA2 R23, -RZ, RZ, 0, 0 ;  /* 0x00000000ff177431 */ /* 0x000fe200000001ff */
[----:B------:R-:W-:Y:S01]  /*ae30*/  SEL R32, R32, UR5, !P2 ;  /* 0x0000000520207c07 */ /* 0x000fe2000d000000 */
[----:B------:R-:W-:-:S04]  /*ae40*/  IMAD.HI.U32 R30, R31, R35, RZ ;  /* 0x000000231f1e7227 */ /* 0x000fc800078e00ff */
[----:B------:R-:W-:-:S04]  /*ae50*/  IMAD.X R22, RZ, RZ, ~R22, P0 ;  /* 0x000000ffff167224 */ /* 0x000fc800000e0e16 */
[----:B------:R-:W-:-:S04]  /*ae60*/  IMAD.WIDE.U32 R30, P0, R31, R22, R30 ;  /* 0x000000161f1e7225 */ /* 0x000fc8000780001e */
[C---:B------:R-:W-:Y:S02]  /*ae70*/  IMAD R24, R33.reuse, R22, RZ ;  /* 0x0000001621187224 */ /* 0x040fe400078e02ff */
[----:B------:R-:W-:-:S04]  /*ae80*/  IMAD.HI.U32 R31, P1, R33, R35, R30 ;  /* 0x00000023211f7227 */ /* 0x000fc8000782001e */
[----:B------:R-:W-:Y:S01]  /*ae90*/  IMAD.HI.U32 R22, R33, R22, RZ ;  /* 0x0000001621167227 */ /* 0x000fe200078e00ff */
[----:B------:R-:W-:-:S03]  /*aea0*/  IADD3 R31, P3, PT, R24, R31, RZ ;  /* 0x0000001f181f7210 */ /* 0x000fc60007f7e0ff */
[----:B------:R-:W-:Y:S02]  /*aeb0*/  IMAD.X R33, R22, 0x1, R33, P0 ;  /* 0x0000000116217824 */ /* 0x000fe400000e0621 */
[----:B------:R-:W-:-:S03]  /*aec0*/  IMAD.HI.U32 R22, R31, R34, RZ ;  /* 0x000000221f167227 */ /* 0x000fc600078e00ff */
[----:B------:R-:W-:Y:S01]  /*aed0*/  IADD3.X R33, PT, PT, RZ, RZ, R33, P3, P1 ;  /* 0x000000ffff217210 */ /* 0x000fe20001fe2421 */
[----:B------:R-:W-:-:S04]  /*aee0*/  IMAD.WIDE.U32 R22, R31, R32, R22 ;  /* 0x000000201f167225 */ /* 0x000fc800078e0016 */
[C---:B------:R-:W-:Y:S02]  /*aef0*/  IMAD R31, R33.reuse, R32, RZ ;  /* 0x00000020211f7224 */ /* 0x040fe400078e02ff */
[----:B------:R-:W-:-:S04]  /*af00*/  IMAD.HI.U32 R22, P0, R33, R34, R22 ;  /* 0x0000002221167227 */ /* 0x000fc80007800016 */
[----:B------:R-:W-:Y:S01]  /*af10*/  IMAD.HI.U32 R33, R33, R32, RZ ;  /* 0x0000002021217227 */ /* 0x000fe200078e00ff */
[----:B------:R-:W-:-:S03]  /*af20*/  IADD3 R24, P1, PT, R31, R22, RZ ;  /* 0x000000161f187210 */ /* 0x000fc60007f3e0ff */
[----:B------:R-:W-:-:S05]  /*af30*/  IMAD.X R22, RZ, RZ, R33, P0 ;  /* 0x000000ffff167224 */ /* 0x000fca00000e0621 */
[----:B------:R-:W-:Y:S01]  /*af40*/  IADD3.X R30, PT, PT, RZ, R22, RZ, P1, !PT ;  /* 0x00000016ff1e7210 */ /* 0x000fe20000ffe4ff */
[----:B------:R-:W-:-:S04]  /*af50*/  IMAD.WIDE.U32 R22, R24, R25, RZ ;  /* 0x0000001918167225 */ /* 0x000fc800078e00ff */
[----:B------:R-:W-:Y:S01]  /*af60*/  IMAD R23, R30, R25, R23 ;  /* 0x000000191e177224 */ /* 0x000fe200078e0217 */
[----:B------:R-:W-:-:S04]  /*af70*/  IADD3 R34, P0, PT, -R22, R34, RZ ;  /* 0x0000002216227210 */ /* 0x000fc80007f1e1ff */
[-C--:B------:R-:W-:Y:S01]  /*af80*/  IADD3 R22, P1, PT, -R25, R34.reuse, RZ ;  /* 0x0000002219167210 */ /* 0x080fe20007f3e1ff */
[----:B------:R-:W-:Y:S01]  /*af90*/  IMAD.X R33, R32, 0x1, ~R23, P0 ;  /* 0x0000000120217824 */ /* 0x000fe200000e0e17 */
[----:B------:R-:W-:Y:S02]  /*afa0*/  ISETP.GE.U32.AND P0, PT, R34, R25, PT ;  /* 0x000000192200720c */ /* 0x000fe40003f06070 */
[----:B------:R-:W-:Y:S02]  /*afb0*/  IADD3 R23, P3, PT, R24, 0x1, RZ ;  /* 0x0000000118177810 */ /* 0x000fe40007f7e0ff */
[C---:B------:R-:W-:Y:S02]  /*afc0*/  ISETP.GE.U32.AND.EX P0, PT, R33.reuse, RZ, PT, P0 ;  /* 0x000000ff2100720c */ /* 0x040fe40003f06100 */
[----:B------:R-:W-:Y:S02]  /*afd0*/  IADD3.X R32, PT, PT, R33, -0x1, RZ, P1, !PT ;  /* 0xffffffff21207810 */ /* 0x000fe40000ffe4ff */
[----:B------:R-:W-:-:S02]  /*afe0*/  SEL R22, R22, R34, P0 ;  /* 0x0000002216167207 */ /* 0x000fc40000000000 */
[----:B------:R-:W-:Y:S02]  /*aff0*/  IADD3.X R31, PT, PT, RZ, R30, RZ, P3, !PT ;  /* 0x0000001eff1f7210 */ /* 0x000fe40001ffe4ff */
[----:B------:R-:W-:Y:S02]  /*b000*/  SEL R23, R23, R24, P0 ;  /* 0x0000001817177207 */ /* 0x000fe40000000000 */
[----:B------:R-:W-:Y:S02]  /*b010*/  SEL R32, R32, R33, P0 ;  /* 0x0000002120207207 */ /* 0x000fe40000000000 */
[----:B------:R-:W-:Y:S02]  /*b020*/  ISETP.GE.U32.AND P1, PT, R22, R25, PT ;  /* 0x000000191600720c */ /* 0x000fe40003f26070 */
[----:B------:R-:W-:Y:S02]  /*b030*/  SEL R31, R31, R30, P0 ;  /* 0x0000001e1f1f7207 */ /* 0x000fe40000000000 */
[----:B------:R-:W-:-:S02]  /*b040*/  IADD3 R24, P3, PT, R23, 0x1, RZ ;  /* 0x0000000117187810 */ /* 0x000fc40007f7e0ff */
[----:B------:R-:W-:-:S03]  /*b050*/  ISETP.GE.U32.AND.EX P0, PT, R32, RZ, PT, P1 ;  /* 0x000000ff2000720c */ /* 0x000fc60003f06110 */
[----:B------:R-:W-:Y:S01]  /*b060*/  IMAD.X R22, RZ, RZ, R31, P3 ;  /* 0x000000ffff167224 */ /* 0x000fe200018e061f */
[----:B------:R-:W-:-:S04]  /*b070*/  SEL R24, R24, R23, P0 ;  /* 0x0000001718187207 */ /* 0x000fc80000000000 */
[----:B------:R-:W-:Y:S02]  /*b080*/  SEL R22, R22, R31, P0 ;  /* 0x0000001f16167207 */ /* 0x000fe40000000000 */
[----:B------:R-:W-:Y:S02]  /*b090*/  IADD3 R23, P1, PT, RZ, -R24, RZ ;  /* 0x80000018ff177210 */ /* 0x000fe40007f3e0ff */
[----:B------:R-:W-:Y:S02]  /*b0a0*/  ISETP.NE.U32.AND P0, PT, R25, RZ, PT ;  /* 0x000000ff1900720c */ /* 0x000fe40003f05070 */
[----:B------:R-:W-:Y:S02]  /*b0b0*/  IADD3.X R25, PT, PT, RZ, ~R22, RZ, P1, !PT ;  /* 0x80000016ff197210 */ /* 0x000fe40000ffe4ff */
[----:B------:R-:W-:Y:S02]  /*b0c0*/  SEL R24, R23, R24, !P2 ;  /* 0x0000001817187207 */ /* 0x000fe40005000000 */
[----:B------:R-:W-:Y:S01]  /*b0d0*/  SEL R25, R25, R22, !P2 ;  /* 0x0000001619197207 */ /* 0x000fe20005000000 */
[----:B------:R-:W-:Y:S01]  /*b0e0*/  IMAD.MOV.U32 R22, RZ, RZ, R2 ;  /* 0x000000ffff167224 */ /* 0x000fe200078e0002 */
[----:B------:R-:W-:-:S02]  /*b0f0*/  MOV R23, 0x0 ;  /* 0x0000000000177802 */ /* 0x000fc40000000f00 */
[----:B------:R-:W-:-:S04]  /*b100*/  ISETP.NE.AND.EX P0, PT, RZ, RZ, PT, P0 ;  /* 0x000000ffff00720c */ /* 0x000fc80003f05300 */
[----:B------:R-:W-:Y:S02]  /*b110*/  SEL R24, R24, 0xffffffff, P0 ;  /* 0xffffffff18187807 */ /* 0x000fe40000000000 */
[----:B------:R-:W-:Y:S01]  /*b120*/  SEL R25, R25, 0xffffffff, P0 ;  /* 0xffffffff19197807 */ /* 0x000fe20000000000 */
[----:B------:R-:W-:Y:S06]  /*b130*/  RET.REL.NODEC R22 `(_ZN2at6native63_GLOBAL__N__7310b794_30_DistributionGeometricKernel_cu_fa6e70a443distribution_elementwise_grid_stride_kernelIdLi2EZNS0_9templates4cuda21uniform_and_transformIddPNS_17CUDAGeneratorImplEZZZNS4_16geometric_kernelIS7_EEvRNS_18TensorIteratorBaseEdT_ENKUlvE_clEvENKUlvE4_clEvEUldE_EEvSA_T1_T2_EUlP24curandStatePhilox4_32_10E0_ZNS1_27distribution_nullary_kernelIdd6float4S7_SJ_SE_EEvSA_SG_RKT3_T4_EUlidE0_EEvlNS_15PhiloxCudaStateESF_SG_) ;  /* 0xffffff4c16b07950 */ /* 0x000fec0003c3ffff */
.L_x_273:
        /* <DEDUP_REMOVED lines=12> */
.L_x_782:


//--------------------- .text._ZN2at6native63_GLOBAL__N__7310b794_30_DistributionGeometricKernel_cu_fa6e70a443distribution_elementwise_grid_stride_kernelIdLi2EZNS0_9templates4cuda21uniform_and_transformIddPNS_17CUDAGeneratorImplEZZZNS4_16geometric_kernelIS7_EEvRNS_18TensorIteratorBaseEdT_ENKUlvE_clEvENKUlvE4_clEvEUldE_EEvSA_T1_T2_EUlP24curandStatePhilox4_32_10E0_ZNS1_27distribution_nullary_kernelIdd6float4S7_SJ_SE_EEvSA_SG_RKT3_T4_EUlidE_EEvlNS_15PhiloxCudaStateESF_SG_ --------------------------
	.section	.text._ZN2at6native63_GLOBAL__N__7310b794_30_DistributionGeometricKernel_cu_fa6e70a443distribution_elementwise_grid_stride_kernelIdLi2EZNS0_9templates4cuda21uniform_and_transformIddPNS_17CUDAGeneratorImplEZZZNS4_16geometric_kernelIS7_EEvRNS_18TensorIteratorBaseEdT_ENKUlvE_clEvENKUlvE4_clEvEUldE_EEvSA_T1_T2_EUlP24curandStatePhilox4_32_10E0_ZNS1_27distribution_nullary_kernelIdd6float4S7_SJ_SE_EEvSA_SG_RKT3_T4_EUlidE_EEvlNS_15PhiloxCudaStateESF_SG_,"ax",@progbits
	.align	128
.text._ZN2at6native63_GLOBAL__N__7310b794_30_DistributionGeometricKernel_cu_fa6e70a443distribution_elementwise_grid_stride_kernelIdLi2EZNS0_9templates4cuda21uniform_and_transformIddPNS_17CUDAGeneratorImplEZZZNS4_16geometric_kernelIS7_EEvRNS_18TensorIteratorBaseEdT_ENKUlvE_clEvENKUlvE4_clEvEUldE_EEvSA_T1_T2_EUlP24curandStatePhilox4_32_10E0_ZNS1_27distribution_nullary_kernelIdd6float4S7_SJ_SE_EEvSA_SG_RKT3_T4_EUlidE_EEvlNS_15PhiloxCudaStateESF_SG_:
        .type           _ZN2at6native63_GLOBAL__N__7310b794_30_DistributionGeometricKernel_cu_fa6e70a443distribution_elementwise_grid_stride_kernelIdLi2EZNS0_9templates4cuda21uniform_and_transformIddPNS_17CUDAGeneratorImplEZZZNS4_16geometric_kernelIS7_EEvRNS_18TensorIteratorBaseEdT_ENKUlvE_clEvENKUlvE4_clEvEUldE_EEvSA_T1_T2_EUlP24curandStatePhilox4_32_10E0_ZNS1_27distribution_nullary_kernelIdd6float4S7_SJ_SE_EEvSA_SG_RKT3_T4_EUlidE_EEvlNS_15PhiloxCudaStateESF_SG_,@function
        .size           _ZN2at6native63_GLOBAL__N__7310b794_30_DistributionGeometricKernel_cu_fa6e70a443distribution_elementwise_grid_stride_kernelIdLi2EZNS0_9templates4cuda21uniform_and_transformIddPNS_17CUDAGeneratorImplEZZZNS4_16geometric_kernelIS7_EEvRNS_18TensorIteratorBaseEdT_ENKUlvE_clEvENKUlvE4_clEvEUldE_EEvSA_T1_T2_EUlP24curandStatePhilox4_32_10E0_ZNS1_27distribution_nullary_kernelIdd6float4S7_SJ_SE_EEvSA_SG_RKT3_T4_EUlidE_EEvlNS_15PhiloxCudaStateESF_SG_,(.L_x_785 - _ZN2at6native63_GLOBAL__N__7310b794_30_DistributionGeometricKernel_cu_fa6e70a443distribution_elementwise_grid_stride_kernelIdLi2EZNS0_9templates4cuda21uniform_and_transformIddPNS_17CUDAGeneratorImplEZZZNS4_16geometric_kernelIS7_EEvRNS_18TensorIteratorBaseEdT_ENKUlvE_clEvENKUlvE4_clEvEUldE_EEvSA_T1_T2_EUlP24curandStatePhilox4_32_10E0_ZNS1_27distribution_nullary_kernelIdd6float4S7_SJ_SE_EEvSA_SG_RKT3_T4_EUlidE_EEvlNS_15PhiloxCudaStateESF_SG_)
        .other          _ZN2at6native63_GLOBAL__N__7310b794_30_DistributionGeometricKernel_cu_fa6e70a443distribution_elementwise_grid_stride_kernelIdLi2EZNS0_9templates4cuda21uniform_and_transformIddPNS_17CUDAGeneratorImplEZZZNS4_16geometric_kernelIS7_EEvRNS_18TensorIteratorBaseEdT_ENKUlvE_clEvENKUlvE4_clEvEUldE_EEvSA_T1_T2_EUlP24curandStatePhilox4_32_10E0_ZNS1_27distribution_nullary_kernelIdd6float4S7_SJ_SE_EEvSA_SG_RKT3_T4_EUlidE_EEvlNS_15PhiloxCudaStateESF_SG_,@"STO_CUDA_ENTRY STV_DEFAULT"
_ZN2at6native63_GLOBAL__N__7310b794_30_DistributionGeometricKernel_cu_fa6e70a443distribution_elementwise_grid_stride_kernelIdLi2EZNS0_9templates4cuda21uniform_and_transformIddPNS_17CUDAGeneratorImplEZZZNS4_16geometric_kernelIS7_EEvRNS_18TensorIteratorBaseEdT_ENKUlvE_clEvENKUlvE4_clEvEUldE_EEvSA_T1_T2_EUlP24curandStatePhilox4_32_10E0_ZNS1_27distribution_nullary_kernelIdd6float4S7_SJ_SE_EEvSA_SG_RKT3_T4_EUlidE_EEvlNS_15PhiloxCudaStateESF_SG_:
        /* <DEDUP_REMOVED lines=12> */
[----:B0-----:R-:W-:Y:S02]  /*00c0*/  IMAD.U32 R22, RZ, RZ, UR4 ;  /* 0x00000004ff167e24 */ /* 0x001fe4000f8e00ff */
[----:B------:R-:W-:-:S06]  /*00d0*/  IMAD.U32 R23, RZ, RZ, UR5 ;  /* 0x00000005ff177e24 */ /* 0x000fcc000f8e00ff */
[----:B------:R-:W2:Y:S01]  /*00e0*/  @P0 LDG.E.64 R22, desc[UR12][R22.64] ;  /* 0x0000000c16160981 */ /* 0x000ea2000c1e1b00 */
[----:B------:R-:W0:Y:S01]  /*00f0*/  LDCU UR15, c[0x0][0x360] ;  /* 0x00006c00ff0f77ac */ /* 0x000e220008000800 */
[----:B------:R-:W3:Y:S01]  /*0100*/  S2UR UR4, SR_CTAID.X ;  /* 0x00000000000479c3 */ /* 0x000ee20000002500 */
[----:B------:R-:W-:Y:S01]  /*0110*/  IMAD.MOV.U32 R45, RZ, RZ, RZ ;  /* 0x000000ffff2d7224 */ /* 0x000fe200078e00ff */
[----:B------:R-:W3:Y:S06]  /*0120*/  S2R R44, SR_TID.X ;  /* 0x00000000002c7919 */ /* 0x000eec0000002100 */
[----:B------:R-:W3:Y:S01]  /*0130*/  LDC R7, c[0x0][0x360] ;  /* 0x0000d800ff077b82 */ /* 0x000ee20000000800 */
[----:B------:R-:W0:Y:S02]  /*0140*/  LDCU UR16, c[0x0][0x370] ;  /* 0x00006e00ff1077ac */ /* 0x000e240008000800 */
[----:B0-----:R-:W-:-:S04]  /*0150*/  UIMAD UR14, UR15, UR16, URZ ;  /* 0x000000100f0e72a4 */ /* 0x001fc8000f8e02ff */
[----:B------:R-:W-:Y:S01]  /*0160*/  USHF.L.U32 UR6, UR14, 0x1, URZ ;  /* 0x000000010e067899 */ /* 0x000fe200080006ff */
[----:B---3--:R-:W-:Y:S01]  /*0170*/  IMAD.WIDE.U32 R44, R7, UR4, R44 ;  /* 0x00000004072c7c25 */ /* 0x008fe2000f8e002c */
[----:B------:R-:W0:Y:S03]  /*0180*/  LDCU.64 UR4, c[0x0][0x380] ;  /* 0x00007000ff0477ac */ /* 0x000e260008000a00 */
[----:B------:R-:W-:Y:S02]  /*0190*/  IMAD.MOV.U32 R42, RZ, RZ, R44 ;  /* 0x000000ffff2a7224 */ /* 0x000fe400078e002c */
[----:B------:R-:W-:Y:S01]  /*01a0*/  IMAD.WIDE.U32 R10, R44, -0x326172a9, RZ ;  /* 0xcd9e8d572c0a7825 */ /* 0x000fe200078e00ff */
[----:B0-----:R-:W-:-:S04]  /*01b0*/  UIADD3 UR17, UP0, UPT, UR4, -0x1, URZ ;  /* 0xffffffff04117890 */ /* 0x001fc8000ff1e0ff */
[----:B------:R-:W-:-:S04]  /*01c0*/  UIADD3.X UR18, UPT, UPT, UR5, -0x1, URZ, UP0, !UPT ;  /* 0xffffffff05127890 */ /* 0x000fc800087fe4ff */
[----:B------:R-:W-:Y:S01]  /*01d0*/  UISETP.NE.U32.AND UP0, UPT, UR18, URZ, UPT ;  /* 0x000000ff1200728c */ /* 0x000fe2000bf05070 */
[----:B-1----:R-:W-:-:S05]  /*01e0*/  @P0 IADD3 R48, P1, PT, R2, R5, RZ ;  /* 0x0000000502300210 */ /* 0x002fca0007f3e0ff */
[----:B------:R-:W-:-:S05]  /*01f0*/  @P0 IMAD.X R49, RZ, RZ, R3, P1 ;  /* 0x000000ffff310224 */ /* 0x000fca00008e0603 */
[--C-:B------:R-:W-:Y:S01]  /*0200*/  SHF.R.U64 R3, R48, 0x2, R49.reuse ;  /* 0x0000000230037819 */ /* 0x100fe20000001231 */
[----:B--2---:R-:W-:Y:S01]  /*0210*/  VIADD R5, R23, 0xbb67ae85 ;  /* 0xbb67ae8517057836 */ /* 0x004fe20000000000 */
[----:B------:R-:W-:Y:S01]  /*0220*/  SHF.R.U32.HI R4, RZ, 0x2, R49 ;  /* 0x00000002ff047819 */ /* 0x000fe20000011631 */
[C---:B------:R-:W-:Y:S01]  /*0230*/  VIADD R7, R22.reuse, 0x3c6ef372 ;  /* 0x3c6ef37216077836 */ /* 0x040fe20000000000 */
[----:B------:R-:W-:Y:S01]  /*0240*/  IADD3 R6, PT, PT, R22, -0x61c88647, RZ ;  /* 0x9e3779b916067810 */ /* 0x000fe20007ffe0ff */
[----:B------:R-:W-:Y:S01]  /*0250*/  IMAD.WIDE.U32 R8, R3, -0x2daee0ad, RZ ;  /* 0xd2511f5303087825 */ /* 0x000fe200078e00ff */
[----:B------:R-:W-:Y:S02]  /*0260*/  LOP3.LUT R12, R4, R11, R22, 0x96, !PT ;  /* 0x0000000b040c7212 */ /* 0x000fe400078e9616 */
[C---:B------:R-:W-:Y:S01]  /*0270*/  IADD3 R43, PT, PT, R23.reuse, -0x24c28bd8, RZ ;  /* 0xdb3d7428172b7810 */ /* 0x040fe20007ffe0ff */
        /* <DEDUP_REMOVED lines=38> */
[C---:B------:R-:W-:Y:S02]  /*04e0*/  VIADD R18, R22.reuse, 0x5384540f ;  /* 0x5384540f16127836 */ /* 0x040fe40000000000 */
[----:B------:R-:W-:Y:S02]  /*04f0*/  VIADD R21, R22, 0xf1bbcdc8 ;  /* 0xf1bbcdc816157836 */ /* 0x000fe40000000000 */
[----:B------:R-:W-:Y:S01]  /*0500*/  IMAD.WIDE.U32 R24, R24, -0x326172a9, RZ ;  /* 0xcd9e8d5718187825 */ /* 0x000fe200078e00ff */
[----:B------:R-:W-:-:S03]  /*0510*/  LOP3.LUT R26, R18, R30, R29, 0x96, !PT ;  /* 0x0000001e121a7212 */ /* 0x000fc600078e961d */
[----:B------:R-:W-:Y:S01]  /*0520*/  IMAD.MOV.U32 R20, RZ, RZ, R44 ;  /* 0x000000ffff147224 */ /* 0x000fe200078e002c */
[----:B------:R-:W-:Y:S01]  /*0530*/  LOP3.LUT R44, R21, R28, R25, 0x96, !PT ;  /* 0x0000001c152c7212 */ /* 0x000fe200078e9619 */
[----:B------:R-:W-:-:S04]  /*0540*/  IMAD.WIDE.U32 R26, R26, -0x2daee0ad, RZ ;  /* 0xd2511f531a1a7825 */ /* 0x000fc800078e00ff */
[----:B------:R-:W-:Y:S01]  /*0550*/  IMAD.MOV.U32 R19, RZ, RZ, R45 ;  /* 0x000000ffff137224 */ /* 0x000fe200078e002d */
[----:B------:R-:W-:Y:S01]  /*0560*/  LOP3.LUT R46, R43, R46, R27, 0x96, !PT ;  /* 0x0000002e2b2e7212 */ /* 0x000fe200078e961b */
[----:B------:R-:W-:Y:S06]  /*0570*/  BRA.U UP0, `(.L_x_274) ;  /* 0x0000000100587547 */ /* 0x000fec000b800000 */
[----:B------:R-:W0:Y:S01]  /*0580*/  I2F.U32.RP R0, UR6 ;  /* 0x0000000600007d06 */ /* 0x000e220008209000 */
[----:B------:R-:W-:Y:S01]  /*0590*/  UIADD3 UR7, UPT, UPT, URZ, -UR6, URZ ;  /* 0x80000006ff077290 */ /* 0x000fe2000fffe0ff */
[----:B------:R-:W-:Y:S01]  /*05a0*/  UMOV UR4, URZ ;  /* 0x000000ff00047c82 */ /* 0x000fe20008000000 */
[----:B------:R-:W-:-:S05]  /*05b0*/  UISETP.NE.U32.AND UP2, UPT, UR6, URZ, UPT ;  /* 0x000000ff0600728c */ /* 0x000fca000bf45070 */
[----:B0-----:R-:W0:Y:S02]  /*05c0*/  MUFU.RCP R0, R0 ;  /* 0x0000000000007308 */ /* 0x001e240000001000 */
[----:B0-----:R-:W-:-:S06]  /*05d0*/  VIADD R2, R0, 0xffffffe ;  /* 0x0ffffffe00027836 */ /* 0x001fcc0000000000 */
[----:B------:R-:W0:Y:S02]  /*05e0*/  F2I.FTZ.U32.TRUNC.NTZ R2, R2 ;  /* 0x0000000200027305 */ /* 0x000e24000021f000 */
[----:B0-----:R-:W-:-:S13]  /*05f0*/  R2UR UR5, R2 ;  /* 0x00000000020572ca */ /* 0x001fda00000e0000 */
[----:B------:R-:W-:-:S04]  /*0600*/  UIMAD UR7, UR7, UR5, URZ ;  /* 0x00000005070772a4 */ /* 0x000fc8000f8e02ff */
[----:B------:R-:W-:-:S04]  /*0610*/  UIMAD.WIDE.U32 UR4, UR5, UR7, UR4 ;  /* 0x00000007050472a5 */ /* 0x000fc8000f8e0004 */
[----:B------:R-:W-:-:S07]  /*0620*/  UIMAD.WIDE.U32 UR4, UR5, UR17, URZ ;  /* 0x00000011050472a5 */ /* 0x000fce000f8e00ff */
[----:B------:R-:W-:Y:S02]  /*0630*/  UMOV UR4, UR5 ;  /* 0x0000000500047c82 */ /* 0x000fe40008000000 */
[----:B------:R-:W-:-:S04]  /*0640*/  UIADD3 UR5, UPT, UPT, -UR4, URZ, URZ ;  /* 0x000000ff04057290 */ /* 0x000fc8000fffe1ff */
[----:B------:R-:W-:-:S04]  /*0650*/  UIMAD UR5, UR6, UR5, UR17 ;  /* 0x00000005060572a4 */ /* 0x000fc8000f8e0211 */
[----:B------:R-:W-:-:S11]  /*0660*/  UISETP.GE.U32.AND UP0, UPT, UR5, UR6, UPT ;  /* 0x000000060500728c */ /* 0x000fd6000bf06070 */
[----:B------:R-:W-:Y:S02]  /*0670*/  @UP0 UIADD3 UR5, UPT, UPT, -UR6, UR5, URZ ;  /* 0x0000000506050290 */ /* 0x000fe4000fffe1ff */
[----:B------:R-:W-:Y:S02]  /*0680*/  @UP0 UIADD3 UR4, UPT, UPT, UR4, 0x1, URZ ;  /* 0x0000000104040890 */ /* 0x000fe4000fffe0ff */
[----:B------:R-:W-:-:S03]  /*0690*/  UISETP.GE.U32.AND UP1, UPT, UR5, UR6, UPT ;  /* 0x000000060500728c */ /* 0x000fc6000bf26070 */
[----:B------:R-:W-:-:S08]  /*06a0*/  UMOV UR5, URZ ;  /* 0x000000ff00057c82 */ /* 0x000fd00008000000 */
[----:B------:R-:W-:Y:S02]  /*06b0*/  @UP1 UIADD3 UR4, UPT, UPT, UR4, 0x1, URZ ;  /* 0x0000000104041890 */ /* 0x000fe4000fffe0ff */
[----:B------:R-:W-:Y:S01]  /*06c0*/  @!UP2 ULOP3.LUT UR4, URZ, UR6, URZ, 0x33, !UPT ;  /* 0x00000006ff04a292 */ /* 0x000fe2000f8e33ff */
[----:B------:R-:W-:Y:S11]  /*06d0*/  BRA `(.L_x_275) ;  /* 0x0000000000087947 */ /* 0x000ff60003800000 */
.L_x_274:
[----:B------:R-:W-:-:S07]  /*06e0*/  MOV R2, 0x700 ;  /* 0x0000070000027802 */ /* 0x000fce0000000f00 */
[----:B------:R-:W-:Y:S05]  /*06f0*/  CALL.REL.NOINC `($__internal_15_$__cuda_sm20_div_s64) ;  /* 0x0000004c00fc7944 */ /* 0x000fea0003c00000 */
.L_x_275:
[----:B------:R-:W-:-:S04]  /*0700*/  UIMAD.WIDE.U32 UR8, UR15, UR16, URZ ;  /* 0x000000100f0872a5 */ /* 0x000fc8000f8e00ff */
[----:B------:R-:W-:Y:S02]  /*0710*/  USHF.L.U64.HI UR9, UR8, 0x1, UR9 ;  /* 0x0000000108097899 */ /* 0x000fe40008010209 */
[----:B------:R-:W-:Y:S02]  /*0720*/  USHF.L.U32 UR8, UR8, 0x1, URZ ;  /* 0x0000000108087899 */ /* 0x000fe400080006ff */
[----:B------:R-:W-:Y:S02]  /*0730*/  UIMAD UR7, UR9, UR4, URZ ;  /* 0x00000004090772a4 */ /* 0x000fe4000f8e02ff */
[----:B------:R-:W-:Y:S02]  /*0740*/  UIMAD.WIDE.U32 UR18, UR4, UR8, UR8 ;  /* 0x00000008041272a5 */ /* 0x000fe4000f8e0008 */
[----:B------:R-:W-:-:S04]  /*0750*/  UIMAD UR7, UR5, UR8, UR7 ;  /* 0x00000008050772a4 */ /* 0x000fc8000f8e0207 */
[----:B------:R-:W-:Y:S01]  /*0760*/  UIADD3 UR7, UPT, UPT, UR19, UR7, URZ ;  /* 0x0000000713077290 */ /* 0x000fe2000fffe0ff */
[----:B------:R-:W-:-:S05]  /*0770*/  ISETP.GE.U32.AND P0, PT, R20, UR18, PT ;  /* 0x0000001214007c0c */ /* 0x000fca000bf06070 */
[----:B------:R-:W-:-:S13]  /*0780*/  ISETP.GE.AND.EX P0, PT, R19, UR7, PT, P0 ;  /* 0x0000000713007c0c */ /* 0x000fda000bf06300 */
        /* <DEDUP_REMOVED lines=24> */
[----:B------:R-:W0:Y:S02]  /*0910*/  DADD R30, -R32, 1 ;  /* 0x3ff00000201e7429 */ /* 0x000e240000000100 */
[----:B0-----:R-:W-:Y:S02]  /*0920*/  R2UR UR4, R30 ;  /* 0x000000001e0472ca */ /* 0x001fe400000e0000 */
[----:B------:R-:W-:-:S11]  /*0930*/  R2UR UR5, R31 ;  /* 0x000000001f0572ca */ /* 0x000fd600000e0000 */
[----:B------:R-:W-:Y:S02]  /*0940*/  IMAD.U32 R30, RZ, RZ, UR4 ;  /* 0x00000004ff1e7e24 */ /* 0x000fe4000f8e00ff */
[----:B------:R-:W-:Y:S01]  /*0950*/  IMAD.U32 R31, RZ, RZ, UR5 ;  /* 0x00000005ff1f7e24 */ /* 0x000fe2000f8e00ff */
[----:B------:R-:W-:-:S15]  /*0960*/  UISETP.GE.AND UP2, UPT, UR5, 0x100000, UPT ;  /* 0x001000000500788c */ /* 0x000fde000bf46270 */
[----:B------:R-:W-:-:S15]  /*0970*/  NOP ;  /* 0x0000000000007918 */ /* 0x000fde0000000000 */
[----:B------:R-:W-:-:S15]  /*0980*/  NOP ;  /* 0x0000000000007918 */ /* 0x000fde0000000000 */
[----:B------:R-:W-:-:S01]  /*0990*/  NOP ;  /* 0x0000000000007918 */ /* 0x000fc20000000000 */
[----:B------:R-:W0:-:S15]  /*09a0*/  DFMA R36, -R28, R34, 1 ;  /* 0x3ff000001c24742b */ /* 0x000e1e0000000122 */
        /* <DEDUP_REMOVED lines=10> */
[C---:B0-----:R-:W-:Y:S02]  /*0a50*/  FSETP.GEU.FTZ.AND P2, PT, R55.reuse, 1.7916666269302368164, PT ;  /* 0x3fe555553700780b */ /* 0x041fe40003f5e000 */
[C---:B------:R-:W-:Y:S02]  /*0a60*/  FSETP.GT.FTZ.AND P3, PT, R55.reuse, -1.6999999284744262695, PT ;  /* 0xbfd999993700780b */ /* 0x040fe40003f74000 */
[----:B------:R-:W-:-:S09]  /*0a70*/  FSETP.GEU.AND P1, PT, |R55|, 6.5827683646048100446e-37, PT ;  /* 0x036000003700780b */ /* 0x000fd20003f2e200 */
[----:B------:R-:W-:Y:S02]  /*0a80*/  VOTEU.ANY UP1, P2 ;  /* 0x0000000000ff7886 */ /* 0x000fe40001020100 */
[----:B------:R-:W-:Y:S01]  /*0a90*/  VOTEU.ANY UP0, P3 ;  /* 0x0000000000ff7886 */ /* 0x000fe20001800100 */
[----:B------:R-:W-:-:S15]  /*0aa0*/  UPLOP3.LUT UP0, UPT, UP1, UP0, UPT, 0x8, 0x80 ;  /* 0x000000000080789c */ /* 0x000fde0000f00170 */
[----:B------:R-:W-:-:S15]  /*0ab0*/  NOP ;  /* 0x0000000000007918 */ /* 0x000fde0000000000 */
[----:B------:R-:W-:-:S15]  /*0ac0*/  NOP ;  /* 0x0000000000007918 */ /* 0x000fde0000000000 */
[----:B------:R-:W-:-:S01]  /*0ad0*/  NOP ;  /* 0x0000000000007918 */ /* 0x000fc20000000000 */
        /* <DEDUP_REMOVED lines=16> */
[----:B------:R-:W0:Y:S02]  /*0be0*/  DMUL R30, R30, 1.80143985094819840000e+16 ;  /* 0x435000001e1e7828 */ /* 0x000e240000000000 */
[----:B0-----:R-:W-:Y:S02]  /*0bf0*/  R2UR UR8, R30 ;  /* 0x000000001e0872ca */ /* 0x001fe400000e0000 */
[----:B------:R-:W-:Y:S01]  /*0c00*/  R2UR UR9, R31 ;  /* 0x000000001f0972ca */ /* 0x000fe200000e0000 */
[----:B------:R-:W-:-:S14]  /*0c10*/  @P0 BRA P1, `(.L_x_276) ;  /* 0x0000000000100947 */ /* 0x000fdc0000800000 */
[----:B------:R-:W-:Y:S01]  /*0c20*/  IMAD.MOV.U32 R30, RZ, RZ, R28 ;  /* 0x000000ffff1e7224 */ /* 0x000fe200078e001c */
[----:B------:R-:W-:Y:S02]  /*0c30*/  MOV R31, R29 ;  /* 0x0000001d001f7202 */ /* 0x000fe40000000f00 */
[----:B------:R-:W-:-:S07]  /*0c40*/  MOV R2, 0xc60 ;  /* 0x00000c6000027802 */ /* 0x000fce0000000f00 */
[----:B------:R-:W-:Y:S05]  /*0c50*/  CALL.REL.NOINC `($__internal_14_$__cuda_sm20_div_rn_f64_full) ;  /* 0x0000004000907944 */ /* 0x000fea0003c00000 */
.L_x_276:
[----:B------:R-:W0:Y:S01]  /*0c60*/  LDCU.64 UR24, c[0x0][0x3b8] ;  /* 0x00007700ff1877ac */ /* 0x000e220008000a00 */
[----:B------:R-:W-:Y:S01]  /*0c70*/  IMAD.MOV.U32 R28, RZ, RZ, -0x314d23bc ;  /* 0xceb2dc44ff1c7424 */ /* 0x000fe200078e00ff */
[----:B------:R-:W-:Y:S01]  /*0c80*/  PLOP3.LUT P0, PT, PT, PT, UP2, 0x80, 0x8 ;  /* 0x000000000008781c */ /* 0x000fe20003f0f028 */
[----:B------:R-:W-:Y:S01]  /*0c90*/  IMAD.MOV.U32 R29, RZ, RZ, 0x3ed087ff ;  /* 0x3ed087ffff1d7424 */ /* 0x000fe200078e00ff */
[----:B------:R-:W-:Y:S01]  /*0ca0*/  UMOV UR10, 0x2fbe14b5 ;  /* 0x2fbe14b5000a7882 */ /* 0x000fe20000000000 */
[----:B------:R-:W-:Y:S01]  /*0cb0*/  UMOV UR11, 0x3eb372fb ;  /* 0x3eb372fb000b7882 */ /* 0x000fe20000000000 */
[----:B------:R-:W-:Y:S01]  /*0cc0*/  IMAD.U32 R0, RZ, RZ, UR9 ;  /* 0x00000009ff007e24 */ /* 0x000fe2000f8e00ff */
[----:B------:R-:W-:Y:S01]  /*0cd0*/  LOP3.LUT R48, R48, 0x3, RZ, 0xc0, !PT ;  /* 0x0000000330307812 */ /* 0x000fe200078ec0ff */
[----:B------:R-:W-:Y:S01]  /*0ce0*/  IMAD.MOV.U32 R30, RZ, RZ, 0x0 ;  /* 0x00000000ff1e7424 */ /* 0x000fe200078e00ff */
[----:B------:R-:W1:Y:S01]  /*0cf0*/  LDCU UR15, c[0x0][0x3b0] ;  /* 0x00007600ff0f77ac */ /* 0x000e620008000800 */
[----:B------:R-:W-:-:S02]  /*0d00*/  IMAD.MOV.U32 R31, RZ, RZ, 0x7ff00000 ;  /* 0x7ff00000ff1f7424 */ /* 0x000fc400078e00ff */
[----:B------:R-:W-:Y:S01]  /*0d10*/  IMAD.HI.U32 R25, R44, -0x2daee0ad, RZ ;  /* 0xd2511f532c197827 */ /* 0x000fe200078e00ff */
[----:B------:R-:W2:Y:S03]  /*0d20*/  LDCU.64 UR16, c[0x0][0x380] ;  /* 0x00007000ff1077ac */ /* 0x000ea60008000a00 */
[----:B------:R-:W-:Y:S01]  /*0d30*/  IMAD.HI.U32 R27, R46, -0x326172a9, RZ ;  /* 0xcd9e8d572e1b7827 */ /* 0x000fe200078e00ff */
[----:B------:R-:W-:Y:S01]  /*0d40*/  LOP3.LUT R2, R26, R25, RZ, 0x3c, !PT ;  /* 0x000000191a027212 */ /* 0x000fe200078e3cff */
[----:B0-----:R0:W3:Y:S01]  /*0d50*/  DMUL R38, R32, UR24 ;  /* 0x0000001820267c28 */ /* 0x0010e20008000000 */
[----:B------:R-:W4:Y:S01]  /*0d60*/  LDCU.64 UR20, c[0x0][0x3a8] ;  /* 0x00007500ff1477ac */ /* 0x000f220008000a00 */
[----:B0-----:R-:W-:Y:S01]  /*0d70*/  IMAD.U32 R32, RZ, RZ, UR8 ;  /* 0x00000008ff207e24 */ /* 0x001fe2000f8e00ff */
[----:B------:R-:W-:Y:S01]  /*0d80*/  FSEL R33, R0, UR5, !P0 ;  /* 0x0000000500217c08 */ /* 0x000fe2000c000000 */
[----:B------:R-:W-:Y:S01]  /*0d90*/  USEL UR5, UR9, UR5, !UP2 ;  /* 0x0000000509057287 */ /* 0x000fe2000d000000 */
[----:B------:R-:W-:-:S02]  /*0da0*/  IADD3 R0, PT, PT, R22, -0x700cb87f, RZ ;  /* 0x8ff3478116007810 */ /* 0x000fc40007ffe0ff */
[----:B------:R-:W-:Y:S01]  /*0db0*/  FSEL R32, R32, UR4, !P0 ;  /* 0x0000000420207c08 */ /* 0x000fe2000c000000 */
[----:B------:R-:W-:Y:S01]  /*0dc0*/  USEL UR4, UR8, UR4, !UP2 ;  /* 0x0000000408047287 */ /* 0x000fe2000d000000 */
[----:B------:R-:W-:Y:S01]  /*0dd0*/  LOP3.LUT P0, RZ, R33, 0x7fffffff, RZ, 0xc0, !PT ;  /* 0x7fffffff21ff7812 */ /* 0x000fe2000780c0ff */
[----:B------:R-:W-:Y:S01]  /*0de0*/  ULOP3.LUT UR8, UR5, 0xfffff, URZ, 0xc0, !UPT ;  /* 0x000fffff05087892 */ /* 0x000fe2000f8ec0ff */
[----:B------:R-:W-:Y:S01]  /*0df0*/  LOP3.LUT R0, R0, R24, R27, 0x96, !PT ;  /* 0x0000001800007212 */ /* 0x000fe200078e961b */
[----:B------:R-:W-:Y:S02]  /*0e00*/  USHF.R.U32.HI UR9, URZ, 0x14, UR5 ;  /* 0x00000014ff097899 */ /* 0x000fe40008011605 */
[----:B------:R-:W-:Y:S02]  /*0e10*/  ULOP3.LUT UR8, UR8, 0x3ff00000, URZ, 0xfc, !UPT ;  /* 0x3ff0000008087892 */ /* 0x000fe4000f8efcff */
[----:B------:R-:W-:Y:S02]  /*0e20*/  UIADD3 UR22, UPT, UPT, UR5, -0x7ff00000, URZ ;  /* 0x8010000005167890 */ /* 0x000fe4000fffe0ff */
[----:B------:R-:W-:-:S02]  /*0e30*/  ULEA.HI UR5, UR5, 0xfffffbcb, URZ, 0xc ;  /* 0xfffffbcb05057891 */ /* 0x000fc4000f8f60ff */
[----:B------:R-:W-:Y:S02]  /*0e40*/  @UP2 UIADD3 UR5, UPT, UPT, UR9, -0x3ff, URZ ;  /* 0xfffffc0109052890 */ /* 0x000fe4000fffe0ff */
[----:B------:R-:W-:-:S15]  /*0e50*/  UIADD3 UR23, UPT, UPT, UR8, -0x100000, URZ ;  /* 0xfff0000008177890 */ /* 0x000fde000fffe0ff */
[----:B------:R-:W-:-:S15]  /*0e60*/  NOP ;  /* 0x0000000000007918 */ /* 0x000fde0000000000 */
[----:B------:R-:W-:-:S12]  /*0e70*/  NOP ;  /* 0x0000000000007918 */ /* 0x000fd80000000000 */
[----:B---3--:R-:W0:-:S15]  /*0e80*/  DADD R36, R38, -UR24 ;  /* 0x8000001826247e29 */ /* 0x008e1e0008000000 */
        /* <DEDUP_REMOVED lines=51> */
[----:B0-----:R-:W0:-:S15]  /*11c0*/  DFMA R28, R34, R28, UR10 ;  /* 0x0000000a221c7e2b */ /* 0x001e1e000800001c */
        /* <DEDUP_REMOVED lines=14> */
[----:B------:R-:W0:Y:S02]  /*12b0*/  DFMA R30, R32, R30, +INF ;  /* 0x7ff00000201e742b */ /* 0x000e24000000001e */
[----:B0-----:R-:W-:Y:S02]  /*12c0*/  FSEL R47, R30, RZ, P0 ;  /* 0x000000ff1e2f7208 */ /* 0x001fe40000000000 */
[----:B------:R-:W-:-:S15]  /*12d0*/  FSEL R49, R31, -QNAN , P0 ;  /* 0xfff000001f317808 */ /* 0x000fde0000000000 */
[----:B------:R-:W-:-:S15]  /*12e0*/  NOP ;  /* 0x0000000000007918 */ /* 0x000fde0000000000 */
[----:B------:R-:W-:-:S15]  /*12f0*/  NOP ;  /* 0x0000000000007918 */ /* 0x000fde0000000000 */
[----:B------:R-:W-:-:S15]  /*1300*/  NOP ;  /* 0x0000000000007918 */ /* 0x000fde0000000000 */
[----:B-12-4-:R0:W3:Y:S02]  /*1310*/  DADD R24, R28, -UR24 ;  /* 0x800000181c187e29 */ /* 0x0160e40008000000 */
.L_x_295:
[----:B------:R-:W-:Y:S01]  /*1320*/  VIADD R3, R3, 0x1 ;  /* 0x0000000103037836 */ /* 0x000fe20000000000 */
[----:B------:R-:W-:Y:S03]  /*1330*/  BSSY.RECONVERGENT B0, `(.L_x_277) ;  /* 0x000000c000007945 */ /* 0x000fe60003800200 */
[C---:B------:R-:W-:Y:S01]  /*1340*/  IMAD.WIDE.U32 R32, R3.reuse, -0x2daee0ad, RZ ;  /* 0xd2511f5303207825 */ /* 0x040fe200078e00ff */
[----:B------:R-:W-:-:S13]  /*1350*/  ISETP.NE.AND P0, PT, R3, RZ, PT ;  /* 0x000000ff0300720c */ /* 0x000fda0003f05270 */
[----:B01----:R-:W-:Y:S05]  /*1360*/  @P0 BRA `(.L_x_278) ;  /* 0x0000000000200947 */ /* 0x003fea0003800000 */
[----:B------:R-:W-:-:S05]  /*1370*/  VIADD R4, R4, 0x1 ;  /* 0x0000000104047836 */ /* 0x000fca0000000000 */
[----:B------:R-:W-:-:S13]  /*1380*/  ISETP.NE.AND P0, PT, R4, RZ, PT ;  /* 0x000000ff0400720c */ /* 0x000fda0003f05270 */
[----:B------:R-:W-:Y:S02]  /*1390*/  @!P0 VIADD R42, R42, 0x1 ;  /* 0x000000012a2a8836 */ /* 0x000fe40000000000 */
[----:B------:R-:W-:Y:S02]  /*13a0*/  @!P0 VIADD R26, R45, 0x1 ;  /* 0x000000012d1a8836 */ /* 0x000fe40000000000 */
[----:B------:R-:W-:Y:S01]  /*13b0*/  @!P0 IMAD.MOV.U32 R4, RZ, RZ, RZ ;  /* 0x000000ffff048224 */ /* 0x000fe200078e00ff */
[----:B------:R-:W-:-:S13]  /*13c0*/  ISETP.NE.AND P1, PT, R42, RZ, !P0 ;  /* 0x000000ff2a00720c */ /* 0x000fda0004725270 */
[----:B------:R-:W-:-:S05]  /*13d0*/  @P1 IMAD.MOV R26, RZ, RZ, R45 ;  /* 0x000000ffff1a1224 */ /* 0x000fca00078e022d */
[----:B------:R-:W-:-:S07]  /*13e0*/  @!P0 MOV R45, R26 ;  /* 0x0000001a002d8202 */ /* 0x000fce0000000f00 */
.L_x_278:
[----:B------:R-:W-:Y:S05]  /*13f0*/  BSYNC.RECONVERGENT B0 ;  /* 0x0000000000007941 */ /* 0x000fea0003800200 */
.L_x_277:
[----:B0-----:R-:W-:Y:S01]  /*1400*/  LOP3.LUT R28, R45, R33, R23, 0x96, !PT ;  /* 0x000000212d1c7212 */ /* 0x001fe200078e9617 */
[----:B------:R-:W-:Y:S01]  /*1410*/  IMAD.WIDE.U32 R26, R42, -0x326172a9, RZ ;  /* 0xcd9e8d572a1a7825 */ /* 0x000fe200078e00ff */
[----:B------:R-:W-:-:S03]  /*1420*/  ISETP.GT.AND P0, PT, R48, 0x1, PT ;  /* 0x000000013000780c */ /* 0x000fc60003f04270 */
        /* <DEDUP_REMOVED lines=26> */
[----:B------:R-:W-:Y:S01]  /*15d0*/  IMAD.MOV.U32 R33, RZ, RZ, R46 ;  /* 0x000000ffff217224 */ /* 0x000fe200078e002e */
[----:B------:R-:W-:Y:S01]  /*15e0*/  LOP3.LUT R26, R18, R26, R29, 0x96, !PT ;  /* 0x0000001a121a7212 */ /* 0x000fe200078e961d */
[----:B------:R-:W-:-:S04]  /*15f0*/  IMAD.WIDE.U32 R30, R30, -0x2daee0ad, RZ ;  /* 0xd2511f531e1e7825 */ /* 0x000fc800078e00ff */
[----:B------:R-:W-:Y:S01]  /*1600*/  IMAD.WIDE.U32 R26, R26, -0x2daee0ad, RZ ;  /* 0xd2511f531a1a7825 */ /* 0x000fe200078e00ff */
[----:B------:R-:W-:-:S03]  /*1610*/  LOP3.LUT R50, R17, R32, R31, 0x96, !PT ;  /* 0x0000002011327212 */ /* 0x000fc600078e961f */
[----:B------:R-:W-:Y:S01]  /*1620*/  VIADD R29, R23, 0x96a522ad ;  /* 0x96a522ad171d7836 */ /* 0x000fe20000000000 */
[----:B------:R-:W-:Y:S01]  /*1630*/  LOP3.LUT R46, R43, R30, R27, 0x96, !PT ;  /* 0x0000001e2b2e7212 */ /* 0x000fe200078e961b */
[----:B------:R-:W-:-:S03]  /*1640*/  IMAD.WIDE.U32 R50, R50, -0x326172a9, RZ ;  /* 0xcd9e8d5732327825 */ /* 0x000fc600078e00ff */
[----:B------:R-:W-:Y:S01]  /*1650*/  LOP3.LUT R29, R2, R29, RZ, 0x3c, !PT ;  /* 0x0000001d021d7212 */ /* 0x000fe200078e3cff */
[----:B------:R-:W-:-:S04]  /*1660*/  IMAD.HI.U32 R31, R46, -0x326172a9, RZ ;  /* 0xcd9e8d572e1f7827 */ /* 0x000fc800078e00ff */
[----:B------:R-:W-:Y:S02]  /*1670*/  VIADD R32, R22, 0x8ff34781 ;  /* 0x8ff3478116207836 */ /* 0x000fe40000000000 */
[----:B------:R-:W-:Y:S01]  /*1680*/  IMAD R30, R44, -0x2daee0ad, RZ ;  /* 0xd2511f532c1e7824 */ /* 0x000fe200078e02ff */
[----:B------:R-:W-:Y:S02]  /*1690*/  LOP3.LUT R44, R21, R28, R51, 0x96, !PT ;  /* 0x0000001c152c7212 */ /* 0x000fe400078e9633 */
        /* <DEDUP_REMOVED lines=8> */
.L_x_279:
[----:B------:R-:W-:Y:S01]  /*1720*/  ISETP.NE.AND P0, PT, R48, 0x3, PT ;  /* 0x000000033000780c */ /* 0x000fe20003f05270 */
[----:B------:R-:W-:Y:S01]  /*1730*/  IMAD.MOV.U32 R0, RZ, RZ, R30 ;  /* 0x000000ffff007224 */ /* 0x000fe200078e001e */
[----:B------:R-:W-:-:S11]  /*1740*/  MOV R2, R50 ;  /* 0x0000003200027202 */ /* 0x000fd60000000f00 */
[----:B------:R-:W-:Y:S02]  /*1750*/  @P0 IMAD.MOV.U32 R0, RZ, RZ, R29 ;  /* 0x000000ffff000224 */ /* 0x000fe400078e001d */
[----:B------:R-:W-:-:S07]  /*1760*/  @P0 IMAD.MOV.U32 R2, RZ, RZ, R30 ;  /* 0x000000ffff020224 */ /* 0x000fce00078e001e */
.L_x_280:
[----:B------:R-:W-:Y:S01]  /*1770*/  ISETP.GE.U32.AND P0, PT, R20, UR16, PT ;  /* 0x0000001014007c0c */ /* 0x000fe2000bf06070 */
[----:B------:R-:W-:Y:S01]  /*1780*/  BSSY.RECONVERGENT B0, `(.L_x_281) ;  /* 0x00001b0000007945 */ /* 0x000fe20003800200 */
[----:B------:R-:W-:Y:S01]  /*1790*/  I2FP.F32.U32 R51, R2 ;  /* 0x0000000200337245 */ /* 0x000fe20000201000 */
[----:B------:R-:W-:Y:S01]  /*17a0*/  IMAD.MOV.U32 R2, RZ, RZ, 0x2f800000 ;  /* 0x2f800000ff027424 */ /* 0x000fe200078e00ff */
[----:B------:R-:W-:-:S03]  /*17b0*/  ISETP.GE.AND.EX P0, PT, R19, UR17, PT, P0 ;  /* 0x0000001113007c0c */ /* 0x000fc6000bf06300 */
[----:B------:R-:W-:-:S10]  /*17c0*/  FFMA.FTZ R51, R51, R2, 1.1641532182693481445e-10 ;  /* 0x2f00000033337423 */ /* 0x000fd40000010002 */
[----:B------:R-:W-:Y:S05]  /*17d0*/  @P0 BRA `(.L_x_282) ;  /* 0x0000001800a80947 */ /* 0x000fea0003800000 */
[----:B------:R-:W-:Y:S01]  /*17e0*/  I2FP.F32.U32 R0, R0 ;  /* 0x0000000000007245 */ /* 0x000fe20000201000 */
[----:B------:R-:W-:Y:S04]  /*17f0*/  BSSY.RECONVERGENT B1, `(.L_x_283) ;  /* 0x00000c4000017945 */ /* 0x000fe80003800200 */
[----:B------:R-:W-:-:S04]  /*1800*/  FFMA.FTZ R0, R0, R2, 1.1641532182693481445e-10 ;  /* 0x2f00000000007423 */ /* 0x000fc80000010002 */
[----:B------:R-:W-:-:S04]  /*1810*/  FMUL.FTZ R0, R0, 1 ;  /* 0x3f80000000007820 */ /* 0x000fc80000410000 */
[----:B------:R-:W0:Y:S02]  /*1820*/  F2F.F64.F32 R28, R0 ;  /* 0x00000000001c7310 */ /* 0x000e240000201800 */
[----:B0-----:R-:W-:Y:S01]  /*1830*/  ISETP.GT.AND P0, PT, R29, 0xfffff, PT ;  /* 0x000fffff1d00780c */ /* 0x001fe20003f04270 */
[--C-:B------:R-:W-:Y:S02]  /*1840*/  IMAD.MOV.U32 R30, RZ, RZ, R28.reuse ;  /* 0x000000ffff1e7224 */ /* 0x100fe400078e001c */
[----:B------:R-:W-:Y:S02]  /*1850*/  IMAD.MOV.U32 R31, RZ, RZ, R29 ;  /* 0x000000ffff1f7224 */ /* 0x000fe400078e001d */
[----:B------:R-:W-:-:S15]  /*1860*/  IMAD.MOV.U32 R34, RZ, RZ, R28 ;  /* 0x000000ffff227224 */ /* 0x000fde00078e001c */
[----:B------:R-:W-:-:S15]  /*1870*/  NOP ;  /* 0x0000000000007918 */ /* 0x000fde0000000000 */
[----:B------:R-:W-:-:S15]  /*1880*/  NOP ;  /* 0x0000000000007918 */ /* 0x000fde0000000000 */
[----:B------:R-:W-:-:S12]  /*1890*/  NOP ;  /* 0x0000000000007918 */ /* 0x000fd80000000000 */
[----:B------:R-:W0:Y:S02]  /*18a0*/  @!P0 DMUL R30, R30, 1.80143985094819840000e+16 ;  /* 0x435000001e1e8828 */ /* 0x000e240000000000 */
[----:B0-----:R-:W-:Y:S02]  /*18b0*/  @!P0 IMAD.MOV.U32 R29, RZ, RZ, R31 ;  /* 0x000000ffff1d8224 */ /* 0x001fe400078e001f */
[----:B------:R-:W-:-:S03]  /*18c0*/  @!P0 IMAD.MOV.U32 R34, RZ, RZ, R30 ;  /* 0x000000ffff228224 */ /* 0x000fc600078e001e */
[----:B------:R-:W-:-:S04]  /*18d0*/  IADD3 R2, PT, PT, R29, -0x1, RZ ;  /* 0xffffffff1d027810 */ /* 0x000fc80007ffe0ff */
[----:B------:R-:W-:Y:S01]  /*18e0*/  ISETP.GT.U32.AND P1, PT, R2, 0x7feffffe, PT ;  /* 0x7feffffe0200780c */ /* 0x000fe20003f24070 */
[----:B------:R-:W-:Y:S02]  /*18f0*/  IMAD.MOV.U32 R2, RZ, RZ, -0x3ff ;  /* 0xfffffc01ff027424 */ /* 0x000fe400078e00ff */
[----:B------:R-:W-:-:S10]  /*1900*/  @!P0 IMAD.MOV.U32 R2, RZ, RZ, -0x435 ;  /* 0xfffffbcbff028424 */ /* 0x000fd400078e00ff */
[----:B------:R-:W-:Y:S05]  /*1910*/  @P1 BRA `(.L_x_284) ;  /* 0x0000000800ac1947 */ /* 0x000fea0003800000 */
[C---:B------:R-:W-:Y:S01]  /*1920*/  LOP3.LUT R0, R29.reuse, 0xfffff, RZ, 0xc0, !PT ;  /* 0x000fffff1d007812 */ /* 0x040fe200078ec0ff */
[----:B------:R-:W-:Y:S01]  /*1930*/  IMAD.MOV.U32 R28, RZ, RZ, RZ ;  /* 0x000000ffff1c7224 */ /* 0x000fe200078e00ff */
[----:B------:R-:W-:Y:S01]  /*1940*/  LEA.HI R2, R29, R2, RZ, 0xc ;  /* 0x000000021d027211 */ /* 0x000fe200078f60ff */
[----:B------:R-:W-:Y:S01]  /*1950*/  UMOV UR10, 0x80000000 ;  /* 0x80000000000a7882 */ /* 0x000fe20000000000 */
[----:B------:R-:W-:Y:S01]  /*1960*/  LOP3.LUT R35, R0, 0x3ff00000, RZ, 0xfc, !PT ;  /* 0x3ff0000000237812 */ /* 0x000fe200078efcff */
[----:B------:R-:W-:-:S03]  /*1970*/  UMOV UR11, 0x43300000 ;  /* 0x43300000000b7882 */ /* 0x000fc60000000000 */
[----:B------:R-:W-:-:S13]  /*1980*/  ISETP.GE.U32.AND P0, PT, R35, 0x3ff6a09f, PT ;  /* 0x3ff6a09f2300780c */ /* 0x000fda0003f06070 */
[----:B------:R-:W-:Y:S01]  /*1990*/  @P0 VIADD R31, R35, 0xfff00000 ;  /* 0xfff00000231f0836 */ /* 0x000fe20000000000 */
[----:B------:R-:W-:-:S03]  /*19a0*/  @P0 IADD3 R2, PT, PT, R2, 0x1, RZ ;  /* 0x0000000102020810 */ /* 0x000fc60007ffe0ff */
[----:B------:R-:W-:Y:S01]  /*19b0*/  @P0 IMAD.MOV.U32 R35, RZ, RZ, R31 ;  /* 0x000000ffff230224 */ /* 0x000fe200078e001f */
[----:B------:R-:W-:Y:S01]  /*19c0*/  LOP3.LUT R30, R2, 0x80000000, RZ, 0x3c, !PT ;  /* 0x80000000021e7812 */ /* 0x000fe200078e3cff */
[----:B------:R-:W-:-:S04]  /*19d0*/  IMAD.MOV.U32 R31, RZ, RZ, 0x43300000 ;  /* 0x43300000ff1f7424 */ /* 0x000fc800078e00ff */
        /* <DEDUP_REMOVED lines=11> */
[----:B0-----:R0:W1:Y:S02]  /*1a90*/  DFMA R40, -R34, R28, 1 ;  /* 0x3ff000002228742b */ /* 0x001064000000011c */
[----:B0-----:R-:W-:Y:S02]  /*1aa0*/  IMAD.MOV.U32 R34, RZ, RZ, -0x748574fc ;  /* 0x8b7a8b04ff227424 */ /* 0x001fe400078e00ff */
[----:B------:R-:W-:-:S15]  /*1ab0*/  IMAD.MOV.U32 R35, RZ, RZ, 0x3ed0ee25 ;  /* 0x3ed0ee25ff237424 */ /* 0x000fde00078e00ff */
[----:B------:R-:W-:-:S15]  /*1ac0*/  NOP ;  /* 0x0000000000007918 */ /* 0x000fde0000000000 */
[----:B------:R-:W-:-:S15]  /*1ad0*/  NOP ;  /* 0x0000000000007918 */ /* 0x000fde0000000000 */
[----:B------:R-:W-:-:S15]  /*1ae0*/  NOP ;  /* 0x0000000000007918 */ /* 0x000fde0000000000 */
[----:B-1----:R-:W0:-:S15]  /*1af0*/  DFMA R40, R40, R40, R40 ;  /* 0x000000282828722b */ /* 0x002e1e0000000028 */
[----:B------:R-:W-:-:S15]  /*1b00*/  NOP ;  /* 0x0000000000007918 */ /* 0x000fde0000000000 */
[----:B------:R-:W-:-:S15]  /*1b10*/  NOP ;  /* 0x0000000000007918 */ /* 0x000fde0000000000 */
[----:B------:R-:W-:-:S15]  /*1b20*/  NOP ;  /* 0x0000000000007918 */ /* 0x000fde0000000000 */
[----:B------:R-:W-:-:S04]  /*1b30*/  NOP ;  /* 0x0000000000007918 */ /* 0x000fc80000000000 */
[----:B------:R-:W-:Y:S01]  /*1b40*/  DADD R30, R30, -UR10 ;  /* 0x8000000a1e1e7e29 */ /* 0x000fe20008000000 */
[----:B------:R-:W-:Y:S01]  /*1b50*/  UMOV UR10, 0xfefa39ef ;  /* 0xfefa39ef000a7882 */ /* 0x000fe20000000000 */
[----:B------:R-:W-:-:S15]  /*1b60*/  UMOV UR11, 0x3fe62e42 ;  /* 0x3fe62e42000b7882 */ /* 0x000fde0000000000 */
[----:B------:R-:W-:-:S15]  /*1b70*/  NOP ;  /* 0x0000000000007918 */ /* 0x000fde0000000000 */
[----:B------:R-:W-:-:S15]  /*1b80*/  NOP ;  /* 0x0000000000007918 */ /* 0x000fde0000000000 */
[----:B------:R-:W-:-:S15]  /*1b90*/  NOP ;  /* 0x0000000000007918 */ /* 0x000fde0000000000 */
[----:B------:R-:W-:-:S02]  /*1ba0*/  NOP ;  /* 0x0000000000007918 */ /* 0x000fc40000000000 */
        /* <DEDUP_REMOVED lines=69> */
[----:B0-----:R-:W-:Y:S01]  /*2000*/  DFMA R34, R36, R34, UR10 ;  /* 0x0000000a24227e2b */ /* 0x001fe20008000022 */
[----:B------:R-:W-:Y:S01]  /*2010*/  UMOV UR10, 0x55555554 ;  /* 0x55555554000a7882 */ /* 0x000fe20000000000 */
[----:B------:R-:W-:-:S15]  /*2020*/  UMOV UR11, 0x3fb55555 ;  /* 0x3fb55555000b7882 */ /* 0x000fde0000000000 */
[----:B------:R-:W-:-:S15]  /*2030*/  NOP ;  /* 0x0000000000007918 */ /* 0x000fde0000000000 */
[----:B------:R-:W-:-:S15]  /*2040*/  NOP ;  /* 0x0000000000007918 */ /* 0x000fde0000000000 */
[----:B------:R-:W-:-:S15]  /*2050*/  NOP ;  /* 0x0000000000007918 */ /* 0x000fde0000000000 */
[----:B------:R-:W-:-:S02]  /*2060*/  NOP ;  /* 0x0000000000007918 */ /* 0x000fc40000000000 */
[----:B------:R-:W0:-:S15]  /*2070*/  DADD R32, R52, -R38 ;  /* 0x0000000034207229 */ /* 0x000e1e0000000826 */
        /* <DEDUP_REMOVED lines=14> */
[----:B------:R-:W1:Y:S01]  /*2160*/  DFMA R34, R36, R34, UR10 ;  /* 0x0000000a24227e2b */ /* 0x000e620008000022 */
        /* <DEDUP_REMOVED lines=11> */
[----:B-1----:R-:W0:-:S15]  /*2220*/  DMUL R34, R36, R34 ;  /* 0x0000002224227228 */ /* 0x002e1e0000000000 */
        /* <DEDUP_REMOVED lines=26> */
.L_x_284:
[----:B------:R-:W-:Y:S01]  /*23d0*/  IMAD.MOV.U32 R28, RZ, RZ, 0x0 ;  /* 0x00000000ff1c7424 */ /* 0x000fe200078e00ff */
[----:B------:R-:W-:Y:S01]  /*23e0*/  LOP3.LUT P0, RZ, R31, 0x7fffffff, RZ, 0xc0, !PT ;  /* 0x7fffffff1fff7812 */ /* 0x000fe2000780c0ff */
[----:B------:R-:W-:-:S06]  /*23f0*/  IMAD.MOV.U32 R29, RZ, RZ, 0x7ff00000 ;  /* 0x7ff00000ff1d7424 */ /* 0x000fcc00078e00ff */
[----:B------:R-:W0:Y:S02]  /*2400*/  DFMA R28, R30, R28, +INF ;  /* 0x7ff000001e1c742b */ /* 0x000e24000000001c */
[----:B0-----:R-:W-:Y:S02]  /*2410*/  FSEL R54, R28, RZ, P0 ;  /* 0x000000ff1c367208 */ /* 0x001fe40000000000 */
[----:B------:R-:W-:-:S07]  /*2420*/  FSEL R55, R29, -QNAN , P0 ;  /* 0xfff000001d377808 */ /* 0x000fce0000000000 */
.L_x_285:
[----:B------:R-:W-:Y:S05]  /*2430*/  BSYNC.RECONVERGENT B1 ;  /* 0x0000000000017941 */ /* 0x000fea0003800200 */
.L_x_283:
[----:B------:R-:W-:Y:S01]  /*2440*/  UISETP.LT.U32.OR UP1, UPT, UR22, -0x7fefffff, UP0 ;  /* 0x801000011600788c */ /* 0x000fe20008721470 */
[----:B------:R-:W-:-:S04]  /*2450*/  PLOP3.LUT P0, PT, PT, PT, UP0, 0x80, 0x8 ;  /* 0x000000000008781c */ /* 0x000fc80003f0f008 */
[----:B---3--:R-:W-:Y:S02]  /*2460*/  FSEL R30, R24, R47, P0 ;  /* 0x0000002f181e7208 */ /* 0x008fe40000000000 */
[----:B------:R-:W-:Y:S02]  /*2470*/  FSEL R31, R25, R49, P0 ;  /* 0x00000031191f7208 */ /* 0x000fe40000000000 */
[----:B------:R-:W-:Y:S05]  /*2480*/  BRA.U UP1, `(.L_x_286) ;  /* 0x0000000901a87547 */ /* 0x000fea000b800000 */
[----:B------:R-:W-:Y:S01]  /*2490*/  UISETP.GT.U32.AND UP1, UPT, UR8, 0x3ff6a09e, UPT ;  /* 0x3ff6a09e0800788c */ /* 0x000fe2000bf24070 */
[----:B------:R-:W-:Y:S01]  /*24a0*/  MOV R0, UR23 ;  /* 0x0000001700007c02 */ /* 0x000fe20008000f00 */
[----:B------:R-:W-:Y:S01]  /*24b0*/  IMAD.U32 R56, RZ, RZ, UR4 ;  /* 0x00000004ff387e24 */ /* 0x000fe2000f8e00ff */
[----:B------:R-:W-:Y:S01]  /*24c0*/  UIADD3 UR9, UPT, UPT, UR5, 0x1, URZ ;  /* 0x0000000105097890 */ /* 0x000fe2000fffe0ff */
[----:B------:R-:W-:Y:S01]  /*24d0*/  IMAD.MOV.U32 R28, RZ, RZ, RZ ;  /* 0x000000ffff1c7224 */ /* 0x000fe200078e00ff */
[----:B------:R-:W-:Y:S01]  /*24e0*/  UMOV UR10, 0x80000000 ;  /* 0x80000000000a7882 */ /* 0x000fe20000000000 */
[----:B------:R-:W-:Y:S01]  /*24f0*/  PLOP3.LUT P0, PT, PT, PT, UP1, 0x80, 0x8 ;  /* 0x000000000008781c */ /* 0x000fe20003f0f018 */
[----:B------:R-:W-:Y:S01]  /*2500*/  IMAD.MOV.U32 R33, RZ, RZ, 0x43300000 ;  /* 0x43300000ff217424 */ /* 0x000fe200078e00ff */
[----:B------:R-:W-:Y:S02]  /*2510*/  UMOV UR11, 0x43300000 ;  /* 0x43300000000b7882 */ /* 0x000fe40000000000 */
[----:B------:R-:W-:Y:S01]  /*2520*/  FSEL R57, R0, UR8, P0 ;  /* 0x0000000800397c08 */ /* 0x000fe20008000000 */
[----:B------:R-:W-:-:S04]  /*2530*/  @!UP1 UIADD3 UR9, UPT, UPT, UR5, URZ, URZ ;  /* 0x000000ff05099290 */ /* 0x000fc8000fffe0ff */
[----:B------:R-:W-:Y:S01]  /*2540*/  ULOP3.LUT UR9, UR9, 0x80000000, URZ, 0x3c, !UPT ;  /* 0x8000000009097892 */ /* 0x000fe2000f8e3cff */
[----:B------:R-:W-:Y:S05]  /*2550*/  DADD R52, R56, -1 ;  /* 0xbff0000038347429 */ /* 0x000fea0000000000 */
[----:B------:R-:W-:-:S15]  /*2560*/  IMAD.U32 R32, RZ, RZ, UR9 ;  /* 0x00000009ff207e24 */ /* 0x000fde000f8e00ff */
[----:B------:R-:W-:-:S15]  /*2570*/  NOP ;  /* 0x0000000000007918 */ /* 0x000fde0000000000 */
[----:B------:R-:W-:-:S15]  /*2580*/  NOP ;  /* 0x0000000000007918 */ /* 0x000fde0000000000 */
[----:B------:R-:W-:-:S14]  /*2590*/  NOP ;  /* 0x0000000000007918 */ /* 0x000fdc0000000000 */
        /* <DEDUP_REMOVED lines=16> */
[----:B0-----:R0:W1:Y:S02]  /*26a0*/  DFMA R40, R28, R40, R28 ;  /* 0x000000281c28722b */ /* 0x001064000000001c */
[----:B0-----:R-:W-:Y:S02]  /*26b0*/  IMAD.MOV.U32 R28, RZ, RZ, -0x748574fc ;  /* 0x8b7a8b04ff1c7424 */ /* 0x001fe400078e00ff */
[----:B------:R-:W-:-:S15]  /*26c0*/  IMAD.MOV.U32 R29, RZ, RZ, 0x3ed0ee25 ;  /* 0x3ed0ee25ff1d7424 */ /* 0x000fde00078e00ff */
[----:B------:R-:W-:-:S15]  /*26d0*/  NOP ;  /* 0x0000000000007918 */ /* 0x000fde0000000000 */
[----:B------:R-:W-:-:S15]  /*26e0*/  NOP ;  /* 0x0000000000007918 */ /* 0x000fde0000000000 */
[----:B------:R-:W-:-:S15]  /*26f0*/  NOP ;  /* 0x0000000000007918 */ /* 0x000fde0000000000 */
[----:B------:R-:W-:Y:S01]  /*2700*/  DADD R32, R32, -UR10 ;  /* 0x8000000a20207e29 */ /* 0x000fe20008000000 */
[----:B------:R-:W-:Y:S01]  /*2710*/  UMOV UR10, 0xfefa39ef ;  /* 0xfefa39ef000a7882 */ /* 0x000fe20000000000 */
[----:B------:R-:W-:-:S15]  /*2720*/  UMOV UR11, 0x3fe62e42 ;  /* 0x3fe62e42000b7882 */ /* 0x000fde0000000000 */
[----:B------:R-:W-:-:S15]  /*2730*/  NOP ;  /* 0x0000000000007918 */ /* 0x000fde0000000000 */
[----:B------:R-:W-:-:S15]  /*2740*/  NOP ;  /* 0x0000000000007918 */ /* 0x000fde0000000000 */
[----:B------:R-:W-:-:S15]  /*2750*/  NOP ;  /* 0x0000000000007918 */ /* 0x000fde0000000000 */
[----:B------:R-:W-:-:S02]  /*2760*/  NOP ;  /* 0x0000000000007918 */ /* 0x000fc40000000000 */
[----:B-1----:R-:W0:-:S15]  /*2770*/  DMUL R38, R52, R40 ;  /* 0x0000002834267228 */ /* 0x002e1e0000000000 */
        /* <DEDUP_REMOVED lines=21> */
[----:B------:R-:W1:-:S15]  /*28d0*/  DADD R34, R52, -R38 ;  /* 0x0000000034227229 */ /* 0x000e5e0000000826 */
        /* <DEDUP_REMOVED lines=11> */
[----:B-1----:R-:W0:-:S15]  /*2990*/  DADD R34, R34, R34 ;  /* 0x0000000022227229 */ /* 0x002e1e0000000022 */
[----:B------:R-:W-:-:S15]  /*29a0*/  NOP ;  /* 0x0000000000007918 */ /* 0x000fde0000000000 */
[----:B------:R-:W-:-:S15]  /*29b0*/  NOP ;  /* 0x0000000000007918 */ /* 0x000fde0000000000 */
[----:B------:R-:W-:-:S15]  /*29c0*/  NOP ;  /* 0x0000000000007918 */ /* 0x000fde0000000000 */
[----:B------:R-:W-:-:S04]  /*29d0*/  NOP ;  /* 0x0000000000007918 */ /* 0x000fc80000000000 */
[----:B0-----:R-:W-:-:S15]  /*29e0*/  DFMA R52, R52, -R38, R34 ;  /* 0x800000263434722b */ /* 0x001fde0000000022 */
        /* <DEDUP_REMOVED lines=11> */
[----:B------:R-:W0:Y:S01]  /*2aa0*/  DFMA R28, R36, R28, UR10 ;  /* 0x0000000a241c7e2b */ /* 0x000e22000800001c */
        /* <DEDUP_REMOVED lines=72> */
.L_x_286:
        /* <DEDUP_REMOVED lines=44> */
[----:B------:R-:W-:Y:S05]  /*31f0*/  CALL.REL.NOINC `($__internal_14_$__cuda_sm20_div_rn_f64_full) ;  /* 0x0000001c00287944 */ /* 0x000fea0003c00000 */
[----:B------:R-:W-:Y:S02]  /*3200*/  IMAD.MOV.U32 R28, RZ, RZ, R32 ;  /* 0x000000ffff1c7224 */ /* 0x000fe400078e0020 */
[----:B------:R-:W-:-:S07]  /*3210*/  IMAD.MOV.U32 R29, RZ, RZ, R33 ;  /* 0x000000ffff1d7224 */ /* 0x000fce00078e0021 */
.L_x_288:
[----:B------:R-:W-:Y:S05]  /*3220*/  BSYNC.RECONVERGENT B1 ;  /* 0x0000000000017941 */ /* 0x000fea0003800200 */
.L_x_287:
[----:B------:R-:W-:Y:S01]  /*3230*/  IMAD R0, R20, UR15, RZ ;  /* 0x0000000f14007c24 */ /* 0x000fe2000f8e02ff */
[----:B------:R-:W0:Y:S04]  /*3240*/  FRND.F64.CEIL R28, R28 ;  /* 0x0000001c001c7313 */ /* 0x000e280000309800 */
[----:B------:R-:W-:-:S04]  /*3250*/  IADD3 R30, P0, PT, R0, UR20, RZ ;  /* 0x00000014001e7c10 */ /* 0x000fc8000ff1e0ff */
[----:B------:R-:W-:-:S05]  /*3260*/  LEA.HI.X.SX32 R31, R0, UR21, 0x1, P0 ;  /* 0x00000015001f7c11 */ /* 0x000fca00080f0eff */
[----:B0-----:R0:W-:Y:S04]  /*3270*/  STG.E.64 desc[UR12][R30.64], R28 ;  /* 0x0000001c1e007986 */ /* 0x0011e8000c101b0c */
.L_x_282:
[----:B------:R-:W-:Y:S05]  /*3280*/  BSYNC.RECONVERGENT B0 ;  /* 0x0000000000007941 */ /* 0x000fea0003800200 */
.L_x_281:
[----:B------:R-:W-:-:S04]  /*3290*/  IADD3 R0, P1, PT, R20, UR14, RZ ;  /* 0x0000000e14007c10 */ /* 0x000fc8000ff3e0ff */
[----:B------:R-:W-:Y:S01]  /*32a0*/  ISETP.GE.U32.AND P0, PT, R0, UR16, PT ;  /* 0x0000001000007c0c */ /* 0x000fe2000bf06070 */
[----:B------:R-:W-:-:S05]  /*32b0*/  IMAD.X R2, RZ, RZ, R19, P1 ;  /* 0x000000ffff027224 */ /* 0x000fca00008e0613 */
[----:B------:R-:W-:-:S13]  /*32c0*/  ISETP.GE.AND.EX P0, PT, R2, UR17, PT, P0 ;  /* 0x0000001102007c0c */ /* 0x000fda000bf06300 */
[----:B------:R-:W-:Y:S05]  /*32d0*/  @P0 BRA `(.L_x_289) ;  /* 0x0000001800c40947 */ /* 0x000fea0003800000 */
[----:B------:R-:W-:Y:S01]  /*32e0*/  FMUL.FTZ R32, R51, 1 ;  /* 0x3f80000033207820 */ /* 0x000fe20000410000 */
[----:B------:R-:W-:Y:S01]  /*32f0*/  PLOP3.LUT P3, PT, PT, PT, UP0, 0x80, 0x8 ;  /* 0x000000000008781c */ /* 0x000fe20003f6f008 */
[----:B------:R-:W-:Y:S03]  /*3300*/  BSSY.RECONVERGENT B0, `(.L_x_290) ;  /* 0x00000c5000007945 */ /* 0x000fe60003800200 */
[----:B---3--:R-:W-:Y:S01]  /*3310*/  FSEL R51, R25, R49, P3 ;  /* 0x0000003119337208 */ /* 0x008fe20001800000 */
[----:B------:R-:W1:Y:S02]  /*3320*/  F2F.F64.F32 R32, R32 ;  /* 0x0000002000207310 */ /* 0x000e640000201800 */
[----:B-1----:R-:W-:Y:S01]  /*3330*/  ISETP.GT.AND P0, PT, R33, 0xfffff, PT ;  /* 0x000fffff2100780c */ /* 0x002fe20003f04270 */
[----:B0-----:R-:W-:Y:S02]  /*3340*/  IMAD.MOV.U32 R28, RZ, RZ, R32 ;  /* 0x000000ffff1c7224 */ /* 0x001fe400078e0020 */
[----:B------:R-:W-:-:S02]  /*3350*/  IMAD.MOV.U32 R29, RZ, RZ, R33 ;  /* 0x000000ffff1d7224 */ /* 0x000fc400078e0021 */
[----:B------:R-:W-:Y:S02]  /*3360*/  IMAD.MOV.U32 R54, RZ, RZ, R32 ;  /* 0x000000ffff367224 */ /* 0x000fe400078e0020 */
[----:B------:R-:W-:-:S15]  /*3370*/  IMAD.MOV.U32 R32, RZ, RZ, -0x3ff ;  /* 0xfffffc01ff207424 */ /* 0x000fde00078e00ff */
[----:B------:R-:W-:-:S15]  /*3380*/  NOP ;  /* 0x0000000000007918 */ /* 0x000fde0000000000 */
[----:B------:R-:W-:-:S15]  /*3390*/  NOP ;  /* 0x0000000000007918 */ /* 0x000fde0000000000 */
[----:B------:R-:W-:-:S10]  /*33a0*/  NOP ;  /* 0x0000000000007918 */ /* 0x000fd40000000000 */
[----:B------:R-:W0:Y:S01]  /*33b0*/  @!P0 DMUL R28, R28, 1.80143985094819840000e+16 ;  /* 0x435000001c1c8828 */ /* 0x000e220000000000 */
[----:B------:R-:W-:Y:S02]  /*33c0*/  @!P0 IMAD.MOV.U32 R32, RZ, RZ, -0x435 ;  /* 0xfffffbcbff208424 */ /* 0x000fe400078e00ff */
        /* <DEDUP_REMOVED lines=9> */
[----:B------:R-:W-:-:S07]  /*3460*/  NOP ;  /* 0x0000000000007918 */ /* 0x000fce0000000000 */
        /* <DEDUP_REMOVED lines=9> */
[----:B------:R-:W-:Y:S01]  /*3500*/  IMAD.MOV.U32 R28, RZ, RZ, RZ ;  /* 0x000000ffff1c7224 */ /* 0x000fe200078e00ff */
[----:B------:R-:W-:Y:S02]  /*3510*/  UMOV UR11, 0x43300000 ;  /* 0x43300000000b7882 */ /* 0x000fe40000000000 */
[----:B------:R-:W-:-:S13]  /*3520*/  ISETP.GE.U32.AND P0, PT, R55, 0x3ff6a09f, PT ;  /* 0x3ff6a09f3700780c */ /* 0x000fda0003f06070 */
[----:B------:R-:W-:Y:S01]  /*3530*/  @P0 IADD3 R29, PT, PT, R55, -0x100000, RZ ;  /* 0xfff00000371d0810 */ /* 0x000fe20007ffe0ff */
[----:B------:R-:W-:-:S04]  /*3540*/  @P0 VIADD R32, R32, 0x1 ;  /* 0x0000000120200836 */ /* 0x000fc80000000000 */
        /* <DEDUP_REMOVED lines=160> */
.L_x_291:
[----:B------:R-:W-:Y:S05]  /*3f50*/  BSYNC.RECONVERGENT B0 ;  /* 0x0000000000007941 */ /* 0x000fea0003800200 */
.L_x_290:
[----:B------:R-:W-:Y:S01]  /*3f60*/  UISETP.LT.U32.OR UP1, UPT, UR22, -0x7fefffff, UP0 ;  /* 0x801000011600788c */ /* 0x000fe20008721470 */
[----:B------:R-:W-:Y:S01]  /*3f70*/  MOV R32, R2 ;  /* 0x0000000200207202 */ /* 0x000fe20000000f00 */
[----:B------:R-:W-:-:S07]  /*3f80*/  IMAD.MOV.U32 R33, RZ, RZ, R51 ;  /* 0x000000ffff217224 */ /* 0x000fce00078e0033 */
[----:B------:R-:W-:Y:S05]  /*3f90*/  BRA.U UP1, `(.L_x_292) ;  /* 0x0000000901ac7547 */ /* 0x000fea000b800000 */
[----:B------:R-:W-:Y:S01]  /*3fa0*/  UISETP.GT.U32.AND UP1, UPT, UR8, 0x3ff6a09e, UPT ;  /* 0x3ff6a09e0800788c */ /* 0x000fe2000bf24070 */
[----:B------:R-:W-:Y:S01]  /*3fb0*/  IMAD.U32 R2, RZ, RZ, UR23 ;  /* 0x00000017ff027e24 */ /* 0x000fe2000f8e00ff */
[----:B------:R-:W-:Y:S01]  /*3fc0*/  UIADD3 UR10, UPT, UPT, UR5, 0x1, URZ ;  /* 0x00000001050a7890 */ /* 0x000fe2000fffe0ff */
[----:B------:R-:W-:Y:S01]  /*3fd0*/  IMAD.U32 R32, RZ, RZ, UR4 ;  /* 0x00000004ff207e24 */ /* 0x000fe2000f8e00ff */
[----:B------:R-:W-:Y:S01]  /*3fe0*/  UMOV UR11, 0x43300000 ;  /* 0x43300000000b7882 */ /* 0x000fe20000000000 */
[----:B0-----:R-:W-:Y:S01]  /*3ff0*/  IMAD.MOV.U32 R28, RZ, RZ, RZ ;  /* 0x000000ffff1c7224 */ /* 0x001fe200078e00ff */
[----:B------:R-:W-:Y:S01]  /*4000*/  PLOP3.LUT P0, PT, PT, PT, UP1, 0x80, 0x8 ;  /* 0x000000000008781c */ /* 0x000fe20003f0f018 */
[----:B------:R-:W-:Y:S02]  /*4010*/  IMAD.MOV.U32 R54, RZ, RZ, -0x80000000 ;  /* 0x80000000ff367424 */ /* 0x000fe400078e00ff */
[----:B------:R-:W-:Y:S01]  /*4020*/  IMAD.MOV.U32 R55, RZ, RZ, 0x43300000 ;  /* 0x43300000ff377424 */ /* 0x000fe200078e00ff */
[----:B------:R-:W-:Y:S01]  /*4030*/  FSEL R33, R2, UR8, P0 ;  /* 0x0000000802217c08 */ /* 0x000fe20008000000 */
[----:B------:R-:W-:-:S04]  /*4040*/  @!UP1 UIADD3 UR10, UPT, UPT, UR5, URZ, URZ ;  /* 0x000000ff050a9290 */ /* 0x000fc8000fffe0ff */
[----:B------:R-:W-:Y:S01]  /*4050*/  ULOP3.LUT UR10, UR10, 0x80000000, URZ, 0x3c, !UPT ;  /* 0x800000000a0a7892 */ /* 0x000fe2000f8e3cff */
        /* <DEDUP_REMOVED lines=11> */
[----:B0-----:R0:W2:Y:S02]  /*4110*/  DFMA R38, -R32, R28, 1 ;  /* 0x3ff000002026742b */ /* 0x0010a4000000011c */
[----:B0-----:R-:W-:Y:S01]  /*4120*/  MOV R32, 0x8b7a8b04 ;  /* 0x8b7a8b0400207802 */ /* 0x001fe20000000f00 */
[----:B------:R-:W-:-:S15]  /*4130*/  IMAD.MOV.U32 R33, RZ, RZ, 0x3ed0ee25 ;  /* 0x3ed0ee25ff217424 */ /* 0x000fde00078e00ff */
[----:B------:R-:W-:-:S15]  /*4140*/  NOP ;  /* 0x0000000000007918 */ /* 0x000fde0000000000 */
[----:B------:R-:W-:-:S15]  /*4150*/  NOP ;  /* 0x0000000000007918 */ /* 0x000fde0000000000 */
[----:B------:R-:W-:-:S15]  /*4160*/  NOP ;  /* 0x0000000000007918 */ /* 0x000fde0000000000 */
[----:B------:R-:W-:-:S01]  /*4170*/  NOP ;  /* 0x0000000000007918 */ /* 0x000fc20000000000 */
[----:B--2---:R-:W0:-:S15]  /*4180*/  DFMA R38, R38, R38, R38 ;  /* 0x000000262626722b */ /* 0x004e1e0000000026 */
[----:B------:R-:W-:-:S15]  /*4190*/  NOP ;  /* 0x0000000000007918 */ /* 0x000fde0000000000 */
[----:B------:R-:W-:-:S15]  /*41a0*/  NOP ;  /* 0x0000000000007918 */ /* 0x000fde0000000000 */
[----:B------:R-:W-:-:S15]  /*41b0*/  NOP ;  /* 0x0000000000007918 */ /* 0x000fde0000000000 */
[----:B------:R-:W-:-:S04]  /*41c0*/  NOP ;  /* 0x0000000000007918 */ /* 0x000fc80000000000 */
[----:B------:R-:W-:Y:S01]  /*41d0*/  DADD R54, -R54, UR10 ;  /* 0x0000000a36367e29 */ /* 0x000fe20008000100 */
        /* <DEDUP_REMOVED lines=33> */
[----:B------:R-:W2:-:S15]  /*43f0*/  DADD R28, R40, -R36 ;  /* 0x00000000281c7229 */ /* 0x000e9e0000000824 */
        /* <DEDUP_REMOVED lines=11> */
[----:B--2---:R-:W0:-:S15]  /*44b0*/  DADD R28, R28, R28 ;  /* 0x000000001c1c7229 */ /* 0x004e1e000000001c */
        /* <DEDUP_REMOVED lines=89> */
.L_x_292:
[----:B---3--:R-:W0:Y:S01]  /*4a50*/  MUFU.RCP64H R35, R33 ;  /* 0x0000002100237308 */ /* 0x008e220000001800 */
[----:B------:R-:W-:Y:S01]  /*4a60*/  IMAD.MOV.U32 R34, RZ, RZ, 0x1 ;  /* 0x00000001ff227424 */ /* 0x000fe200078e00ff */
[----:B-1----:R-:W-:Y:S01]  /*4a70*/  FSETP.GEU.AND P1, PT, |R31|, 6.5827683646048100446e-37, PT ;  /* 0x036000001f00780b */ /* 0x002fe20003f2e200 */
[----:B------:R-:W-:Y:S01]  /*4a80*/  IMAD R51, R0, UR15, RZ ;  /* 0x0000000f00337c24 */ /* 0x000fe2000f8e02ff */
[----:B------:R-:W-:Y:S04]  /*4a90*/  BSSY.RECONVERGENT B0, `(.L_x_293) ;  /* 0x0000031000007945 */ /* 0x000fe80003800200 */
[----:B--2---:R-:W-:Y:S01]  /*4aa0*/  SHF.R.S32.HI R52, RZ, 0x1f, R51 ;  /* 0x0000001fff347819 */ /* 0x004fe20000011433 */
        /* <DEDUP_REMOVED lines=40> */
[----:B------:R-:W-:Y:S01]  /*4d30*/  MOV R2, 0x4d80 ;  /* 0x00004d8000027802 */ /* 0x000fe20000000f00 */
[----:B------:R-:W-:Y:S02]  /*4d40*/  IMAD.MOV.U32 R55, RZ, RZ, R31 ;  /* 0x000000ffff377224 */ /* 0x000fe400078e001f */
[----:B------:R-:W-:Y:S02]  /*4d50*/  IMAD.MOV.U32 R30, RZ, RZ, R32 ;  /* 0x000000ffff1e7224 */ /* 0x000fe400078e0020 */
[----:B------:R-:W-:-:S07]  /*4d60*/  IMAD.MOV.U32 R31, RZ, RZ, R33 ;  /* 0x000000ffff1f7224 */ /* 0x000fce00078e0021 */
[----:B------:R-:W-:Y:S05]  /*4d70*/  CALL.REL.NOINC `($__internal_14_$__cuda_sm20_div_rn_f64_full) ;  /* 0x0000000000487944 */ /* 0x000fea0003c00000 */
[----:B------:R-:W-:Y:S01]  /*4d80*/  MOV R28, R32 ;  /* 0x00000020001c7202 */ /* 0x000fe20000000f00 */
[----:B------:R-:W-:-:S07]  /*4d90*/  IMAD.MOV.U32 R29, RZ, RZ, R33 ;  /* 0x000000ffff1d7224 */ /* 0x000fce00078e0021 */
.L_x_294:
[----:B------:R-:W-:Y:S05]  /*4da0*/  BSYNC.RECONVERGENT B0 ;  /* 0x0000000000007941 */ /* 0x000fea0003800200 */
.L_x_293:
[----:B------:R-:W-:Y:S01]  /*4db0*/  IADD3 R30, P0, PT, R51, UR20, RZ ;  /* 0x00000014331e7c10 */ /* 0x000fe2000ff1e0ff */
[----:B------:R-:W0:Y:S03]  /*4dc0*/  FRND.F64.CEIL R28, R28 ;  /* 0x0000001c001c7313 */ /* 0x000e260000309800 */
[----:B------:R-:W-:-:S05]  /*4dd0*/  IADD3.X R31, PT, PT, R52, UR21, RZ, P0, !PT ;  /* 0x00000015341f7c10 */ /* 0x000fca00087fe4ff */
[----:B0-----:R1:W-:Y:S04]  /*4de0*/  STG.E.64 desc[UR12][R30.64], R28 ;  /* 0x0000001c1e007986 */ /* 0x0013e8000c101b0c */
.L_x_289:
[----:B------:R-:W-:Y:S01]  /*4df0*/  IADD3 R20, P0, PT, R20, UR6, RZ ;  /* 0x0000000614147c10 */ /* 0x000fe2000ff1e0ff */
[----:B------:R-:W-:Y:S01]  /*4e00*/  IMAD.HI.U32 R27, R44, -0x2daee0ad, RZ ;  /* 0xd2511f532c1b7827 */ /* 0x000fe200078e00ff */
[----:B------:R-:W-:Y:S05]  /*4e10*/  WARPSYNC.ALL ;  /* 0x0000000000007948 */ /* 0x000fea0003800000 */
[----:B------:R-:W-:Y:S01]  /*4e20*/  IMAD.X R19, RZ, RZ, R19, P0 ;  /* 0x000000ffff137224 */ /* 0x000fe200000e0613 */
[----:B------:R-:W-:Y:S01]  /*4e30*/  BAR.SYNC.DEFER_BLOCKING 0x0 ;  /* 0x0000000000007b1d */ /* 0x000fe20000010000 */
[----:B------:R-:W-:Y:S01]  /*4e40*/  ISETP.GE.U32.AND P0, PT, R20, UR18, PT ;  /* 0x0000001214007c0c */ /* 0x000fe2000bf06070 */
[----:B------:R-:W-:Y:S01]  /*4e50*/  IMAD.MOV.U32 R0, RZ, RZ, R50 ;  /* 0x000000ffff007224 */ /* 0x000fe200078e0032 */
[----:B------:R-:W-:-:S02]  /*4e60*/  LOP3.LUT R2, R26, R27, RZ, 0x3c, !PT ;  /* 0x0000001b1a027212 */ /* 0x000fc400078e3cff */
[----:B------:R-:W-:-:S13]  /*4e70*/  ISETP.GE.AND.EX P0, PT, R19, UR7, PT, P0 ;  /* 0x0000000713007c0c */ /* 0x000fda000bf06300 */
[----:B------:R-:W-:Y:S05]  /*4e80*/  @!P0 BRA `(.L_x_295) ;  /* 0xffffffc400248947 */ /* 0x000fea000383ffff */
[----:B------:R-:W-:Y:S05]  /*4e90*/  EXIT ;  /* 0x000000000000794d */ /* 0x000fea0003800000 */
        .weak           $__internal_14_$__cuda_sm20_div_rn_f64_full
        .type           $__internal_14_$__cuda_sm20_div_rn_f64_full,@function
        .size           $__internal_14_$__cuda_sm20_div_rn_f64_full,($__internal_15_$__cuda_sm20_div_s64 - $__internal_14_$__cuda_sm20_div_rn_f64_full)
$__internal_14_$__cuda_sm20_div_rn_f64_full:
[----:B------:R-:W-:Y:S01]  /*4ea0*/  MOV R33, R55 ;  /* 0x0000003700217202 */ /* 0x000fe20000000f00 */
[----:B------:R-:W-:Y:S01]  /*4eb0*/  IMAD.MOV.U32 R32, RZ, RZ, R54 ;  /* 0x000000ffff207224 */ /* 0x000fe200078e0036 */
[----:B------:R-:W-:Y:S01]  /*4ec0*/  LOP3.LUT R54, R31, 0x7ff00000, RZ, 0xc0, !PT ;  /* 0x7ff000001f367812 */ /* 0x000fe200078ec0ff */
[----:B------:R-:W-:Y:S01]  /*4ed0*/  IMAD.MOV.U32 R36, RZ, RZ, 0x1 ;  /* 0x00000001ff247424 */ /* 0x000fe200078e00ff */
[C---:B------:R-:W-:Y:S01]  /*4ee0*/  FSETP.GEU.AND P2, PT, |R33|.reuse, 1.469367938527859385e-39, PT ;  /* 0x001000002100780b */ /* 0x040fe20003f4e200 */
[----:B------:R-:W-:Y:S01]  /*4ef0*/  IMAD.MOV.U32 R34, RZ, RZ, R32 ;  /* 0x000000ffff227224 */ /* 0x000fe200078e0020 */
[----:B------:R-:W-:Y:S01]  /*4f00*/  LOP3.LUT R53, R33, 0x7ff00000, RZ, 0xc0, !PT ;  /* 0x7ff0000021357812 */ /* 0x000fe200078ec0ff */
[----:B------:R-:W-:Y:S01]  /*4f10*/  BSSY.RECONVERGENT B2, `(.L_x_296) ;  /* 0x0000078000027945 */ /* 0x000fe20003800200 */
[----:B------:R-:W-:Y:S02]  /*4f20*/  FSETP.GEU.AND P0, PT, |R31|, 1.469367938527859385e-39, PT ;  /* 0x001000001f00780b */ /* 0x000fe40003f0e200 */
[----:B------:R-:W-:Y:S01]  /*4f30*/  ISETP.GE.U32.AND P1, PT, R53, R54, PT ;  /* 0x000000363500720c */ /* 0x000fe20003f26070 */
[----:B------:R-:W-:Y:S01]  /*4f40*/  IMAD.MOV.U32 R55, RZ, RZ, R53 ;  /* 0x000000ffff377224 */ /* 0x000fe200078e0035 */
[----:B------:R-:W-:-:S04]  /*4f50*/  LOP3.LUT R28, R31, 0x800fffff, RZ, 0xc0, !PT ;  /* 0x800fffff1f1c7812 */ /* 0x000fc800078ec0ff */
[----:B------:R-:W-:Y:S01]  /*4f60*/  LOP3.LUT R29, R28, 0x3ff00000, RZ, 0xfc, !PT ;  /* 0x3ff000001c1d7812 */ /* 0x000fe200078efcff */
[----:B------:R-:W-:Y:S01]  /*4f70*/  @!P2 IMAD.MOV.U32 R40, RZ, RZ, RZ ;  /* 0x000000ffff28a224 */ /* 0x000fe200078e00ff */
[----:B------:R-:W-:Y:S01]  /*4f80*/  @!P2 LOP3.LUT R0, R31, 0x7ff00000, RZ, 0xc0, !PT ;  /* 0x7ff000001f00a812 */ /* 0x000fe200078ec0ff */
[----:B------:R-:W-:-:S03]  /*4f90*/  IMAD.MOV.U32 R28, RZ, RZ, R30 ;  /* 0x000000ffff1c7224 */ /* 0x000fc600078e001e */
[----:B------:R-:W-:Y:S01]  /*4fa0*/  @!P2 ISETP.GE.U32.AND P3, PT, R53, R0, PT ;  /* 0x000000003500a20c */ /* 0x000fe20003f66070 */
[----:B------:R-:W-:Y:S02]  /*4fb0*/  IMAD.MOV.U32 R0, RZ, RZ, 0x1ca00000 ;  /* 0x1ca00000ff007424 */ /* 0x000fe400078e00ff */
[----:B------:R-:W0:Y:S02]  /*4fc0*/  @!P0 DMUL R28, R30, 8.98846567431157953865e+307 ;  /* 0x7fe000001e1c8828 */ /* 0x000e240000000000 */
[----:B0-----:R-:W0:Y:S01]  /*4fd0*/  MUFU.RCP64H R37, R29 ;  /* 0x0000001d00257308 */ /* 0x001e220000001800 */
[C---:B------:R-:W-:Y:S02]  /*4fe0*/  @!P2 SEL R41, R0.reuse, 0x63400000, !P3 ;  /* 0x634000000029a807 */ /* 0x040fe40005800000 */
[----:B------:R-:W-:Y:S02]  /*4ff0*/  SEL R35, R0, 0x63400000, !P1 ;  /* 0x6340000000237807 */ /* 0x000fe40004800000 */
[----:B------:R-:W-:-:S02]  /*5000*/  @!P2 LOP3.LUT R41, R41, 0x80000000, R33, 0xf8, !PT ;  /* 0x800000002929a812 */ /* 0x000fc400078ef821 */
[----:B------:R-:W-:Y:S02]  /*5010*/  LOP3.LUT R35, R35, 0x800fffff, R33, 0xf8, !PT ;  /* 0x800fffff23237812 */ /* 0x000fe400078ef821 */
[----:B------:R-:W-:Y:S02]  /*5020*/  @!P2 LOP3.LUT R41, R41, 0x100000, RZ, 0xfc, !PT ;  /* 0x001000002929a812 */ /* 0x000fe400078efcff */
[----:B------:R-:W-:-:S15]  /*5030*/  @!P0 LOP3.LUT R54, R29, 0x7ff00000, RZ, 0xc0, !PT ;  /* 0x7ff000001d368812 */ /* 0x000fde00078ec0ff */
[----:B------:R-:W-:-:S15]  /*5040*/  NOP ;  /* 0x0000000000007918 */ /* 0x000fde0000000000 */
[----:B------:R-:W-:-:S15]  /*5050*/  NOP ;  /* 0x0000000000007918 */ /* 0x000fde0000000000 */
[----:B------:R-:W-:-:S06]  /*5060*/  NOP ;  /* 0x0000000000007918 */ /* 0x000fcc0000000000 */
[----:B------:R-:W1:Y:S02]  /*5070*/  @!P2 DFMA R34, R34, 2, -R40 ;  /* 0x400000002222a82b */ /* 0x000e640000000828 */
[----:B-1----:R-:W-:-:S05]  /*5080*/  @!P2 LOP3.LUT R55, R35, 0x7ff00000, RZ, 0xc0, !PT ;  /* 0x7ff000002337a812 */ /* 0x002fca00078ec0ff */
[----:B------:R-:W-:-:S05]  /*5090*/  VIADD R56, R55, 0xffffffff ;  /* 0xffffffff37387836 */ /* 0x000fca0000000000 */
[----:B------:R-:W-:Y:S01]  /*50a0*/  ISETP.GT.U32.AND P0, PT, R56, 0x7feffffe, PT ;  /* 0x7feffffe3800780c */ /* 0x000fe20003f04070 */
[----:B------:R-:W-:-:S05]  /*50b0*/  VIADD R56, R54, 0xffffffff ;  /* 0xffffffff36387836 */ /* 0x000fca0000000000 */
[----:B------:R-:W-:-:S15]  /*50c0*/  ISETP.GT.U32.OR P0, PT, R56, 0x7feffffe, P0 ;  /* 0x7feffffe3800780c */ /* 0x000fde0000704470 */
        /* <DEDUP_REMOVED lines=39> */
[----:B01----:R-:W-:Y:S05]  /*5340*/  @P0 BRA `(.L_x_297) ;  /* 0x00000000007c0947 */ /* 0x003fea0003800000 */
[----:B------:R-:W-:-:S04]  /*5350*/  LOP3.LUT R36, R31, 0x7ff00000, RZ, 0xc0, !PT ;  /* 0x7ff000001f247812 */ /* 0x000fc800078ec0ff */
[CC--:B------:R-:W-:Y:S02]  /*5360*/  VIADDMNMX R32, R53.reuse, -R36.reuse, 0xb9600000, !PT ;  /* 0xb960000035207446 */ /* 0x0c0fe40007800924 */
[----:B------:R-:W-:Y:S02]  /*5370*/  ISETP.GE.U32.AND P0, PT, R53, R36, PT ;  /* 0x000000243500720c */ /* 0x000fe40003f06070 */
[----:B------:R-:W-:Y:S02]  /*5380*/  VIMNMX R32, PT, PT, R32, 0x46a00000, PT ;  /* 0x46a0000020207848 */ /* 0x000fe40003fe0100 */
[----:B------:R-:W-:-:S04]  /*5390*/  SEL R33, R0, 0x63400000, !P0 ;  /* 0x6340000000217807 */ /* 0x000fc80004000000 */
[----:B------:R-:W-:Y:S01]  /*53a0*/  IADD3 R0, PT, PT, -R33, R32, RZ ;  /* 0x0000002021007210 */ /* 0x000fe20007ffe1ff */
[----:B------:R-:W-:-:S04]  /*53b0*/  IMAD.MOV.U32 R32, RZ, RZ, RZ ;  /* 0x000000ffff207224 */ /* 0x000fc800078e00ff */
[----:B------:R-:W-:-:S06]  /*53c0*/  VIADD R33, R0, 0x7fe00000 ;  /* 0x7fe0000000217836 */ /* 0x000fcc0000000000 */
[----:B------:R-:W0:Y:S02]  /*53d0*/  DMUL R36, R40, R32 ;  /* 0x0000002028247228 */ /* 0x000e240000000000 */
[----:B0-----:R-:W-:-:S13]  /*53e0*/  FSETP.GTU.AND P0, PT, |R37|, 1.469367938527859385e-39, PT ;  /* 0x001000002500780b */ /* 0x001fda0003f0c200 */
[----:B------:R-:W-:Y:S05]  /*53f0*/  @P0 BRA `(.L_x_298) ;  /* 0x0000000000a40947 */ /* 0x000fea0003800000 */
[----:B------:R-:W0:Y:S01]  /*5400*/  DFMA R28, R40, -R28, R34 ;  /* 0x8000001c281c722b */ /* 0x000e220000000022 */
[----:B------:R-:W-:Y:S01]  /*5410*/  IMAD.MOV.U32 R32, RZ, RZ, RZ ;  /* 0x000000ffff207224 */ /* 0x000fe200078e00ff */
[C---:B0-----:R-:W-:Y:S02]  /*5420*/  FSETP.NEU.AND P0, PT, R29.reuse, RZ, PT ;  /* 0x000000ff1d00720b */ /* 0x041fe40003f0d000 */
[----:B------:R-:W-:-:S04]  /*5430*/  LOP3.LUT R31, R29, 0x80000000, R31, 0x48, !PT ;  /* 0x800000001d1f7812 */ /* 0x000fc800078e481f */
[----:B------:R-:W-:-:S07]  /*5440*/  LOP3.LUT R33, R31, R33, RZ, 0xfc, !PT ;  /* 0x000000211f217212 */ /* 0x000fce00078efcff */
[----:B------:R-:W-:Y:S05]  /*5450*/  @!P0 BRA `(.L_x_298) ;  /* 0x00000000008c8947 */ /* 0x000fea0003800000 */
[----:B------:R-:W-:Y:S01]  /*5460*/  IMAD.MOV R29, RZ, RZ, -R0 ;  /* 0x000000ffff1d7224 */ /* 0x000fe200078e0a00 */
[----:B------:R-:W0:Y:S01]  /*5470*/  DMUL.RP R32, R40, R32 ;  /* 0x0000002028207228 */ /* 0x000e220000008000 */
[----:B------:R-:W-:Y:S01]  /*5480*/  IMAD.MOV.U32 R28, RZ, RZ, RZ ;  /* 0x000000ffff1c7224 */ /* 0x000fe200078e00ff */
        /* <DEDUP_REMOVED lines=11> */
.L_x_297:
        /* <DEDUP_REMOVED lines=12> */
[----:B------:R-:W-:Y:S02]  /*5600*/  @!P0 IMAD.MOV.U32 R36, RZ, RZ, RZ ;  /* 0x000000ffff248224 */ /* 0x000fe400078e00ff */
[----:B------:R-:W-:Y:S02]  /*5610*/  @P0 IMAD.MOV.U32 R36, RZ, RZ, RZ ;  /* 0x000000ffff240224 */ /* 0x000fe400078e00ff */
[----:B------:R-:W-:Y:S01]  /*5620*/  @P0 IMAD.MOV.U32 R37, RZ, RZ, R0 ;  /* 0x000000ffff250224 */ /* 0x000fe200078e0000 */
[----:B------:R-:W-:Y:S06]  /*5630*/  BRA `(.L_x_298) ;  /* 0x0000000000147947 */ /* 0x000fec0003800000 */
.L_x_300:
[----:B------:R-:W-:Y:S01]  /*5640*/  LOP3.LUT R37, R31, 0x80000, RZ, 0xfc, !PT ;  /* 0x000800001f257812 */ /* 0x000fe200078efcff */
[----:B------:R-:W-:Y:S01]  /*5650*/  IMAD.MOV.U32 R36, RZ, RZ, R30 ;  /* 0x000000ffff247224 */ /* 0x000fe200078e001e */
[----:B------:R-:W-:Y:S06]  /*5660*/  BRA `(.L_x_298) ;  /* 0x0000000000087947 */ /* 0x000fec0003800000 */
.L_x_299:
[----:B------:R-:W-:Y:S01]  /*5670*/  LOP3.LUT R37, R33, 0x80000, RZ, 0xfc, !PT ;  /* 0x0008000021257812 */ /* 0x000fe200078efcff */
[----:B------:R-:W-:-:S07]  /*5680*/  IMAD.MOV.U32 R36, RZ, RZ, R32 ;  /* 0x000000ffff247224 */ /* 0x000fce00078e0020 */
.L_x_298:
[----:B------:R-:W-:Y:S05]  /*5690*/  BSYNC.RECONVERGENT B2 ;  /* 0x0000000000027941 */ /* 0x000fea0003800200 */
.L_x_296:
[----:B------:R-:W-:Y:S01]  /*56a0*/  IMAD.MOV.U32 R28, RZ, RZ, R2 ;  /* 0x000000ffff1c7224 */ /* 0x000fe200078e0002 */
[----:B------:R-:W-:Y:S01]  /*56b0*/  MOV R33, R37 ;  /* 0x0000002500217202 */ /* 0x000fe20000000f00 */
[----:B------:R-:W-:Y:S02]  /*56c0*/  IMAD.MOV.U32 R29, RZ, RZ, 0x0 ;  /* 0x00000000ff1d7424 */ /* 0x000fe400078e00ff */
[----:B------:R-:W-:Y:S02]  /*56d0*/  IMAD.MOV.U32 R32, RZ, RZ, R36 ;  /* 0x000000ffff207224 */ /* 0x000fe400078e0024 */
[----:B------:R-:W-:Y:S05]  /*56e0*/  RET.REL.NODEC R28 `(_ZN2at6native63_GLOBAL__N__7310b794_30_DistributionGeometricKernel_cu_fa6e70a443distribution_elementwise_grid_stride_kernelIdLi2EZNS0_9templates4cuda21uniform_and_transformIddPNS_17CUDAGeneratorImplEZZZNS4_16geometric_kernelIS7_EEvRNS_18TensorIteratorBaseEdT_ENKUlvE_clEvENKUlvE4_clEvEUldE_EEvSA_T1_T2_EUlP24curandStatePhilox4_32_10E0_ZNS1_27distribution_nullary_kernelIdd6float4S7_SJ_SE_EEvSA_SG_RKT3_T4_EUlidE_EEvlNS_15PhiloxCudaStateESF_SG_) ;  /* 0xffffffa81c447950 */ /* 0x000fea0003c3ffff */
        .weak           $__internal_15_$__cuda_sm20_div_s64
        .type           $__internal_15_$__cuda_sm20_div_s64,@function
        .size           $__internal_15_$__cuda_sm20_div_s64,(.L_x_785 - $__internal_15_$__cuda_sm20_div_s64)
$__internal_15_$__cuda_sm20_div_s64:
[----:B------:R-:W-:Y:S01]  /*56f0*/  UMOV UR4, UR6 ;  /* 0x0000000600047c82 */ /* 0x000fe20008000000 */
[----:B------:R-:W-:Y:S02]  /*5700*/  UMOV UR5, URZ ;  /* 0x000000ff00057c82 */ /* 0x000fe40008000000 */
[----:B------:R-:W0:Y:S02]  /*5710*/  I2F.U64.RP R0, UR4 ;  /* 0x0000000400007d12 */ /* 0x000e240008309000 */
[----:B0-----:R-:W0:Y:S02]  /*5720*/  MUFU.RCP R0, R0 ;  /* 0x0000000000007308 */ /* 0x001e240000001000 */
[----:B0-----:R-:W-:-:S15]  /*5730*/  VIADD R28, R0, 0x1ffffffe ;  /* 0x1ffffffe001c7836 */ /* 0x001fde0000000000 */
[----:B------:R-:W-:-:S15]  /*5740*/  NOP ;  /* 0x0000000000007918 */ /* 0x000fde0000000000 */
[----:B------:R-:W-:-:S15]  /*5750*/  NOP ;  /* 0x0000000000007918 */ /* 0x000fde0000000000 */
[----:B------:R-:W-:-:S15]  /*5760*/  NOP ;  /* 0x0000000000007918 */ /* 0x000fde0000000000 */
[----:B------:R-:W0:Y:S02]  /*5770*/  F2I.U64.TRUNC R28, R28 ;  /* 0x0000001c001c7311 */ /* 0x000e24000020d800 */
[----:B0-----:R-:W-:Y:S01]  /*5780*/  R2UR UR4, R28 ;  /* 0x000000001c0472ca */ /* 0x001fe200000e0000 */
[----:B------:R-:W-:Y:S01]  /*5790*/  IMAD.MOV.U32 R28, RZ, RZ, R2 ;  /* 0x000000ffff1c7224 */ /* 0x000fe200078e0002 */
[----:B------:R-:W-:Y:S01]  /*57a0*/  R2UR UR5, R29 ;  /* 0x000000001d0572ca */ /* 0x000fe200000e0000 */
[----:B------:R-:W-:-:S10]  /*57b0*/  IMAD.MOV.U32 R29, RZ, RZ, 0x0 ;  /* 0x00000000ff1d7424 */ /* 0x000fd400078e00ff */
[----:B------:R-:W-:-:S04]  /*57c0*/  UIMAD.WIDE.U32 UR8, UR4, UR6, URZ ;  /* 0x00000006040872a5 */ /* 0x000fc8000f8e00ff */
[----:B------:R-:W-:Y:S02]  /*57d0*/  UIADD3 UR10, UP0, UPT, URZ, -UR8, URZ ;  /* 0x80000008ff0a7290 */ /* 0x000fe4000ff1e0ff */
[----:B------:R-:W-:Y:S02]  /*57e0*/  UIMAD UR7, UR5, UR6, UR9 ;  /* 0x00000006050772a4 */ /* 0x000fe4000f8e0209 */
[----:B------:R-:W-:Y:S02]  /*57f0*/  UIMAD.WIDE.U32 UR8, UR4, UR10, URZ ;  /* 0x0000000a040872a5 */ /* 0x000fe4000f8e00ff */
[----:B------:R-:W-:-:S05]  /*5800*/  UIADD3.X UR7, UPT, UPT, URZ, ~UR7, URZ, UP0, !UPT ;  /* 0x80000007ff077290 */ /* 0x000fca00087fe4ff */
[----:B------:R-:W-:Y:S01]  /*5810*/  UMOV UR8, UR9 ;  /* 0x0000000900087c82 */ /* 0x000fe20008000000 */
[----:B------:R-:W-:Y:S02]  /*5820*/  UMOV UR9, UR4 ;  /* 0x0000000400097c82 */ /* 0x000fe40008000000 */
[----:B------:R-:W-:-:S04]  /*5830*/  UIMAD.WIDE.U32 UR8, UP0, UR4, UR7, UR8 ;  /* 0x00000007040872a5 */ /* 0x000fc8000f800008 */
[----:B------:R-:W-:Y:S02]  /*5840*/  UIMAD.WIDE.U32 UR8, UP1, UR5, UR10, UR8 ;  /* 0x0000000a050872a5 */ /* 0x000fe4000f820008 */
[----:B------:R-:W-:Y:S02]  /*5850*/  UIMAD.WIDE.U32 UR10, UR5, UR7, URZ ;  /* 0x00000007050a72a5 */ /* 0x000fe4000f8e00ff */
[----:B------:R-:W-:-:S04]  /*5860*/  UIMAD UR7, UR5, UR7, URZ ;  /* 0x00000007050772a4 */ /* 0x000fc8000f8e02ff */
[----:B------:R-:W-:Y:S02]  /*5870*/  UIADD3 UR9, UP2, UPT, UR7, UR9, URZ ;  /* 0x0000000907097290 */ /* 0x000fe4000ff5e0ff */
[----:B------:R-:W-:Y:S02]  /*5880*/  UIADD3.X UR7, UPT, UPT, UR11, UR5, URZ, UP0, !UPT ;  /* 0x000000050b077290 */ /* 0x000fe400087fe4ff */
[----:B------:R-:W-:Y:S02]  /*5890*/  UIMAD.WIDE.U32 UR4, UR9, UR6, URZ ;  /* 0x00000006090472a5 */ /* 0x000fe4000f8e00ff */
[----:B------:R-:W-:Y:S02]  /*58a0*/  UIADD3.X UR7, UPT, UPT, URZ, URZ, UR7, UP2, UP1 ;  /* 0x000000ffff077290 */ /* 0x000fe400097e2407 */
[----:B------:R-:W-:Y:S02]  /*58b0*/  UIADD3 UR10, UP0, UPT, URZ, -UR4, URZ ;  /* 0x80000004ff0a7290 */ /* 0x000fe4000ff1e0ff */
[----:B------:R-:W-:-:S02]  /*58c0*/  UIMAD UR4, UR7, UR6, UR5 ;  /* 0x00000006070472a4 */ /* 0x000fc4000f8e0205 */
[----:B------:R-:W-:Y:S02]  /*58d0*/  UIMAD.WIDE.U32 UR20, UR9, UR10, URZ ;  /* 0x0000000a091472a5 */ /* 0x000fe4000f8e00ff */
[----:B------:R-:W-:Y:S02]  /*58e0*/  UIADD3.X UR4, UPT, UPT, URZ, ~UR4, URZ, UP0, !UPT ;  /* 0x80000004ff047290 */ /* 0x000fe400087fe4ff */
[----:B------:R-:W-:Y:S02]  /*58f0*/  UIADD3 UR11, UP4, UPT, URZ, -UR17, URZ ;  /* 0x80000011ff0b7290 */ /* 0x000fe4000ff9e0ff */
[----:B------:R-:W-:Y:S01]  /*5900*/  UISETP.GE.AND UP1, UPT, UR18, URZ, UPT ;  /* 0x000000ff1200728c */ /* 0x000fe2000bf26270 */
[----:B------:R-:W-:Y:S02]  /*5910*/  UMOV UR8, UR21 ;  /* 0x0000001500087c82 */ /* 0x000fe40008000000 */
[----:B------:R-:W-:Y:S02]  /*5920*/  UIMAD.WIDE.U32 UR8, UP0, UR9, UR4, UR8 ;  /* 0x00000004090872a5 */ /* 0x000fe4000f800008 */
[----:B------:R-:W-:-:S02]  /*5930*/  USEL UR11, UR11, UR17, !UP1 ;  /* 0x000000110b0b7287 */ /* 0x000fc4000c800000 */
[----:B------:R-:W-:Y:S02]  /*5940*/  UIMAD.WIDE.U32 UR8, UP2, UR7, UR10, UR8 ;  /* 0x0000000a070872a5 */ /* 0x000fe4000f840008 */
[----:B------:R-:W-:Y:S02]  /*5950*/  UIMAD UR10, UR7, UR4, URZ ;  /* 0x00000004070a72a4 */ /* 0x000fe4000f8e02ff */
[----:B------:R-:W-:Y:S02]  /*5960*/  UIMAD.WIDE.U32 UR4, UR7, UR4, URZ ;  /* 0x00000004070472a5 */ /* 0x000fe4000f8e00ff */
[----:B------:R-:W-:Y:S02]  /*5970*/  UIADD3 UR10, UP3, UPT, UR10, UR9, URZ ;  /* 0x000000090a0a7290 */ /* 0x000fe4000ff7e0ff */
[----:B------:R-:W-:Y:S02]  /*5980*/  UIADD3.X UR17, UPT, UPT, URZ, ~UR18, URZ, UP4, !UPT ;  /* 0x80000012ff117290 */ /* 0x000fe4000a7fe4ff */
[----:B------:R-:W-:-:S02]  /*5990*/  UIMAD.WIDE.U32 UR8, UR10, UR11, URZ ;  /* 0x0000000b0a0872a5 */ /* 0x000fc4000f8e00ff */
[----:B------:R-:W-:Y:S02]  /*59a0*/  UIADD3.X UR7, UPT, UPT, UR5, UR7, URZ, UP0, !UPT ;  /* 0x0000000705077290 */ /* 0x000fe400087fe4ff */
[----:B------:R-:W-:Y:S01]  /*59b0*/  USEL UR17, UR17, UR18, !UP1 ;  /* 0x0000001211117287 */ /* 0x000fe2000c800000 */
[----:B------:R-:W-:Y:S02]  /*59c0*/  UMOV UR5, URZ ;  /* 0x000000ff00057c82 */ /* 0x000fe40008000000 */
[----:B------:R-:W-:Y:S01]  /*59d0*/  UMOV UR4, UR9 ;  /* 0x0000000900047c82 */ /* 0x000fe20008000000 */
[----:B------:R-:W-:Y:S02]  /*59e0*/  UIADD3.X UR7, UPT, UPT, URZ, URZ, UR7, UP3, UP2 ;  /* 0x000000ffff077290 */ /* 0x000fe40009fe4407 */
[----:B------:R-:W-:Y:S02]  /*59f0*/  UIMAD.WIDE.U32 UR4, UR10, UR17, UR4 ;  /* 0x000000110a0472a5 */ /* 0x000fe4000f8e0004 */
[----:B------:R-:W-:-:S02]  /*5a00*/  UIMAD.WIDE.U32 UR8, UR7, UR17, URZ ;  /* 0x00000011070872a5 */ /* 0x000fc4000f8e00ff */
[----:B------:R-:W-:Y:S02]  /*5a10*/  UIMAD.WIDE.U32 UR4, UP0, UR7, UR11, UR4 ;  /* 0x0000000b070472a5 */ /* 0x000fe4000f800004 */
[----:B------:R-:W-:Y:S02]  /*5a20*/  UIMAD UR10, UR7, UR17, URZ ;  /* 0x00000011070a72a4 */ /* 0x000fe4000f8e02ff */
[----:B------:R-:W-:Y:S02]  /*5a30*/  UIADD3.X UR7, UPT, UPT, UR9, URZ, URZ, UP0, !UPT ;  /* 0x000000ff09077290 */ /* 0x000fe400087fe4ff */
[----:B------:R-:W-:-:S04]  /*5a40*/  UIADD3 UR8, UP0, UPT, UR10, UR5, URZ ;  /* 0x000000050a087290 */ /* 0x000fc8000ff1e0ff */
[----:B------:R-:W-:Y:S02]  /*5a50*/  UIADD3.X UR7, UPT, UPT, URZ, UR7, URZ, UP0, !UPT ;  /* 0x00000007ff077290 */ /* 0x000fe400087fe4ff */
[----:B------:R-:W-:Y:S02]  /*5a60*/  UIMAD.WIDE.U32 UR4, UR8, UR6, URZ ;  /* 0x00000006080472a5 */ /* 0x000fe4000f8e00ff */
[----:B------:R-:W-:Y:S02]  /*5a70*/  UIADD3 UR9, UP2, UPT, UR8, 0x1, URZ ;  /* 0x0000000108097890 */ /* 0x000fe4000ff5e0ff */
[----:B------:R-:W-:Y:S02]  /*5a80*/  UIMAD UR5, UR7, UR6, UR5 ;  /* 0x00000006070572a4 */ /* 0x000fe4000f8e0205 */
[----:B------:R-:W-:Y:S02]  /*5a90*/  UIADD3 UR11, UP0, UPT, -UR4, UR11, URZ ;  /* 0x0000000b040b7290 */ /* 0x000fe4000ff1e1ff */
[----:B------:R-:W-:-:S02]  /*5aa0*/  UIADD3.X UR4, UPT, UPT, URZ, UR7, URZ, UP2, !UPT ;  /* 0x00000007ff047290 */ /* 0x000fc400097fe4ff */
[----:B------:R-:W-:Y:S02]  /*5ab0*/  UIADD3.X UR17, UPT, UPT, ~UR5, UR17, URZ, UP0, !UPT ;  /* 0x0000001105117290 */ /* 0x000fe400087fe5ff */
[----:B------:R-:W-:Y:S02]  /*5ac0*/  UISETP.GE.U32.AND UP0, UPT, UR11, UR6, UPT ;  /* 0x000000060b00728c */ /* 0x000fe4000bf06070 */
[----:B------:R-:W-:Y:S02]  /*5ad0*/  UIADD3 UR5, UP2, UPT, -UR6, UR11, URZ ;  /* 0x0000000b06057290 */ /* 0x000fe4000ff5e1ff */
[----:B------:R-:W-:Y:S02]  /*5ae0*/  UISETP.GE.U32.AND.EX UP0, UPT, UR17, URZ, UPT, UP0 ;  /* 0x000000ff1100728c */ /* 0x000fe4000bf06100 */
[----:B------:R-:W-:Y:S02]  /*5af0*/  UIADD3.X UR10, UPT, UPT, UR17, -0x1, URZ, UP2, !UPT ;  /* 0xffffffff110a7890 */ /* 0x000fe400097fe4ff */
[----:B------:R-:W-:-:S02]  /*5b00*/  USEL UR5, UR5, UR11, UP0 ;  /* 0x0000000b05057287 */ /* 0x000fc40008000000 */
[----:B------:R-:W-:Y:S02]  /*5b10*/  USEL UR8, UR9, UR8, UP0 ;  /* 0x0000000809087287 */ /* 0x000fe40008000000 */
[----:B------:R-:W-:Y:S02]  /*5b20*/  USEL UR10, UR10, UR17, UP0 ;  /* 0x000000110a0a7287 */ /* 0x000fe40008000000 */
[----:B------:R-:W-:Y:S02]  /*5b30*/  UISETP.GE.U32.AND UP2, UPT, UR5, UR6, UPT ;  /* 0x000000060500728c */ /* 0x000fe4000bf46070 */
[----:B------:R-:W-:Y:S02]  /*5b40*/  USEL UR7, UR4, UR7, UP0 ;  /* 0x0000000704077287 */ /* 0x000fe40008000000 */
[----:B------:R-:W-:Y:S02]  /*5b50*/  UIADD3 UR4, UP3, UPT, UR8, 0x1, URZ ;  /* 0x0000000108047890 */ /* 0x000fe4000ff7e0ff */
[----:B------:R-:W-:-:S02]  /*5b60*/  UISETP.GE.U32.AND.EX UP0, UPT, UR10, URZ, UPT, UP2 ;  /* 0x000000ff0a00728c */ /* 0x000fc4000bf06120 */
[----:B------:R-:W-:Y:S02]  /*5b70*/  UIADD3.X UR5, UPT, UPT, URZ, UR7, URZ, UP3, !UPT ;  /* 0x00000007ff057290 */ /* 0x000fe40009ffe4ff */
[----:B------:R-:W-:Y:S02]  /*5b80*/  USEL UR4, UR4, UR8, UP0 ;  /* 0x0000000804047287 */ /* 0x000fe40008000000 */
[----:B------:R-:W-:Y:S02]  /*5b90*/  USEL UR5, UR5, UR7, UP0 ;  /* 0x0000000705057287 */ /* 0x000fe40008000000 */
[----:B------:R-:W-:Y:S02]  /*5ba0*/  UIADD3 UR7, UP2, UPT, URZ, -UR4, URZ ;  /* 0x80000004ff077290 */ /* 0x000fe4000ff5e0ff */
[----:B------:R-:W-:Y:S02]  /*5bb0*/  UISETP.NE.U32.AND UP0, UPT, UR6, URZ, UPT ;  /* 0x000000ff0600728c */ /* 0x000fe4000bf05070 */
[----:B------:R-:W-:-:S02]  /*5bc0*/  UIADD3.X UR8, UPT, UPT, URZ, ~UR5, URZ, UP2, !UPT ;  /* 0x80000005ff087290 */ /* 0x000fc400097fe4ff */
[----:B------:R-:W-:Y:S02]  /*5bd0*/  UISETP.NE.AND.EX UP0, UPT, URZ, URZ, UPT, UP0 ;  /* 0x000000ffff00728c */ /* 0x000fe4000bf05300 */
[----:B------:R-:W-:Y:S02]  /*5be0*/  USEL UR4, UR7, UR4, !UP1 ;  /* 0x0000000407047287 */ /* 0x000fe4000c800000 */
[----:B------:R-:W-:Y:S02]  /*5bf0*/  USEL UR5, UR8, UR5, !UP1 ;  /* 0x0000000508057287 */ /* 0x000fe4000c800000 */
[----:B------:R-:W-:Y:S02]  /*5c00*/  USEL UR4, UR4, 0xffffffff, UP0 ;  /* 0xffffffff04047887 */ /* 0x000fe40008000000 */
[----:B------:R-:W-:Y:S01]  /*5c10*/  USEL UR5, UR5, 0xffffffff, UP0 ;  /* 0xffffffff05057887 */ /* 0x000fe20008000000 */
[----:B------:R-:W-:Y:S11]  /*5c20*/  RET.REL.NODEC R28 `(_ZN2at6native63_GLOBAL__N__7310b794_30_DistributionGeometricKernel_cu_fa6e70a443distribution_elementwise_grid_stride_kernelIdLi2EZNS0_9templates4cuda21uniform_and_transformIddPNS_17CUDAGeneratorImplEZZZNS4_16geometric_kernelIS7_EEvRNS_18TensorIteratorBaseEdT_ENKUlvE_clEvENKUlvE4_clEvEUldE_EEvSA_T1_T2_EUlP24curandStatePhilox4_32_10E0_ZNS1_27distribution_nullary_kernelIdd6float4S7_SJ_SE_EEvSA_SG_RKT3_T4_EUlidE_EEvlNS_15PhiloxCudaStateESF_SG_) ;  /* 0xffffffa01cf47950 */ /* 0x000ff60003c3ffff */
.L_x_301:
        /* <DEDUP_REMOVED lines=13> */
.L_x_785:


//--------------------- .text._ZN2at6native63_GLOBAL__N__7310b794_30_DistributionGeometricKernel_cu_fa6e70a443distribution_elementwise_grid_stride_kernelIdLi2EZNS0_9templates4cuda21uniform_and_transformIddPNS_17CUDAGeneratorImplEZZZNS4_16geometric_kernelIS7_EEvRNS_18TensorIteratorBaseEdT_ENKUlvE_clEvENKUlvE4_clEvEUldE_EEvSA_T1_T2_EUlP24curandStatePhilox4_32_10E_ZNS1_27distribution_nullary_kernelIdd7double2S7_SJ_SE_EEvSA_SG_RKT3_T4_EUlidE0_EEvlNS_15PhiloxCudaStateESF_SG_ --------------------------
	.section	.text._ZN2at6native63_GLOBAL__N__7310b794_30_DistributionGeometricKernel_cu_fa6e70a443distribution_elementwise_grid_stride_kernelIdLi2EZNS0_9templates4cuda21uniform_and_transformIddPNS_17CUDAGeneratorImplEZZZNS4_16geometric_kernelIS7_EEvRNS_18TensorIteratorBaseEdT_ENKUlvE_clEvENKUlvE4_clEvEUldE_EEvSA_T1_T2_EUlP24curandStatePhilox4_32_10E_ZNS1_27distribution_nullary_kernelIdd7double2S7_SJ_SE_EEvSA_SG_RKT3_T4_EUlidE0_EEvlNS_15PhiloxCudaStateESF_SG_,"ax",@progbits
	.align	128
.text._ZN2at6native63_GLOBAL__N__7310b794_30_DistributionGeometricKernel_cu_fa6e70a443distribution_elementwise_grid_stride_kernelIdLi2EZNS0_9templates4cuda21uniform_and_transformIddPNS_17CUDAGeneratorImplEZZZNS4_16geometric_kernelIS7_EEvRNS_18TensorIteratorBaseEdT_ENKUlvE_clEvENKUlvE4_clEvEUldE_EEvSA_T1_T2_EUlP24curandStatePhilox4_32_10E_ZNS1_27distribution_nullary_kernelIdd7double2S7_SJ_SE_EEvSA_SG_RKT3_T4_EUlidE0_EEvlNS_15PhiloxCudaStateESF_SG_:
        .type           _ZN2at6native63_GLOBAL__N__7310b794_30_DistributionGeometricKernel_cu_fa6e70a443distribution_elementwise_grid_stride_kernelIdLi2EZNS0_9templates4cuda21uniform_and_transformIddPNS_17CUDAGeneratorImplEZZZNS4_16geometric_kernelIS7_EEvRNS_18TensorIteratorBaseEdT_ENKUlvE_clEvENKUlvE4_clEvEUldE_EEvSA_T1_T2_EUlP24curandStatePhilox4_32_10E_ZNS1_27distribution_nullary_kernelIdd7double2S7_SJ_SE_EEvSA_SG_RKT3_T4_EUlidE0_EEvlNS_15PhiloxCudaStateESF_SG_,@function
        .size           _ZN2at6native63_GLOBAL__N__7310b794_30_DistributionGeometricKernel_cu_fa6e70a443distribution_elementwise_grid_stride_kernelIdLi2EZNS0_9templates4cuda21uniform_and_transformIddPNS_17CUDAGeneratorImplEZZZNS4_16geometric_kernelIS7_EEvRNS_18TensorIteratorBaseEdT_ENKUlvE_clEvENKUlvE4_clEvEUldE_EEvSA_T1_T2_EUlP24curandStatePhilox4_32_10E_ZNS1_27distribution_nullary_kernelIdd7double2S7_SJ_SE_EEvSA_SG_RKT3_T4_EUlidE0_EEvlNS_15PhiloxCudaStateESF_SG_,(.L_x_788 - _ZN2at6native63_GLOBAL__N__7310b794_30_DistributionGeometricKernel_cu_fa6e70a443distribution_elementwise_grid_stride_kernelIdLi2EZNS0_9templates4cuda21uniform_and_transformIddPNS_17CUDAGeneratorImplEZZZNS4_16geometric_kernelIS7_EEvRNS_18TensorIteratorBaseEdT_ENKUlvE_clEvENKUlvE4_clEvEUldE_EEvSA_T1_T2_EUlP24curandStatePhilox4_32_10E_ZNS1_27distribution_nullary_kernelIdd7double2S7_SJ_SE_EEvSA_SG_RKT3_T4_EUlidE0_EEvlNS_15PhiloxCudaStateESF_SG_)
        .other          _ZN2at6native63_GLOBAL__N__7310b794_30_DistributionGeometricKernel_cu_fa6e70a443distribution_elementwise_grid_stride_kernelIdLi2EZNS0_9templates4cuda21uniform_and_transformIddPNS_17CUDAGeneratorImplEZZZNS4_16geometric_kernelIS7_EEvRNS_18TensorIteratorBaseEdT_ENKUlvE_clEvENKUlvE4_clEvEUldE_EEvSA_T1_T2_EUlP24curandStatePhilox4_32_10E_ZNS1_27distribution_nullary_kernelIdd7double2S7_SJ_SE_EEvSA_SG_RKT3_T4_EUlidE0_EEvlNS_15PhiloxCudaStateESF_SG_,@"STO_CUDA_ENTRY STV_DEFAULT"
_ZN2at6native63_GLOBAL__N__7310b794_30_DistributionGeometricKernel_cu_fa6e70a443distribution_elementwise_grid_stride_kernelIdLi2EZNS0_9templates4cuda21uniform_and_transformIddPNS_17CUDAGeneratorImplEZZZNS4_16geometric_kernelIS7_EEvRNS_18TensorIteratorBaseEdT_ENKUlvE_clEvENKUlvE4_clEvEUldE_EEvSA_T1_T2_EUlP24curandStatePhilox4_32_10E_ZNS1_27distribution_nullary_kernelIdd7double2S7_SJ_SE_EEvSA_SG_RKT3_T4_EUlidE0_EEvlNS_15PhiloxCudaStateESF_SG_:
        /* <DEDUP_REMOVED lines=25> */
[----:B------:R-:W-:Y:S01]  /*0190*/  IMAD.WIDE.U32 R6, R12, -0x326172a9, RZ ;  /* 0xcd9e8d570c067825 */ /* 0x000fe200078e00ff */
        /* <DEDUP_REMOVED lines=9> */
[----:B------:R-:W-:Y:S01]  /*0230*/  VIADD R49, R21, 0x76cf5d0a ;  /* 0x76cf5d0a15317836 */ /* 0x000fe20000000000 */
[----:B------:R-:W-:Y:S01]  /*0240*/  IADD3 R50, PT, PT, R20, 0x3c6ef372, RZ ;  /* 0x3c6ef37214327810 */ /* 0x000fe20007ffe0ff */
[----:B------:R-:W-:Y:S01]  /*0250*/  IMAD.WIDE.U32 R2, R54, -0x2daee0ad, RZ ;  /* 0xd2511f5336027825 */ /* 0x000fe200078e00ff */
[----:B------:R-:W-:Y:S02]  /*0260*/  LOP3.LUT R8, R53, R7, R20, 0x96, !PT ;  /* 0x0000000735087212 */ /* 0x000fe400078e9614 */
[----:B------:R-:W-:Y:S01]  /*0270*/  IADD3 R47, PT, PT, R20, -0x255992d5, RZ ;  /* 0xdaa66d2b142f7810 */ /* 0x000fe20007ffe0ff */
[C---:B------:R-:W-:Y:S01]  /*0280*/  VIADD R48, R21.reuse, 0x32370b8f ;  /* 0x32370b8f15307836 */ /* 0x040fe20000000000 */
[C---:B------:R-:W-:Y:S01]  /*0290*/  LOP3.LUT R10, R21.reuse, R3, R13, 0x96, !PT ;  /* 0x00000003150a7212 */ /* 0x040fe200078e960d */
[----:B------:R-:W-:Y:S01]  /*02a0*/  IMAD.WIDE.U32 R8, R8, -0x2daee0ad, RZ ;  /* 0xd2511f5308087825 */ /* 0x000fe200078e00ff */
[----:B------:R-:W-:-:S02]  /*02b0*/  IADD3 R44, PT, PT, R21, -0x56f99767, RZ ;  /* 0xa9066899152c7810 */ /* 0x000fc40007ffe0ff */
        /* <DEDUP_REMOVED lines=29> */
[----:B------:R-:W-:Y:S02]  /*0490*/  VIADD R3, R20, 0x5384540f ;  /* 0x5384540f14037836 */ /* 0x000fe40000000000 */
[----:B------:R-:W-:Y:S02]  /*04a0*/  VIADD R5, R21, 0x1fd5c5a3 ;  /* 0x1fd5c5a315057836 */ /* 0x000fe40000000000 */
[----:B------:R-:W-:-:S04]  /*04b0*/  IMAD.WIDE.U32 R8, R8, -0x326172a9, RZ ;  /* 0xcd9e8d5708087825 */ /* 0x000fc800078e00ff */
[----:B------:R-:W-:Y:S01]  /*04c0*/  IMAD.WIDE.U32 R10, R10, -0x2daee0ad, RZ ;  /* 0xd2511f530a0a7825 */ /* 0x000fe200078e00ff */
[----:B------:R-:W-:-:S04]  /*04d0*/  LOP3.LUT R6, R3, R6, R9, 0x96, !PT ;  /* 0x0000000603067212 */ /* 0x000fc800078e9609 */
[----:B------:R-:W-:Y:S01]  /*04e0*/  LOP3.LUT R2, R5, R2, R11, 0x96, !PT ;  /* 0x0000000205027212 */ /* 0x000fe200078e960b */
[----:B------:R-:W-:-:S04]  /*04f0*/  IMAD.WIDE.U32 R6, R6, -0x2daee0ad, RZ ;  /* 0xd2511f5306067825 */ /* 0x000fc800078e00ff */
[----:B------:R-:W-:Y:S02]  /*0500*/  VIADD R5, R21, 0xdb3d7428 ;  /* 0xdb3d742815057836 */ /* 0x000fe40000000000 */
[----:B------:R-:W-:-:S03]  /*0510*/  IMAD.WIDE.U32 R2, R2, -0x326172a9, RZ ;  /* 0xcd9e8d5702027825 */ /* 0x000fc600078e00ff */
[----:B------:R-:W-:Y:S01]  /*0520*/  LOP3.LUT R10, R5, R10, R7, 0x96, !PT ;  /* 0x0000000a050a7212 */ /* 0x000fe200078e9607 */
[----:B------:R-:W-:Y:S01]  /*0530*/  VIADD R11, R20, 0x8ff34781 ;  /* 0x8ff34781140b7836 */ /* 0x000fe20000000000 */
[----:B------:R-:W-:-:S03]  /*0540*/  LOP3.LUT R17, R17, R8, R3, 0x96, !PT ;  /* 0x0000000811117212 */ /* 0x000fc600078e9603 */
[----:B------:R-:W-:-:S04]  /*0550*/  IMAD.HI.U32 R5, R10, -0x326172a9, RZ ;  /* 0xcd9e8d570a057827 */ /* 0x000fc800078e00ff */
[----:B------:R-:W-:Y:S01]  /*0560*/  IMAD.HI.U32 R3, R17, -0x2daee0ad, RZ ;  /* 0xd2511f5311037827 */ /* 0x000fe200078e00ff */
[----:B------:R-:W-:-:S03]  /*0570*/  LOP3.LUT R11, R11, R2, R5, 0x96, !PT ;  /* 0x000000020b0b7212 */ /* 0x000fc600078e9605 */
[----:B------:R-:W-:Y:S01]  /*0580*/  IMAD.SHL.U32 R5, R16, 0x2, RZ ;  /* 0x0000000210057824 */ /* 0x000fe200078e00ff */
[----:B------:R-:W-:Y:S01]  /*0590*/  LOP3.LUT R6, R6, R3, RZ, 0x3c, !PT ;  /* 0x0000000306067212 */ /* 0x000fe200078e3cff */
        /* <DEDUP_REMOVED lines=10> */
[----:B------:R-:W-:-:S04]  /*0640*/  IMAD.HI.U32 R2, R3, UR4, RZ ;  /* 0x0000000403027c27 */ /* 0x000fc8000f8e00ff */
[----:B------:R-:W-:Y:S01]  /*0650*/  IMAD.MOV.U32 R3, RZ, RZ, RZ ;  /* 0x000000ffff037224 */ /* 0x000fe200078e00ff */
        /* <DEDUP_REMOVED lines=9> */
.L_x_302:
[----:B------:R-:W-:-:S07]  /*06f0*/  MOV R22, 0x710 ;  /* 0x0000071000167802 */ /* 0x000fce0000000f00 */
[----:B------:R-:W-:Y:S05]  /*0700*/  CALL.REL.NOINC `($__internal_17_$__cuda_sm20_div_s64) ;  /* 0x000000a400307944 */ /* 0x000fea0003c00000 */
.L_x_303:
        /* <DEDUP_REMOVED lines=11> */
[----:B------:R-:W-:Y:S02]  /*07c0*/  IMAD.MOV.U32 R26, RZ, RZ, 0x1 ;  /* 0x00000001ff1a7424 */ /* 0x000fe400078e00ff */
[----:B------:R-:W-:Y:S01]  /*07d0*/  IMAD R10, R10, -0x326172a9, RZ ;  /* 0xcd9e8d570a0a7824 */ /* 0x000fe200078e02ff */
        /* <DEDUP_REMOVED lines=64> */
[----:B------:R-:W-:Y:S05]  /*0be0*/  CALL.REL.NOINC `($__internal_16_$__cuda_sm20_div_rn_f64_full) ;  /* 0x0000009400e87944 */ /* 0x000fea0003c00000 */
[----:B------:R-:W-:Y:S01]  /*0bf0*/  IMAD.MOV.U32 R4, RZ, RZ, R38 ;  /* 0x000000ffff047224 */ /* 0x000fe200078e0026 */
[----:B------:R-:W-:-:S07]  /*0c00*/  MOV R5, R39 ;  /* 0x0000002700057202 */ /* 0x000fce0000000f00 */
.L_x_304:
[----:B------:R-:W0:Y:S01]  /*0c10*/  LDCU.64 UR48, c[0x0][0x548] ;  /* 0x0000a900ff3077ac */ /* 0x000e220008000a00 */
[----:B------:R-:W-:Y:S01]  /*0c20*/  MOV R26, 0xceb2dc44 ;  /* 0xceb2dc44001a7802 */ /* 0x000fe20000000f00 */
[----:B------:R-:W-:Y:S01]  /*0c30*/  IMAD.MOV.U32 R27, RZ, RZ, 0x3ed087ff ;  /* 0x3ed087ffff1b7424 */ /* 0x000fe200078e00ff */
[----:B------:R-:W1:Y:S01]  /*0c40*/  LDCU UR74, c[0x0][0x3a8] ;  /* 0x00007500ff4a77ac */ /* 0x000e620008000800 */
[----:B------:R-:W-:Y:S02]  /*0c50*/  IMAD.MOV.U32 R28, RZ, RZ, 0x0 ;  /* 0x00000000ff1c7424 */ /* 0x000fe400078e00ff */
[----:B------:R-:W-:Y:S01]  /*0c60*/  IMAD.MOV.U32 R29, RZ, RZ, 0x7ff00000 ;  /* 0x7ff00000ff1d7424 */ /* 0x000fe200078e00ff */
[----:B------:R-:W-:Y:S01]  /*0c70*/  UMOV UR4, 0x2fbe14b5 ;  /* 0x2fbe14b500047882 */ /* 0x000fe20000000000 */
[----:B------:R-:W-:Y:S01]  /*0c80*/  UMOV UR5, 0x3eb372fb ;  /* 0x3eb372fb00057882 */ /* 0x000fe20000000000 */
[----:B------:R-:W2:Y:S01]  /*0c90*/  LDCU UR72, c[0x0][0x3ac] ;  /* 0x00007580ff4877ac */ /* 0x000ea20008000800 */
[----:B------:R-:W3:Y:S01]  /*0ca0*/  LDCU UR71, c[0x0][0x4d8] ;  /* 0x00009b00ff4777ac */ /* 0x000ee20008000800 */
[----:B0-----:R0:W4:Y:S01]  /*0cb0*/  DMUL R34, R4, UR48 ;  /* 0x0000003004227c28 */ /* 0x0011220008000000 */
[----:B------:R-:W2:Y:S01]  /*0cc0*/  LDCU UR70, c[0x0][0x3c0] ;  /* 0x00007800ff4677ac */ /* 0x000ea20008000800 */
[----:B0-----:R-:W-:-:S02]  /*0cd0*/  FSEL R5, R25, R3, !P2 ;  /* 0x0000000319057208 */ /* 0x001fc40005000000 */
[----:B------:R-:W-:Y:S01]  /*0ce0*/  SEL R25, R25, R3, !P2 ;  /* 0x0000000319197207 */ /* 0x000fe20005000000 */
[----:B-1----:R-:W-:Y:S01]  /*0cf0*/  UIADD3 UR74, UPT, UPT, UR74, -0x1, URZ ;  /* 0xffffffff4a4a7890 */ /* 0x002fe2000fffe0ff */
[CC--:B------:R-:W-:Y:S01]  /*0d00*/  FSEL R4, R24.reuse, R2.reuse, !P2 ;  /* 0x0000000218047208 */ /* 0x0c0fe20005000000 */
[----:B------:R-:W-:Y:S01]  /*0d10*/  VIADD R3, R21, 0x96a522ad ;  /* 0x96a522ad15037836 */ /* 0x000fe20000000000 */
[----:B------:R-:W-:Y:S01]  /*0d20*/  LOP3.LUT R7, R25, 0xfffff, RZ, 0xc0, !PT ;  /* 0x000fffff19077812 */ /* 0x000fe200078ec0ff */
[----:B------:R-:W-:Y:S01]  /*0d30*/  UISETP.LT.U32.AND UP0, UPT, UR74, 0x18, UPT ;  /* 0x000000184a00788c */ /* 0x000fe2000bf01070 */
[----:B------:R-:W-:Y:S01]  /*0d40*/  SEL R24, R24, R2, !P2 ;  /* 0x0000000218187207 */ /* 0x000fe20005000000 */
[----:B------:R-:W0:Y:S01]  /*0d50*/  LDCU UR69, c[0x0][0x4dc] ;  /* 0x00009b80ff4577ac */ /* 0x000e220008000800 */
[----:B------:R-:W-:Y:S02]  /*0d60*/  SHF.R.U32.HI R2, RZ, 0x14, R25 ;  /* 0x00000014ff027819 */ /* 0x000fe40000011619 */
[----:B------:R-:W-:Y:S01]  /*0d70*/  LOP3.LUT R7, R7, 0x3ff00000, RZ, 0xfc, !PT ;  /* 0x3ff0000007077812 */ /* 0x000fe200078efcff */
[----:B------:R-:W-:Y:S01]  /*0d80*/  USEL UR73, UR74, 0x18, UP0 ;  /* 0x000000184a497887 */ /* 0x000fe20008000000 */
[----:B------:R-:W-:Y:S01]  /*0d90*/  LOP3.LUT P1, RZ, R5, 0x7fffffff, RZ, 0xc0, !PT ;  /* 0x7fffffff05ff7812 */ /* 0x000fe2000782c0ff */
[----:B------:R-:W1:Y:S01]  /*0da0*/  LDCU UR68, c[0x0][0x3c4] ;  /* 0x00007880ff4477ac */ /* 0x000e620008000800 */
[----:B------:R-:W-:-:S02]  /*0db0*/  LEA.HI R8, R25, 0xfffffbcb, RZ, 0xc ;  /* 0xfffffbcb19087811 */ /* 0x000fc400078f60ff */
[----:B------:R-:W-:Y:S01]  /*0dc0*/  LOP3.LUT R6, R6, R3, RZ, 0x3c, !PT ;  /* 0x0000000306067212 */ /* 0x000fe200078e3cff */
[----:B------:R-:W0:Y:S01]  /*0dd0*/  LDCU UR67, c[0x0][0x4e0] ;  /* 0x00009c00ff4377ac */ /* 0x000e220008000800 */
[----:B------:R-:W-:Y:S01]  /*0de0*/  @P2 IADD3 R8, PT, PT, R2, -0x3ff, RZ ;  /* 0xfffffc0102082810 */ /* 0x000fe20007ffe0ff */
[----:B------:R-:W-:Y:S01]  /*0df0*/  VIADD R2, R25, 0x80100000 ;  /* 0x8010000019027836 */ /* 0x000fe20000000000 */
[----:B------:R-:W-:Y:S01]  /*0e00*/  LOP3.LUT R3, R0, 0x3, RZ, 0xc0, !PT ;  /* 0x0000000300037812 */ /* 0x000fe200078ec0ff */
[----:B------:R-:W-:Y:S01]  /*0e10*/  VIADD R0, R7, 0xfff00000 ;  /* 0xfff0000007007836 */ /* 0x000fe20000000000 */
        /* <DEDUP_REMOVED lines=10> */
[----:B------:R-:W-:-:S14]  /*0ec0*/  NOP ;  /* 0x0000000000007918 */ /* 0x000fdc0000000000 */
[----:B----4-:R-:W4:Y:S01]  /*0ed0*/  DADD R32, R34, -UR48 ;  /* 0x8000003022207e29 */ /* 0x010f220008000000 */
        /* <DEDUP_REMOVED lines=19> */
[----:B----4-:R-:W4:Y:S01]  /*1010*/  DMUL R30, R32, R32 ;  /* 0x00000020201e7228 */ /* 0x010f220000000000 */
        /* <DEDUP_REMOVED lines=19> */
[----:B----4-:R-:W4:Y:S01]  /*1150*/  DFMA R26, R30, UR4, R26 ;  /* 0x000000041e1a7c2b */ /* 0x010f22000800001a */
[----:B------:R-:W-:Y:S01]  /*1160*/  UMOV UR4, 0x890f468c ;  /* 0x890f468c00047882 */ /* 0x000fe20000000000 */
[----:B------:R-:W-:Y:S01]  /*1170*/  UMOV UR5, 0x3ef3b9ff ;  /* 0x3ef3b9ff00057882 */ /* 0x000fe20000000000 */
        /* <DEDUP_REMOVED lines=12> */
[----:B------:R-:W-:-:S07]  /*1240*/  NOP ;  /* 0x0000000000007918 */ /* 0x000fce0000000000 */
[----:B----4-:R-:W4:Y:S01]  /*1250*/  DFMA R26, R30, R26, UR4 ;  /* 0x000000041e1a7e2b */ /* 0x010f22000800001a */
[----:B------:R-:W-:Y:S01]  /*1260*/  UMOV UR4, 0xfd51baf8 ;  /* 0xfd51baf800047882 */ /* 0x000fe20000000000 */
[----:B------:R-:W-:-:S15]  /*1270*/  UMOV UR5, 0x3f17457e ;  /* 0x3f17457e00057882 */ /* 0x000fde0000000000 */
[----:B------:R-:W-:-:S15]  /*1280*/  NOP ;  /* 0x0000000000007918 */ /* 0x000fde0000000000 */
[----:B------:R-:W-:-:S15]  /*1290*/  NOP ;  /* 0x0000000000007918 */ /* 0x000fde0000000000 */
[----:B------:R-:W-:-:S15]  /*12a0*/  NOP ;  /* 0x0000000000007918 */ /* 0x000fde0000000000 */
[----:B------:R-:W-:-:S02]  /*12b0*/  NOP ;  /* 0x0000000000007918 */ /* 0x000fc40000000000 */
        /* <DEDUP_REMOVED lines=29> */
[----:B------:R-:W0:Y:S01]  /*1490*/  LDCU UR4, c[0x0][0x3a8] ;  /* 0x00007500ff0477ac */ /* 0x000e220008000800 */
[----:B------:R-:W0:-:S15]  /*14a0*/  LDCU UR5, c[0x0][0x504] ;  /* 0x0000a080ff0577ac */ /* 0x000e1e0008000800 */
[----:B------:R-:W-:-:S15]  /*14b0*/  NOP ;  /* 0x0000000000007918 */ /* 0x000fde0000000000 */
[----:B------:R-:W-:-:S15]  /*14c0*/  NOP ;  /* 0x0000000000007918 */ /* 0x000fde0000000000 */
[----:B------:R-:W-:-:S15]  /*14d0*/  NOP ;  /* 0x0000000000007918 */ /* 0x000fde0000000000 */
[----:B------:R-:W-:-:S02]  /*14e0*/  NOP ;  /* 0x0000000000007918 */ /* 0x000fc40000000000 */
[----:B----4-:R-:W4:-:S15]  /*14f0*/  DMUL R26, R30, R26 ;  /* 0x0000001a1e1a7228 */ /* 0x010f1e0000000000 */
[----:B------:R-:W-:-:S15]  /*1500*/  NOP ;  /* 0x0000000000007918 */ /* 0x000fde0000000000 */
[----:B------:R-:W-:-:S15]  /*1510*/  NOP ;  /* 0x0000000000007918 */ /* 0x000fde0000000000 */
[----:B------:R-:W-:-:S15]  /*1520*/  NOP ;  /* 0x0000000000007918 */ /* 0x000fde0000000000 */
[----:B------:R-:W-:-:S04]  /*1530*/  NOP ;  /* 0x0000000000007918 */ /* 0x000fc80000000000 */
[----:B----4-:R-:W-:-:S15]  /*1540*/  DFMA R26, R32, R26, R34 ;  /* 0x0000001a201a722b */ /* 0x010fde0000000022 */
[----:B------:R-:W-:-:S15]  /*1550*/  NOP ;  /* 0x0000000000007918 */ /* 0x000fde0000000000 */
[----:B------:R-:W-:-:S15]  /*1560*/  NOP ;  /* 0x0000000000007918 */ /* 0x000fde0000000000 */
[----:B------:R-:W-:-:S15]  /*1570*/  NOP ;  /* 0x0000000000007918 */ /* 0x000fde0000000000 */
[----:B------:R-:W-:-:S04]  /*1580*/  NOP ;  /* 0x0000000000007918 */ /* 0x000fc80000000000 */
[----:B------:R-:W4:Y:S02]  /*1590*/  DFMA R28, R4, R28, +INF ;  /* 0x7ff00000041c742b */ /* 0x000f24000000001c */
[----:B----4-:R-:W-:Y:S02]  /*15a0*/  FSEL R5, R28, RZ, P1 ;  /* 0x000000ff1c057208 */ /* 0x010fe40000800000 */
[----:B------:R-:W-:-:S15]  /*15b0*/  FSEL R4, R29, -QNAN , P1 ;  /* 0xfff000001d047808 */ /* 0x000fde0000800000 */
[----:B------:R-:W-:-:S15]  /*15c0*/  NOP ;  /* 0x0000000000007918 */ /* 0x000fde0000000000 */
[----:B------:R-:W-:-:S15]  /*15d0*/  NOP ;  /* 0x0000000000007918 */ /* 0x000fde0000000000 */
[----:B------:R-:W-:-:S15]  /*15e0*/  NOP ;  /* 0x0000000000007918 */ /* 0x000fde0000000000 */
[----:B0123--:R-:W4:Y:S02]  /*15f0*/  DADD R26, R26, -UR48 ;  /* 0x800000301a1a7e29 */ /* 0x00ff240008000000 */
.L_x_338:
[----:B------:R-:W-:Y:S01]  /*1600*/  IADD3 R54, PT, PT, R54, 0x1, RZ ;  /* 0x0000000136367810 */ /* 0x000fe20007ffe0ff */
[----:B------:R-:W-:Y:S03]  /*1610*/  BSSY.RECONVERGENT B0, `(.L_x_305) ;  /* 0x000000c000007945 */ /* 0x000fe60003800200 */
[C---:B------:R-:W-:Y:S01]  /*1620*/  ISETP.NE.AND P1, PT, R54.reuse, RZ, PT ;  /* 0x000000ff3600720c */ /* 0x040fe20003f25270 */
[----:B------:R-:W-:-:S12]  /*1630*/  IMAD.WIDE.U32 R30, R54, -0x2daee0ad, RZ ;  /* 0xd2511f53361e7825 */ /* 0x000fd800078e00ff */
[----:B------:R-:W-:Y:S05]  /*1640*/  @P1 BRA `(.L_x_306) ;  /* 0x0000000000201947 */ /* 0x000fea0003800000 */
        /* <DEDUP_REMOVED lines=8> */
.L_x_306:
[----:B------:R-:W-:Y:S05]  /*16d0*/  BSYNC.RECONVERGENT B0 ;  /* 0x0000000000007941 */ /* 0x000fea0003800200 */
.L_x_305:
        /* <DEDUP_REMOVED lines=35> */
[----:B------:R-:W-:Y:S01]  /*1910*/  VIADD R35, R21, 0xdb3d7428 ;  /* 0xdb3d742815237836 */ /* 0x000fe20000000000 */
[----:B------:R-:W-:Y:S01]  /*1920*/  LOP3.LUT R30, R31, R30, R29, 0x96, !PT ;  /* 0x0000001e1f1e7212 */ /* 0x000fe200078e961d */
[----:B------:R-:W-:-:S04]  /*1930*/  IMAD.WIDE.U32 R32, R32, -0x2daee0ad, RZ ;  /* 0xd2511f5320207825 */ /* 0x000fc800078e00ff */
[----:B------:R-:W-:Y:S01]  /*1940*/  IMAD.WIDE.U32 R30, R30, -0x326172a9, RZ ;  /* 0xcd9e8d571e1e7825 */ /* 0x000fe200078e00ff */
[----:B------:R-:W-:-:S03]  /*1950*/  LOP3.LUT R28, R35, R28, R33, 0x96, !PT ;  /* 0x0000001c231c7212 */ /* 0x000fc600078e9621 */
[----:B------:R-:W-:Y:S02]  /*1960*/  VIADD R33, R20, 0xf1bbcdc8 ;  /* 0xf1bbcdc814217836 */ /* 0x000fe40000000000 */
[----:B------:R-:W-:Y:S02]  /*1970*/  IMAD R35, R17, -0x2daee0ad, RZ ;  /* 0xd2511f5311237824 */ /* 0x000fe400078e02ff */
[----:B------:R-:W-:Y:S01]  /*1980*/  IMAD.WIDE.U32 R28, R28, -0x326172a9, RZ ;  /* 0xcd9e8d571c1c7825 */ /* 0x000fe200078e00ff */
[----:B------:R-:W-:-:S03]  /*1990*/  LOP3.LUT R17, R33, R34, R31, 0x96, !PT ;  /* 0x0000002221117212 */ /* 0x000fc600078e961f */
[----:B------:R-:W-:Y:S01]  /*19a0*/  IMAD.MOV.U32 R31, RZ, RZ, R11 ;  /* 0x000000ffff1f7224 */ /* 0x000fe200078e000b */
[----:B------:R-:W-:Y:S01]  /*19b0*/  LOP3.LUT R11, R37, R30, R29, 0x96, !PT ;  /* 0x0000001e250b7212 */ /* 0x000fe200078e961d */
[----:B------:R-:W-:Y:S01]  /*19c0*/  IMAD.HI.U32 R33, R17, -0x2daee0ad, RZ ;  /* 0xd2511f5311217827 */ /* 0x000fe200078e00ff */
[----:B------:R-:W-:-:S03]  /*19d0*/  MOV R29, R10 ;  /* 0x0000000a001d7202 */ /* 0x000fc60000000f00 */
[----:B------:R-:W-:Y:S02]  /*19e0*/  VIADD R30, R21, 0x96a522ad ;  /* 0x96a522ad151e7836 */ /* 0x000fe40000000000 */
[----:B------:R-:W-:Y:S02]  /*19f0*/  IMAD.MOV.U32 R10, RZ, RZ, R28 ;  /* 0x000000ffff0a7224 */ /* 0x000fe400078e001c */
[----:B------:R-:W-:Y:S01]  /*1a00*/  IMAD.MOV.U32 R28, RZ, RZ, R6 ;  /* 0x000000ffff1c7224 */ /* 0x000fe200078e0006 */
        /* <DEDUP_REMOVED lines=11> */
.L_x_307:
[----:B------:R-:W-:Y:S01]  /*1ac0*/  ISETP.NE.AND P1, PT, R3, 0x3, PT ;  /* 0x000000030300780c */ /* 0x000fe20003f25270 */
[----:B------:R-:W-:Y:S01]  /*1ad0*/  IMAD.MOV.U32 R29, RZ, RZ, R11 ;  /* 0x000000ffff1d7224 */ /* 0x000fe200078e000b */
[----:B------:R-:W-:Y:S01]  /*1ae0*/  MOV R31, R35 ;  /* 0x00000023001f7202 */ /* 0x000fe20000000f00 */
[----:B------:R-:W-:Y:S01]  /*1af0*/  IMAD.MOV.U32 R37, RZ, RZ, R10 ;  /* 0x000000ffff257224 */ /* 0x000fe200078e000a */
[----:B------:R-:W-:-:S09]  /*1b00*/  MOV R32, R6 ;  /* 0x0000000600207202 */ /* 0x000fd20000000f00 */
[----:B------:R-:W-:Y:S01]  /*1b10*/  @P1 IMAD.MOV.U32 R31, RZ, RZ, R28 ;  /* 0x000000ffff1f1224 */ /* 0x000fe200078e001c */
[----:B------:R-:W-:Y:S01]  /*1b20*/  @P1 MOV R37, R11 ;  /* 0x0000000b00251202 */ /* 0x000fe20000000f00 */
[----:B------:R-:W-:Y:S02]  /*1b30*/  @P1 IMAD.MOV.U32 R29, RZ, RZ, R35 ;  /* 0x000000ffff1d1224 */ /* 0x000fe400078e0023 */
[----:B------:R-:W-:-:S07]  /*1b40*/  @P1 IMAD.MOV.U32 R32, RZ, RZ, R10 ;  /* 0x000000ffff201224 */ /* 0x000fce00078e000a */
.L_x_308:
[----:B------:R-:W-:Y:S01]  /*1b50*/  IMAD.WIDE.U32 R32, R32, 0x200000, RZ ;  /* 0x0020000020207825 */ /* 0x000fe200078e00ff */
[----:B------:R-:W-:-:S03]  /*1b60*/  UISETP.NE.AND UP0, UPT, UR4, URZ, UPT ;  /* 0x000000ff0400728c */ /* 0x000fc6000bf05270 */
[----:B------:R-:W-:-:S04]  /*1b70*/  IMAD.WIDE.U32 R34, R29, 0x200000, RZ ;  /* 0x002000001d227825 */ /* 0x000fc800078e00ff */
[----:B------:R-:W-:Y:S01]  /*1b80*/  HFMA2 R29, -RZ, RZ, 1.15625, 0 ;  /* 0x3ca00000ff1d7431 */ /* 0x000fe200000001ff */
[----:B------:R-:W-:Y:S01]  /*1b90*/  LOP3.LUT R32, R32, R37, RZ, 0x3c, !PT ;  /* 0x0000002520207212 */ /* 0x000fe200078e3cff */
[----:B------:R-:W-:Y:S01]  /*1ba0*/  IMAD.MOV.U32 R28, RZ, RZ, 0x0 ;  /* 0x00000000ff1c7424 */ /* 0x000fe200078e00ff */
[----:B------:R-:W-:-:S04]  /*1bb0*/  LOP3.LUT R34, R34, R31, RZ, 0x3c, !PT ;  /* 0x0000001f22227212 */ /* 0x000fc800078e3cff */
        /* <DEDUP_REMOVED lines=17> */
[----:B------:R-:W-:Y:S01]  /*1cd0*/  ISETP.GE.U32.AND P1, PT, R15, UR32, PT ;  /* 0x000000200f007c0c */ /* 0x000fe2000bf26070 */
[----:B------:R-:W-:Y:S03]  /*1ce0*/  BSSY.RECONVERGENT B0, `(.L_x_310) ;  /* 0x00001a1000007945 */ /* 0x000fe60003800200 */
[----:B------:R-:W-:-:S13]  /*1cf0*/  ISETP.GE.AND.EX P1, PT, R14, UR33, PT, P1 ;  /* 0x000000210e007c0c */ /* 0x000fda000bf26310 */
[----:B------:R-:W-:Y:S05]  /*1d00*/  @P1 BRA `(.L_x_311) ;  /* 0x0000001800781947 */ /* 0x000fea0003800000 */
[----:B------:R-:W-:Y:S01]  /*1d10*/  ISETP.GT.AND P2, PT, R31, 0xfffff, PT ;  /* 0x000fffff1f00780c */ /* 0x000fe20003f44270 */
[----:B------:R-:W-:Y:S01]  /*1d20*/  IMAD.MOV.U32 R36, RZ, RZ, R31 ;  /* 0x000000ffff247224 */ /* 0x000fe200078e001f */
[----:B------:R-:W-:Y:S01]  /*1d30*/  BSSY.RECONVERGENT B1, `(.L_x_312) ;  /* 0x00000c0000017945 */ /* 0x000fe20003800200 */
[----:B------:R-:W-:Y:S01]  /*1d40*/  IMAD.MOV.U32 R56, RZ, RZ, R30 ;  /* 0x000000ffff387224 */ /* 0x000fe200078e001e */
[----:B------:R-:W-:Y:S02]  /*1d50*/  ISETP.LT.U32.OR P1, PT, R2, -0x7fefffff, P0 ;  /* 0x801000010200780c */ /* 0x000fe40000721470 */
[----:B----4-:R-:W-:Y:S02]  /*1d60*/  FSEL R40, R26, R5, P0 ;  /* 0x000000051a287208 */ /* 0x010fe40000000000 */
[----:B------:R-:W-:-:S05]  /*1d70*/  FSEL R41, R27, R4, P0 ;  /* 0x000000041b297208 */ /* 0x000fca0000000000 */
[----:B------:R-:W0:Y:S02]  /*1d80*/  @!P2 DMUL R30, R30, 1.80143985094819840000e+16 ;  /* 0x435000001e1ea828 */ /* 0x000e240000000000 */
[----:B0-----:R-:W-:Y:S01]  /*1d90*/  @!P2 MOV R36, R31 ;  /* 0x0000001f0024a202 */ /* 0x001fe20000000f00 */
[----:B------:R-:W-:-:S04]  /*1da0*/  @!P2 IMAD.MOV.U32 R56, RZ, RZ, R30 ;  /* 0x000000ffff38a224 */ /* 0x000fc800078e001e */
[----:B------:R-:W-:-:S05]  /*1db0*/  VIADD R32, R36, 0xffffffff ;  /* 0xffffffff24207836 */ /* 0x000fca0000000000 */
[----:B------:R-:W-:-:S13]  /*1dc0*/  ISETP.GE.U32.AND P3, PT, R32, 0x7fefffff, PT ;  /* 0x7fefffff2000780c */ /* 0x000fda0003f66070 */
[----:B------:R-:W-:Y:S01]  /*1dd0*/  @P3 IMAD.MOV.U32 R32, RZ, RZ, 0x0 ;  /* 0x00000000ff203424 */ /* 0x000fe200078e00ff */
[----:B------:R-:W-:Y:S02]  /*1de0*/  @P3 MOV R33, 0x7ff00000 ;  /* 0x7ff0000000213802 */ /* 0x000fe40000000f00 */
[----:B------:R-:W-:-:S15]  /*1df0*/  @P3 LOP3.LUT P4, RZ, R31, 0x7fffffff, RZ, 0xc0, !PT ;  /* 0x7fffffff1fff3812 */ /* 0x000fde000788c0ff */
[----:B------:R-:W-:-:S15]  /*1e00*/  NOP ;  /* 0x0000000000007918 */ /* 0x000fde0000000000 */
[----:B------:R-:W-:-:S06]  /*1e10*/  NOP ;  /* 0x0000000000007918 */ /* 0x000fcc0000000000 */
[----:B------:R0:W1:Y:S02]  /*1e20*/  @P3 DFMA R32, R30, R32, +INF ;  /* 0x7ff000001e20342b */ /* 0x0000640000000020 */
[----:B0-----:R-:W-:Y:S01]  /*1e30*/  IMAD.MOV.U32 R31, RZ, RZ, -0x3ff ;  /* 0xfffffc01ff1f7424 */ /* 0x001fe200078e00ff */
[----:B-1----:R-:W-:Y:S02]  /*1e40*/  @P3 FSEL R34, R32, RZ, P4 ;  /* 0x000000ff20223208 */ /* 0x002fe40002000000 */
[----:B------:R-:W-:Y:S02]  /*1e50*/  @P3 FSEL R35, R33, -QNAN , P4 ;  /* 0xfff0000021233808 */ /* 0x000fe40002000000 */
[----:B------:R-:W-:Y:S01]  /*1e60*/  @!P2 MOV R31, 0xfffffbcb ;  /* 0xfffffbcb001fa802 */ /* 0x000fe20000000f00 */
[----:B------:R-:W-:Y:S06]  /*1e70*/  @P3 BRA `(.L_x_313) ;  /* 0x0000000800ac3947 */ /* 0x000fec0003800000 */
[C---:B------:R-:W-:Y:S01]  /*1e80*/  LOP3.LUT R30, R36.reuse, 0xfffff, RZ, 0xc0, !PT ;  /* 0x000fffff241e7812 */ /* 0x040fe200078ec0ff */
[----:B------:R-:W-:Y:S01]  /*1e90*/  UMOV UR48, 0x80000000 ;  /* 0x8000000000307882 */ /* 0x000fe20000000000 */
[----:B------:R-:W-:Y:S01]  /*1ea0*/  LEA.HI R31, R36, R31, RZ, 0xc ;  /* 0x0000001f241f7211 */ /* 0x000fe200078f60ff */
[----:B------:R-:W-:Y:S01]  /*1eb0*/  IMAD.MOV.U32 R36, RZ, RZ, RZ ;  /* 0x000000ffff247224 */ /* 0x000fe200078e00ff */
        /* <DEDUP_REMOVED lines=167> */
.L_x_313:
[----:B------:R-:W-:Y:S05]  /*2930*/  BSYNC.RECONVERGENT B1 ;  /* 0x0000000000017941 */ /* 0x000fea0003800200 */
.L_x_312:
        /* <DEDUP_REMOVED lines=168> */
.L_x_314:
[----:B--23--:R-:W0:Y:S01]  /*33c0*/  MUFU.RCP64H R33, R41 ;  /* 0x0000002900217308 */ /* 0x00ce220000001800 */
[----:B------:R-:W-:Y:S01]  /*33d0*/  IMAD.MOV.U32 R32, RZ, RZ, 0x1 ;  /* 0x00000001ff207424 */ /* 0x000fe200078e00ff */
[----:B-1----:R-:W-:Y:S01]  /*33e0*/  FSETP.GEU.AND P2, PT, |R35|, 6.5827683646048100446e-37, PT ;  /* 0x036000002300780b */ /* 0x002fe20003f4e200 */
[----:B------:R-:W-:Y:S04]  /*33f0*/  BSSY.RECONVERGENT B1, `(.L_x_315) ;  /* 0x000002c000017945 */ /* 0x000fe80003800200 */
        /* <DEDUP_REMOVED lines=40> */
[----:B------:R-:W-:Y:S05]  /*3680*/  CALL.REL.NOINC `($__internal_16_$__cuda_sm20_div_rn_f64_full) ;  /* 0x0000006c00407944 */ /* 0x000fea0003c00000 */
[----:B------:R-:W-:Y:S01]  /*3690*/  MOV R30, R38 ;  /* 0x00000026001e7202 */ /* 0x000fe20000000f00 */
[----:B------:R-:W-:-:S07]  /*36a0*/  IMAD.MOV.U32 R31, RZ, RZ, R39 ;  /* 0x000000ffff1f7224 */ /* 0x000fce00078e0027 */
.L_x_316:
[----:B------:R-:W-:Y:S05]  /*36b0*/  BSYNC.RECONVERGENT B1 ;  /* 0x0000000000017941 */ /* 0x000fea0003800200 */
.L_x_315:
[----:B------:R-:W0:Y:S01]  /*36c0*/  LDC.64 R32, c[0x0][0x540] ;  /* 0x00015000ff207b82 */ /* 0x000e220000000a00 */
[----:B------:R-:W0:Y:S02]  /*36d0*/  FRND.F64.CEIL R30, R30 ;  /* 0x0000001e001e7313 */ /* 0x000e240000309800 */
[----:B0-----:R0:W-:Y:S02]  /*36e0*/  STG.E.64 desc[UR76][R32.64], R30 ;  /* 0x0000001e20007986 */ /* 0x0011e4000c101b4c */
.L_x_311:
[----:B------:R-:W-:Y:S05]  /*36f0*/  BSYNC.RECONVERGENT B0 ;  /* 0x0000000000007941 */ /* 0x000fea0003800200 */
.L_x_310:
[----:B0-----:R-:W-:-:S04]  /*3700*/  IADD3 R30, P2, PT, R16, R15, RZ ;  /* 0x0000000f101e7210 */ /* 0x001fc80007f5e0ff */
[----:B------:R-:W-:Y:S01]  /*3710*/  ISETP.GE.U32.AND P1, PT, R30, UR32, PT ;  /* 0x000000201e007c0c */ /* 0x000fe2000bf26070 */
[----:B------:R-:W-:-:S05]  /*3720*/  IMAD.X R30, RZ, RZ, R14, P2 ;  /* 0x000000ffff1e7224 */ /* 0x000fca00010e060e */
[----:B------:R-:W-:-:S13]  /*3730*/  ISETP.GE.AND.EX P1, PT, R30, UR33, PT, P1 ;  /* 0x000000211e007c0c */ /* 0x000fda000bf26310 */
[----:B------:R-:W-:Y:S05]  /*3740*/  @P1 BRA `(.L_x_317) ;  /* 0x0000006800e41947 */ /* 0x000fea0003800000 */
[----:B------:R-:W-:Y:S01]  /*3750*/  ISETP.GT.AND P1, PT, R29, 0xfffff, PT ;  /* 0x000fffff1d00780c */ /* 0x000fe20003f24270 */
[----:B------:R-:W-:Y:S01]  /*3760*/  IMAD.MOV.U32 R56, RZ, RZ, R28 ;  /* 0x000000ffff387224 */ /* 0x000fe200078e001c */
[----:B------:R-:W-:Y:S01]  /*3770*/  MOV R32, R29 ;  /* 0x0000001d00207202 */ /* 0x000fe20000000f00 */
[----:B------:R-:W-:Y:S01]  /*3780*/  BSSY.RECONVERGENT B0, `(.L_x_318) ;  /* 0x00000bf000007945 */ /* 0x000fe20003800200 */
[----:B------:R-:W-:Y:S02]  /*3790*/  MOV R33, 0xfffffc01 ;  /* 0xfffffc0100217802 */ /* 0x000fe40000000f00 */
[----:B------:R-:W-:Y:S02]  /*37a0*/  ISETP.LT.U32.OR P4, PT, R2, -0x7fefffff, P0 ;  /* 0x801000010200780c */ /* 0x000fe40000781470 */
[----:B----4-:R-:W-:Y:S02]  /*37b0*/  FSEL R40, R26, R5, P0 ;  /* 0x000000051a287208 */ /* 0x010fe40000000000 */
[----:B------:R-:W-:-:S03]  /*37c0*/  FSEL R41, R27, R4, P0 ;  /* 0x000000041b297208 */ /* 0x000fc60000000000 */
[----:B------:R-:W0:Y:S01]  /*37d0*/  @!P1 DMUL R28, R28, 1.80143985094819840000e+16 ;  /* 0x435000001c1c9828 */ /* 0x000e220000000000 */
[----:B------:R-:W-:Y:S02]  /*37e0*/  @!P1 IMAD.MOV.U32 R33, RZ, RZ, -0x435 ;  /* 0xfffffbcbff219424 */ /* 0x000fe400078e00ff */
[----:B0-----:R-:W-:Y:S02]  /*37f0*/  @!P1 IMAD.MOV.U32 R32, RZ, RZ, R29 ;  /* 0x000000ffff209224 */ /* 0x001fe400078e001d */
[----:B------:R-:W-:-:S03]  /*3800*/  @!P1 IMAD.MOV.U32 R56, RZ, RZ, R28 ;  /* 0x000000ffff389224 */ /* 0x000fc600078e001c */
[----:B------:R-:W-:-:S04]  /*3810*/  IADD3 R30, PT, PT, R32, -0x1, RZ ;  /* 0xffffffff201e7810 */ /* 0x000fc80007ffe0ff */
[----:B------:R-:W-:-:S13]  /*3820*/  ISETP.GE.U32.AND P2, PT, R30, 0x7fefffff, PT ;  /* 0x7fefffff1e00780c */ /* 0x000fda0003f46070 */
        /* <DEDUP_REMOVED lines=12> */
[----:B------:R-:W-:Y:S01]  /*38f0*/  IMAD.MOV.U32 R32, RZ, RZ, RZ ;  /* 0x000000ffff207224 */ /* 0x000fe200078e00ff */
[----:B------:R-:W-:Y:S01]  /*3900*/  LOP3.LUT R57, R28, 0x3ff00000, RZ, 0xfc, !PT ;  /* 0x3ff000001c397812 */ /* 0x000fe200078efcff */
[----:B------:R-:W-:Y:S01]  /*3910*/  UMOV UR49, 0x43300000 ;  /* 0x4330000000317882 */ /* 0x000fe20000000000 */
[----:B------:R-:W-:Y:S02]  /*3920*/  MOV R31, 0x43300000 ;  /* 0x43300000001f7802 */ /* 0x000fe40000000f00 */
        /* <DEDUP_REMOVED lines=164> */
.L_x_319:
[----:B------:R-:W-:Y:S05]  /*4370*/  BSYNC.RECONVERGENT B0 ;  /* 0x0000000000007941 */ /* 0x000fea0003800200 */
.L_x_318:
[----:B------:R-:W-:Y:S05]  /*4380*/  @P4 BRA `(.L_x_320) ;  /* 0x0000000800a04947 */ /* 0x000fea0003800000 */
[----:B------:R-:W-:Y:S01]  /*4390*/  ISETP.GT.U32.AND P1, PT, R7, 0x3ff6a09e, PT ;  /* 0x3ff6a09e0700780c */ /* 0x000fe20003f24070 */
[----:B------:R-:W-:Y:S01]  /*43a0*/  IMAD.MOV.U32 R56, RZ, RZ, R24 ;  /* 0x000000ffff387224 */ /* 0x000fe200078e0018 */
[----:B------:R-:W-:Y:S01]  /*43b0*/  UMOV UR48, 0x80000000 ;  /* 0x8000000000307882 */ /* 0x000fe20000000000 */
[----:B0-----:R-:W-:Y:S01]  /*43c0*/  IMAD.MOV.U32 R28, RZ, RZ, RZ ;  /* 0x000000ffff1c7224 */ /* 0x001fe200078e00ff */
[----:B------:R-:W-:Y:S01]  /*43d0*/  FSEL R57, R0, R7, P1 ;  /* 0x0000000700397208 */ /* 0x000fe20000800000 */
[----:B------:R-:W-:Y:S01]  /*43e0*/  VIADD R42, R8, 0x1 ;  /* 0x00000001082a7836 */ /* 0x000fe20000000000 */
[----:B------:R-:W-:Y:S01]  /*43f0*/  UMOV UR49, 0x43300000 ;  /* 0x4330000000317882 */ /* 0x000fe20000000000 */
[----:B------:R-:W-:-:S03]  /*4400*/  IMAD.MOV.U32 R43, RZ, RZ, 0x43300000 ;  /* 0x43300000ff2b7424 */ /* 0x000fc600078e00ff */
[----:B------:R-:W-:Y:S03]  /*4410*/  DADD R38, R56, -1 ;  /* 0xbff0000038267429 */ /* 0x000fe60000000000 */
[----:B------:R-:W-:-:S04]  /*4420*/  @!P1 IADD3 R42, PT, PT, R8, RZ, RZ ;  /* 0x000000ff082a9210 */ /* 0x000fc80007ffe0ff */
[----:B------:R-:W-:-:S15]  /*4430*/  LOP3.LUT R42, R42, 0x80000000, RZ, 0x3c, !PT ;  /* 0x800000002a2a7812 */ /* 0x000fde00078e3cff */
[----:B------:R-:W-:-:S15]  /*4440*/  NOP ;  /* 0x0000000000007918 */ /* 0x000fde0000000000 */
[----:B------:R-:W-:-:S15]  /*4450*/  NOP ;  /* 0x0000000000007918 */ /* 0x000fde0000000000 */
[----:B------:R-:W-:-:S12]  /*4460*/  NOP ;  /* 0x0000000000007918 */ /* 0x000fd80000000000 */
        /* <DEDUP_REMOVED lines=154> */
.L_x_320:
        /* <DEDUP_REMOVED lines=47> */
.L_x_322:
[----:B------:R-:W-:Y:S05]  /*5100*/  BSYNC.RECONVERGENT B0 ;  /* 0x0000000000007941 */ /* 0x000fea0003800200 */
.L_x_321:
[----:B------:R-:W0:Y:S01]  /*5110*/  LDC.64 R30, c[0x0][0x540] ;  /* 0x00015000ff1e7b82 */ /* 0x000e220000000a00 */
[----:B------:R-:W0:Y:S02]  /*5120*/  FRND.F64.CEIL R28, R28 ;  /* 0x0000001c001c7313 */ /* 0x000e240000309800 */
[----:B0-----:R0:W-:Y:S01]  /*5130*/  STG.E.64 desc[UR76][R30.64], R28 ;  /* 0x0000001c1e007986 */ /* 0x0011e2000c101b4c */
[----:B------:R-:W-:Y:S05]  /*5140*/  BRA `(.L_x_317) ;  /* 0x0000005000647947 */ /* 0x000fea0003800000 */
.L_x_309:
[----:B------:R-:W-:Y:S01]  /*5150*/  ISETP.GE.U32.AND P1, PT, R15, UR32, PT ;  /* 0x000000200f007c0c */ /* 0x000fe2000bf26070 */
[----:B------:R-:W-:Y:S03]  /*5160*/  BSSY.RECONVERGENT B0, `(.L_x_323) ;  /* 0x000028a000007945 */ /* 0x000fe60003800200 */
[----:B------:R-:W-:-:S13]  /*5170*/  ISETP.GE.AND.EX P1, PT, R14, UR33, PT, P1 ;  /* 0x000000210e007c0c */ /* 0x000fda000bf26310 */
[----:B------:R-:W-:Y:S05]  /*5180*/  @P1 BRA `(.L_x_324) ;  /* 0x00000028001c1947 */ /* 0x000fea0003800000 */
[----:B------:R-:W-:Y:S01]  /*5190*/  MOV R33, R15 ;  /* 0x0000000f00217202 */ /* 0x000fe20000000f00 */
[----:B------:R-:W-:Y:S01]  /*51a0*/  IMAD.MOV.U32 R32, RZ, RZ, RZ ;  /* 0x000000ffff207224 */ /* 0x000fe200078e00ff */
[----:B------:R-:W-:-:S03]  /*51b0*/  UISETP.NE.AND UP0, UPT, UR74, URZ, UPT ;  /* 0x000000ff4a00728c */ /* 0x000fc6000bf05270 */
[----:B------:R-:W-:-:S05]  /*51c0*/  IMAD.HI.U32 R32, R15, UR34, R32 ;  /* 0x000000220f207c27 */ /* 0x000fca000f8e0020 */
[----:B------:R-:W-:-:S05]  /*51d0*/  SHF.R.U32.HI R33, RZ, UR35, R32 ;  /* 0x00000023ff217c19 */ /* 0x000fca0008011620 */
[----:B------:R-:W-:-:S04]  /*51e0*/  IMAD.MOV R32, RZ, RZ, -R33 ;  /* 0x000000ffff207224 */ /* 0x000fc800078e0a21 */
        /* <DEDUP_REMOVED lines=223> */
.L_x_325:
[----:B------:R-:W-:Y:S01]  /*5fe0*/  ISETP.GT.AND P2, PT, R31, 0xfffff, PT ;  /* 0x000fffff1f00780c */ /* 0x000fe20003f44270 */
[----:B------:R-:W-:Y:S01]  /*5ff0*/  IMAD.MOV.U32 R32, RZ, RZ, R31 ;  /* 0x000000ffff207224 */ /* 0x000fe200078e001f */
[----:B------:R-:W-:Y:S01]  /*6000*/  MOV R56, R30 ;  /* 0x0000001e00387202 */ /* 0x000fe20000000f00 */
[----:B------:R-:W-:Y:S10]  /*6010*/  BSSY.RECONVERGENT B1, `(.L_x_326) ;  /* 0x00000bb000017945 */ /* 0x000ff40003800200 */
[----:B------:R-:W0:Y:S02]  /*6020*/  @!P2 DMUL R30, R30, 1.80143985094819840000e+16 ;  /* 0x435000001e1ea828 */ /* 0x000e240000000000 */
[----:B0-----:R-:W-:-:S02]  /*6030*/  @!P2 IMAD.MOV.U32 R32, RZ, RZ, R31 ;  /* 0x000000ffff20a224 */ /* 0x001fc400078e001f */
[----:B------:R-:W-:-:S03]  /*6040*/  @!P2 IMAD.MOV.U32 R56, RZ, RZ, R30 ;  /* 0x000000ffff38a224 */ /* 0x000fc600078e001e */
[----:B------:R-:W-:-:S04]  /*6050*/  IADD3 R33, PT, PT, R32, -0x1, RZ ;  /* 0xffffffff20217810 */ /* 0x000fc80007ffe0ff */
[----:B------:R-:W-:Y:S01]  /*6060*/  ISETP.GT.U32.AND P1, PT, R33, 0x7feffffe, PT ;  /* 0x7feffffe2100780c */ /* 0x000fe20003f24070 */
[----:B------:R-:W-:Y:S01]  /*6070*/  IMAD.MOV.U32 R33, RZ, RZ, -0x3ff ;  /* 0xfffffc01ff217424 */ /* 0x000fe200078e00ff */
[----:B------:R-:W-:-:S11]  /*6080*/  @!P2 MOV R33, 0xfffffbcb ;  /* 0xfffffbcb0021a802 */ /* 0x000fd60000000f00 */
[----:B------:R-:W-:Y:S05]  /*6090*/  @P1 BRA `(.L_x_327) ;  /* 0x0000000800b01947 */ /* 0x000fea0003800000 */
        /* <DEDUP_REMOVED lines=172> */
.L_x_327:
[----:B------:R-:W-:Y:S01]  /*6b60*/  IMAD.MOV.U32 R32, RZ, RZ, 0x0 ;  /* 0x00000000ff207424 */ /* 0x000fe200078e00ff */
[----:B------:R-:W-:Y:S02]  /*6b70*/  MOV R33, 0x7ff00000 ;  /* 0x7ff0000000217802 */ /* 0x000fe40000000f00 */
[----:B------:R-:W-:-:S04]  /*6b80*/  LOP3.LUT P1, RZ, R31, 0x7fffffff, RZ, 0xc0, !PT ;  /* 0x7fffffff1fff7812 */ /* 0x000fc8000782c0ff */
[----:B------:R-:W0:Y:S02]  /*6b90*/  DFMA R32, R30, R32, +INF ;  /* 0x7ff000001e20742b */ /* 0x000e240000000020 */
[----:B0-----:R-:W-:Y:S02]  /*6ba0*/  FSEL R42, R32, RZ, P1 ;  /* 0x000000ff202a7208 */ /* 0x001fe40000800000 */
[----:B------:R-:W-:-:S07]  /*6bb0*/  FSEL R43, R33, -QNAN , P1 ;  /* 0xfff00000212b7808 */ /* 0x000fce0000800000 */
.L_x_328:
[----:B------:R-:W-:Y:S05]  /*6bc0*/  BSYNC.RECONVERGENT B1 ;  /* 0x0000000000017941 */ /* 0x000fea0003800200 */
.L_x_326:
[----:B------:R-:W-:Y:S02]  /*6bd0*/  ISETP.LT.U32.OR P1, PT, R2, -0x7fefffff, P0 ;  /* 0x801000010200780c */ /* 0x000fe40000721470 */
[----:B----4-:R-:W-:Y:S02]  /*6be0*/  FSEL R40, R26, R5, P0 ;  /* 0x000000051a287208 */ /* 0x010fe40000000000 */
        /* <DEDUP_REMOVED lines=170> */
.L_x_329:
        /* <DEDUP_REMOVED lines=46> */
[----:B------:R-:W-:Y:S05]  /*7970*/  CALL.REL.NOINC `($__internal_16_$__cuda_sm20_div_rn_f64_full) ;  /* 0x0000002800847944 */ /* 0x000fea0003c00000 */
[----:B------:R-:W-:Y:S01]  /*7980*/  IMAD.MOV.U32 R30, RZ, RZ, R38 ;  /* 0x000000ffff1e7224 */ /* 0x000fe200078e0026 */
[----:B------:R-:W-:-:S07]  /*7990*/  MOV R31, R39 ;  /* 0x00000027001f7202 */ /* 0x000fce0000000f00 */
.L_x_331:
[----:B------:R-:W-:Y:S05]  /*79a0*/  BSYNC.RECONVERGENT B1 ;  /* 0x0000000000017941 */ /* 0x000fea0003800200 */
.L_x_330:
[----:B------:R-:W0:Y:S01]  /*79b0*/  LDCU.64 UR48, c[0x0][0x540] ;  /* 0x0000a800ff3077ac */ /* 0x000e220008000a00 */
[----:B------:R-:W1:Y:S01]  /*79c0*/  FRND.F64.CEIL R30, R30 ;  /* 0x0000001e001e7313 */ /* 0x000e620000309800 */
[----:B0-----:R-:W-:-:S05]  /*79d0*/  IADD3 R32, P1, PT, R59, UR48, RZ ;  /* 0x000000303b207c10 */ /* 0x001fca000ff3e0ff */
[----:B------:R-:W-:-:S05]  /*79e0*/  IMAD.X R33, RZ, RZ, UR49, P1 ;  /* 0x00000031ff217e24 */ /* 0x000fca00088e06ff */
[----:B-1----:R0:W-:Y:S03]  /*79f0*/  STG.E.64 desc[UR76][R32.64], R30 ;  /* 0x0000001e20007986 */ /* 0x0021e6000c101b4c */
.L_x_324:
[----:B------:R-:W-:Y:S05]  /*7a00*/  BSYNC.RECONVERGENT B0 ;  /* 0x0000000000007941 */ /* 0x000fea0003800200 */
.L_x_323:
[----:B0-----:R-:W-:-:S04]  /*7a10*/  IADD3 R32, P2, PT, R16, R15, RZ ;  /* 0x0000000f10207210 */ /* 0x001fc80007f5e0ff */
[----:B------:R-:W-:Y:S02]  /*7a20*/  ISETP.GE.U32.AND P1, PT, R32, UR32, PT ;  /* 0x0000002020007c0c */ /* 0x000fe4000bf26070 */
[----:B------:R-:W-:-:S04]  /*7a30*/  IADD3.X R30, PT, PT, RZ, R14, RZ, P2, !PT ;  /* 0x0000000eff1e7210 */ /* 0x000fc800017fe4ff */
        /* <DEDUP_REMOVED lines=227> */
[----:B------:R-:W-:-:S05]  /*8870*/  SHF.R.U32.HI R30, RZ, UR49, R30 ;  /* 0x00000031ff1e7c19 */ /* 0x000fca000801161e */
[----:B------:R-:W-:-:S04]  /*8880*/  IMAD.MOV R30, RZ, RZ, -R30 ;  /* 0x000000ffff1e7224 */ /* 0x000fc800078e0a1e */
[----:B------:R-:W-:-:S04]  /*8890*/  IMAD R30, R30, UR30, R33 ;  /* 0x0000001e1e1e7c24 */ /* 0x000fc8000f8e0221 */
[----:B------:R-:W-:-:S07]  /*88a0*/  IMAD R59, R30, UR31, R59 ;  /* 0x0000001f1e3b7c24 */ /* 0x000fce000f8e023b */
.L_x_332:
        /* <DEDUP_REMOVED lines=9> */
[----:B------:R-:W-:Y:S01]  /*8940*/  @!P3 MOV R33, 0xfffffbcb ;  /* 0xfffffbcb0021b802 */ /* 0x000fe20000000f00 */
[----:B0-----:R-:W-:Y:S01]  /*8950*/  @!P3 IMAD.MOV.U32 R56, RZ, RZ, R28 ;  /* 0x000000ffff38b224 */ /* 0x001fe200078e001c */
[----:B------:R-:W-:-:S05]  /*8960*/  @!P3 MOV R32, R29 ;  /* 0x0000001d0020b202 */ /* 0x000fca0000000f00 */
[----:B------:R-:W-:-:S05]  /*8970*/  VIADD R30, R32, 0xffffffff ;  /* 0xffffffff201e7836 */ /* 0x000fca0000000000 */
[----:B------:R-:W-:-:S13]  /*8980*/  ISETP.GE.U32.AND P1, PT, R30, 0x7fefffff, PT ;  /* 0x7fefffff1e00780c */ /* 0x000fda0003f26070 */
[----:B------:R-:W-:Y:S01]  /*8990*/  @P1 MOV R30, 0x0 ;  /* 0x00000000001e1802 */ /* 0x000fe20000000f00 */
[----:B------:R-:W-:Y:S01]  /*89a0*/  @P1 IMAD.MOV.U32 R31, RZ, RZ, 0x7ff00000 ;  /* 0x7ff00000ff1f1424 */ /* 0x000fe200078e00ff */
        /* <DEDUP_REMOVED lines=8> */
[----:B------:R-:W-:Y:S01]  /*8a30*/  IMAD.MOV.U32 R30, RZ, RZ, RZ ;  /* 0x000000ffff1e7224 */ /* 0x000fe200078e00ff */
[----:B------:R-:W-:Y:S01]  /*8a40*/  LEA.HI R32, R32, R33, RZ, 0xc ;  /* 0x0000002120207211 */ /* 0x000fe200078f60ff */
[----:B------:R-:W-:Y:S01]  /*8a50*/  UMOV UR48, 0x80000000 ;  /* 0x8000000000307882 */ /* 0x000fe20000000000 */
[----:B------:R-:W-:Y:S01]  /*8a60*/  LOP3.LUT R57, R28, 0x3ff00000, RZ, 0xfc, !PT ;  /* 0x3ff000001c397812 */ /* 0x000fe200078efcff */
[----:B------:R-:W-:Y:S01]  /*8a70*/  UMOV UR49, 0x43300000 ;  /* 0x4330000000317882 */ /* 0x000fe20000000000 */
[----:B------:R-:W-:Y:S02]  /*8a80*/  MOV R33, 0x43300000 ;  /* 0x4330000000217802 */ /* 0x000fe40000000f00 */
        /* <DEDUP_REMOVED lines=164> */
.L_x_334:
[----:B------:R-:W-:Y:S05]  /*94d0*/  BSYNC.RECONVERGENT B0 ;  /* 0x0000000000007941 */ /* 0x000fea0003800200 */
.L_x_333:
[----:B------:R-:W-:Y:S05]  /*94e0*/  @P4 BRA `(.L_x_335) ;  /* 0x0000000800a04947 */ /* 0x000fea0003800000 */
[----:B------:R-:W-:Y:S01]  /*94f0*/  ISETP.GT.U32.AND P1, PT, R7, 0x3ff6a09e, PT ;  /* 0x3ff6a09e0700780c */ /* 0x000fe20003f24070 */
[----:B------:R-:W-:Y:S01]  /*9500*/  VIADD R42, R8, 0x1 ;  /* 0x00000001082a7836 */ /* 0x000fe20000000000 */
[----:B------:R-:W-:Y:S01]  /*9510*/  MOV R56, R24 ;  /* 0x0000001800387202 */ /* 0x000fe20000000f00 */
[----:B------:R-:W-:Y:S01]  /*9520*/  IMAD.MOV.U32 R43, RZ, RZ, 0x43300000 ;  /* 0x43300000ff2b7424 */ /* 0x000fe200078e00ff */
[----:B------:R-:W-:Y:S01]  /*9530*/  FSEL R57, R0, R7, P1 ;  /* 0x0000000700397208 */ /* 0x000fe20000800000 */
[----:B------:R-:W-:Y:S01]  /*9540*/  UMOV UR48, 0x80000000 ;  /* 0x8000000000307882 */ /* 0x000fe20000000000 */
[----:B0-----:R-:W-:Y:S01]  /*9550*/  MOV R28, RZ ;  /* 0x000000ff001c7202 */ /* 0x001fe20000000f00 */
[----:B------:R-:W-:-:S03]  /*9560*/  UMOV UR49, 0x43300000 ;  /* 0x4330000000317882 */ /* 0x000fc60000000000 */
        /* <DEDUP_REMOVED lines=160> */
.L_x_335:
        /* <DEDUP_REMOVED lines=43> */
[----:B------:R-:W-:Y:S01]  /*a220*/  MOV R34, R30 ;  /* 0x0000001e00227202 */ /* 0x000fe20000000f00 */
[----:B------:R-:W-:Y:S01]  /*a230*/  IMAD.MOV.U32 R35, RZ, RZ, R31 ;  /* 0x000000ffff237224 */ /* 0x000fe200078e001f */
[----:B------:R-:W-:-:S07]  /*a240*/  MOV R56, 0xa260 ;  /* 0x0000a26000387802 */ /* 0x000fce0000000f00 */
[----:B------:R-:W-:Y:S05]  /*a250*/  CALL.REL.NOINC `($__internal_16_$__cuda_sm20_div_rn_f64_full) ;  /* 0x00000000004c7944 */ /* 0x000fea0003c00000 */
[----:B------:R-:W-:Y:S01]  /*a260*/  MOV R28, R38 ;  /* 0x00000026001c7202 */ /* 0x000fe20000000f00 */
[----:B------:R-:W-:-:S07]  /*a270*/  IMAD.MOV.U32 R29, RZ, RZ, R39 ;  /* 0x000000ffff1d7224 */ /* 0x000fce00078e0027 */
.L_x_337:
[----:B------:R-:W-:Y:S05]  /*a280*/  BSYNC.RECONVERGENT B0 ;  /* 0x0000000000007941 */ /* 0x000fea0003800200 */
.L_x_336:
[----:B------:R-:W0:Y:S01]  /*a290*/  LDCU.64 UR48, c[0x0][0x540] ;  /* 0x0000a800ff3077ac */ /* 0x000e220008000a00 */
[----:B------:R-:W1:Y:S01]  /*a2a0*/  FRND.F64.CEIL R28, R28 ;  /* 0x0000001c001c7313 */ /* 0x000e620000309800 */
[----:B0-----:R-:W-:-:S04]  /*a2b0*/  IADD3 R30, P1, PT, R59, UR48, RZ ;  /* 0x000000303b1e7c10 */ /* 0x001fc8000ff3e0ff */
[----:B------:R-:W-:-:S05]  /*a2c0*/  IADD3.X R31, PT, PT, RZ, UR49, RZ, P1, !PT ;  /* 0x00000031ff1f7c10 */ /* 0x000fca0008ffe4ff */
[----:B-1----:R1:W-:Y:S04]  /*a2d0*/  STG.E.64 desc[UR76][R30.64], R28 ;  /* 0x0000001c1e007986 */ /* 0x0023e8000c101b4c */
.L_x_317:
[----:B------:R-:W-:Y:S05]  /*a2e0*/  WARPSYNC.ALL ;  /* 0x0000000000007948 */ /* 0x000fea0003800000 */
[----:B------:R-:W2:Y:S01]  /*a2f0*/  LDCU UR48, c[0x0][0x360] ;  /* 0x00006c00ff3077ac */ /* 0x000ea20008000800 */
[----:B01----:R-:W2:Y:S08]  /*a300*/  LDC R28, c[0x0][0x370] ;  /* 0x0000dc00ff1c7b82 */ /* 0x003eb00000000800 */
[----:B------:R-:W-:Y:S01]  /*a310*/  BAR.SYNC.DEFER_BLOCKING 0x0 ;  /* 0x0000000000007b1d */ /* 0x000fe20000010000 */
[----:B--2---:R-:W-:-:S05]  /*a320*/  IMAD R28, R28, UR48, RZ ;  /* 0x000000301c1c7c24 */ /* 0x004fca000f8e02ff */
[----:B------:R-:W-:-:S05]  /*a330*/  LEA R15, P1, R28, R15, 0x1 ;  /* 0x0000000f1c0f7211 */ /* 0x000fca00078208ff */
[----:B------:R-:W-:Y:S01]  /*a340*/  IMAD.X R14, RZ, RZ, R14, P1 ;  /* 0x000000ffff0e7224 */ /* 0x000fe200008e060e */
[----:B------:R-:W-:-:S04]  /*a350*/  ISETP.GE.U32.AND P1, PT, R15, R22, PT ;  /* 0x000000160f00720c */ /* 0x000fc80003f26070 */
[----:B------:R-:W-:-:S13]  /*a360*/  ISETP.GE.AND.EX P1, PT, R14, R9, PT, P1 ;  /* 0x000000090e00720c */ /* 0x000fda0003f26310 */
[----:B------:R-:W-:Y:S05]  /*a370*/  @!P1 BRA `(.L_x_338) ;  /* 0xffffff7000a09947 */ /* 0x000fea000383ffff */
[----:B------:R-:W-:Y:S05]  /*a380*/  EXIT ;  /* 0x000000000000794d */ /* 0x000fea0003800000 */
        .weak           $__internal_16_$__cuda_sm20_div_rn_f64_full
        .type           $__internal_16_$__cuda_sm20_div_rn_f64_full,@function
        .size           $__internal_16_$__cuda_sm20_div_rn_f64_full,($__internal_17_$__cuda_sm20_div_s64 - $__internal_16_$__cuda_sm20_div_rn_f64_full)
$__internal_16_$__cuda_sm20_div_rn_f64_full:
[C---:B------:R-:W-:Y:S01]  /*a390*/  FSETP.GEU.AND P4, PT, |R35|.reuse, 1.469367938527859385e-39, PT ;  /* 0x001000002300780b */ /* 0x040fe20003f8e200 */
[----:B------:R-:W-:Y:S01]  /*a3a0*/  IMAD.MOV.U32 R33, RZ, RZ, R41 ;  /* 0x000000ffff217224 */ /* 0x000fe200078e0029 */
[----:B------:R-:W-:Y:S01]  /*a3b0*/  LOP3.LUT R55, R35, 0x7ff00000, RZ, 0xc0, !PT ;  /* 0x7ff0000023377812 */ /* 0x000fe200078ec0ff */
[----:B------:R-:W-:Y:S01]  /*a3c0*/  IMAD.MOV.U32 R57, RZ, RZ, 0x1ca00000 ;  /* 0x1ca00000ff397424 */ /* 0x000fe200078e00ff */
[C---:B------:R-:W-:Y:S01]  /*a3d0*/  LOP3.LUT R58, R41.reuse, 0x7ff00000, RZ, 0xc0, !PT ;  /* 0x7ff00000293a7812 */ /* 0x040fe200078ec0ff */
[----:B------:R-:W-:Y:S01]  /*a3e0*/  BSSY.RECONVERGENT B2, `(.L_x_339) ;  /* 0x000007c000027945 */ /* 0x000fe20003800200 */
[----:B------:R-:W-:Y:S02]  /*a3f0*/  FSETP.GEU.AND P1, PT, |R41|, 1.469367938527859385e-39, PT ;  /* 0x001000002900780b */ /* 0x000fe40003f2e200 */
[----:B------:R-:W-:Y:S02]  /*a400*/  ISETP.GE.U32.AND P3, PT, R55, R58, PT ;  /* 0x0000003a3700720c */ /* 0x000fe40003f66070 */
[----:B------:R-:W-:-:S02]  /*a410*/  LOP3.LUT R30, R41, 0x800fffff, RZ, 0xc0, !PT ;  /* 0x800fffff291e7812 */ /* 0x000fc400078ec0ff */
[----:B------:R-:W-:Y:S02]  /*a420*/  SEL R37, R57, 0x63400000, !P3 ;  /* 0x6340000039257807 */ /* 0x000fe40005800000 */
[----:B------:R-:W-:Y:S02]  /*a430*/  @!P4 LOP3.LUT R36, R33, 0x7ff00000, RZ, 0xc0, !PT ;  /* 0x7ff000002124c812 */ /* 0x000fe400078ec0ff */
[----:B------:R-:W-:Y:S02]  /*a440*/  LOP3.LUT R31, R30, 0x3ff00000, RZ, 0xfc, !PT ;  /* 0x3ff000001e1f7812 */ /* 0x000fe400078efcff */
[----:B------:R-:W-:Y:S02]  /*a450*/  @!P4 ISETP.GE.U32.AND P5, PT, R55, R36, PT ;  /* 0x000000243700c20c */ /* 0x000fe40003fa6070 */
[----:B------:R-:W-:Y:S02]  /*a460*/  MOV R32, R40 ;  /* 0x0000002800207202 */ /* 0x000fe40000000f00 */
[----:B------:R-:W-:-:S02]  /*a470*/  @!P4 SEL R39, R57, 0x63400000, !P5 ;  /* 0x634000003927c807 */ /* 0x000fc40006800000 */
[----:B------:R-:W-:Y:S02]  /*a480*/  MOV R30, R40 ;  /* 0x00000028001e7202 */ /* 0x000fe40000000f00 */
[--C-:B------:R-:W-:Y:S02]  /*a490*/  @!P4 LOP3.LUT R38, R39, 0x80000000, R35.reuse, 0xf8, !PT ;  /* 0x800000002726c812 */ /* 0x100fe400078ef823 */
[----:B------:R-:W-:Y:S02]  /*a4a0*/  LOP3.LUT R37, R37, 0x800fffff, R35, 0xf8, !PT ;  /* 0x800fffff25257812 */ /* 0x000fe400078ef823 */
[----:B------:R-:W-:Y:S01]  /*a4b0*/  @!P4 LOP3.LUT R39, R38, 0x100000, RZ, 0xfc, !PT ;  /* 0x001000002627c812 */ /* 0x000fe200078efcff */
[----:B------:R-:W-:Y:S01]  /*a4c0*/  @!P4 IMAD.MOV.U32 R38, RZ, RZ, RZ ;  /* 0x000000ffff26c224 */ /* 0x000fe200078e00ff */
[----:B------:R-:W-:Y:S01]  /*a4d0*/  MOV R36, R34 ;  /* 0x0000002200247202 */ /* 0x000fe20000000f00 */
[----:B------:R-:W0:Y:S02]  /*a4e0*/  @!P1 DMUL R30, R32, 8.98846567431157953865e+307 ;  /* 0x7fe00000201e9828 */ /* 0x000e240000000000 */
[----:B0-----:R-:W-:-:S15]  /*a4f0*/  @!P1 LOP3.LUT R58, R31, 0x7ff00000, RZ, 0xc0, !PT ;  /* 0x7ff000001f3a9812 */ /* 0x001fde00078ec0ff */
[----:B------:R-:W-:-:S15]  /*a500*/  NOP ;  /* 0x0000000000007918 */ /* 0x000fde0000000000 */
[----:B------:R-:W-:-:S15]  /*a510*/  NOP ;  /* 0x0000000000007918 */ /* 0x000fde0000000000 */
[----:B------:R-:W-:-:S15]  /*a520*/  NOP ;  /* 0x0000000000007918 */ /* 0x000fde0000000000 */
[----:B------:R-:W-:-:S02]  /*a530*/  NOP ;  /* 0x0000000000007918 */ /* 0x000fc40000000000 */
[----:B------:R0:W-:Y:S02]  /*a540*/  @!P4 DFMA R36, R36, 2, -R38 ;  /* 0x400000002424c82b */ /* 0x0001e40000000826 */
[----:B0-----:R-:W0:Y:S01]  /*a550*/  MUFU.RCP64H R39, R31 ;  /* 0x0000001f00277308 */ /* 0x001e220000001800 */
[----:B------:R-:W-:-:S15]  /*a560*/  MOV R38, 0x1 ;  /* 0x0000000100267802 */ /* 0x000fde0000000f00 */
        /* <DEDUP_REMOVED lines=40> */
[----:B0-----:R-:W-:Y:S01]  /*a7f0*/  IMAD.MOV.U32 R40, RZ, RZ, R55 ;  /* 0x000000ffff287224 */ /* 0x001fe200078e0037 */
[----:B------:R-:W-:-:S04]  /*a800*/  @!P4 LOP3.LUT R40, R37, 0x7ff00000, RZ, 0xc0, !PT ;  /* 0x7ff000002528c812 */ /* 0x000fc800078ec0ff */
[----:B------:R-:W-:-:S04]  /*a810*/  IADD3 R38, PT, PT, R40, -0x1, RZ ;  /* 0xffffffff28267810 */ /* 0x000fc80007ffe0ff */
[----:B------:R-:W-:Y:S01]  /*a820*/  ISETP.GT.U32.AND P1, PT, R38, 0x7feffffe, PT ;  /* 0x7feffffe2600780c */ /* 0x000fe20003f24070 */
[----:B------:R-:W-:-:S05]  /*a830*/  VIADD R38, R58, 0xffffffff ;  /* 0xffffffff3a267836 */ /* 0x000fca0000000000 */
[----:B------:R-:W-:-:S13]  /*a840*/  ISETP.GT.U32.OR P1, PT, R38, 0x7feffffe, P1 ;  /* 0x7feffffe2600780c */ /* 0x000fda0000f24470 */
[----:B-1----:R-:W-:Y:S05]  /*a850*/  @P1 BRA `(.L_x_340) ;  /* 0x00000000007c1947 */ /* 0x002fea0003800000 */
[----:B------:R-:W-:Y:S02]  /*a860*/  LOP3.LUT R38, R33, 0x7ff00000, RZ, 0xc0, !PT ;  /* 0x7ff0000021267812 */ /* 0x000fe400078ec0ff */
[----:B------:R-:W-:Y:S02]  /*a870*/  MOV R40, RZ ;  /* 0x000000ff00287202 */ /* 0x000fe40000000f00 */
[CC--:B------:R-:W-:Y:S02]  /*a880*/  VIADDMNMX R34, R55.reuse, -R38.reuse, 0xb9600000, !PT ;  /* 0xb960000037227446 */ /* 0x0c0fe40007800926 */
[----:B------:R-:W-:Y:S02]  /*a890*/  ISETP.GE.U32.AND P1, PT, R55, R38, PT ;  /* 0x000000263700720c */ /* 0x000fe40003f26070 */
[----:B------:R-:W-:Y:S02]  /*a8a0*/  VIMNMX R34, PT, PT, R34, 0x46a00000, PT ;  /* 0x46a0000022227848 */ /* 0x000fe40003fe0100 */
[----:B------:R-:W-:-:S04]  /*a8b0*/  SEL R57, R57, 0x63400000, !P1 ;  /* 0x6340000039397807 */ /* 0x000fc80004800000 */
[----:B------:R-:W-:-:S05]  /*a8c0*/  IADD3 R34, PT, PT, -R57, R34, RZ ;  /* 0x0000002239227210 */ /* 0x000fca0007ffe1ff */
        /* <DEDUP_REMOVED lines=10> */
[----:B------:R-:W-:Y:S01]  /*a970*/  IADD3 R31, PT, PT, -R34, RZ, RZ ;  /* 0x000000ff221f7210 */ /* 0x000fe20007ffe1ff */
[----:B------:R-:W-:Y:S01]  /*a980*/  IMAD.MOV.U32 R30, RZ, RZ, RZ ;  /* 0x000000ffff1e7224 */ /* 0x000fe200078e00ff */
        /* <DEDUP_REMOVED lines=12> */
.L_x_340:
[----:B------:R-:W0:Y:S02]  /*aa50*/  DSETP.NAN.AND P1, PT, R34, R34, PT ;  /* 0x000000222200722a */ /* 0x000e240003f28000 */
[----:B0-----:R-:W-:Y:S05]  /*aa60*/  @P1 BRA `(.L_x_342) ;  /* 0x0000000000441947 */ /* 0x001fea0003800000 */
[----:B------:R-:W0:Y:S02]  /*aa70*/  DSETP.NAN.AND P1, PT, R32, R32, PT ;  /* 0x000000202000722a */ /* 0x000e240003f28000 */
[----:B0-----:R-:W-:Y:S05]  /*aa80*/  @P1 BRA `(.L_x_343) ;  /* 0x0000000000301947 */ /* 0x001fea0003800000 */
[----:B------:R-:W-:Y:S01]  /*aa90*/  ISETP.NE.AND P1, PT, R40, R58, PT ;  /* 0x0000003a2800720c */ /* 0x000fe20003f25270 */
[----:B------:R-:W-:Y:S01]  /*aaa0*/  IMAD.MOV.U32 R39, RZ, RZ, -0x80000 ;  /* 0xfff80000ff277424 */ /* 0x000fe200078e00ff */
[----:B------:R-:W-:-:S11]  /*aab0*/  MOV R38, 0x0 ;  /* 0x0000000000267802 */ /* 0x000fd60000000f00 */
[----:B------:R-:W-:Y:S05]  /*aac0*/  @!P1 BRA `(.L_x_341) ;  /* 0x0000000000349947 */ /* 0x000fea0003800000 */
[----:B------:R-:W-:Y:S02]  /*aad0*/  ISETP.NE.AND P1, PT, R40, 0x7ff00000, PT ;  /* 0x7ff000002800780c */ /* 0x000fe40003f25270 */
[----:B------:R-:W-:Y:S02]  /*aae0*/  LOP3.LUT R39, R35, 0x80000000, R33, 0x48, !PT ;  /* 0x8000000023277812 */ /* 0x000fe400078e4821 */
[----:B------:R-:W-:-:S13]  /*aaf0*/  ISETP.EQ.OR P1, PT, R58, RZ, !P1 ;  /* 0x000000ff3a00720c */ /* 0x000fda0004f22670 */
[----:B------:R-:W-:Y:S02]  /*ab00*/  @P1 LOP3.LUT R30, R39, 0x7ff00000, RZ, 0xfc, !PT ;  /* 0x7ff00000271e1812 */ /* 0x000fe400078efcff */
[----:B------:R-:W-:Y:S01]  /*ab10*/  @!P1 MOV R38, RZ ;  /* 0x000000ff00269202 */ /* 0x000fe20000000f00 */
[----:B------:R-:W-:Y:S01]  /*ab20*/  @P1 IMAD.MOV.U32 R38, RZ, RZ, RZ ;  /* 0x000000ffff261224 */ /* 0x000fe200078e00ff */
[----:B------:R-:W-:Y:S01]  /*ab30*/  @P1 MOV R39, R30 ;  /* 0x0000001e00271202 */ /* 0x000fe20000000f00 */
[----:B------:R-:W-:Y:S06]  /*ab40*/  BRA `(.L_x_341) ;  /* 0x0000000000147947 */ /* 0x000fec0003800000 */
.L_x_343:
[----:B------:R-:W-:Y:S01]  /*ab50*/  LOP3.LUT R39, R33, 0x80000, RZ, 0xfc, !PT ;  /* 0x0008000021277812 */ /* 0x000fe200078efcff */
[----:B------:R-:W-:Y:S01]  /*ab60*/  IMAD.MOV.U32 R38, RZ, RZ, R32 ;  /* 0x000000ffff267224 */ /* 0x000fe200078e0020 */
[----:B------:R-:W-:Y:S06]  /*ab70*/  BRA `(.L_x_341) ;  /* 0x0000000000087947 */ /* 0x000fec0003800000 */
.L_x_342:
[----:B------:R-:W-:Y:S02]  /*ab80*/  LOP3.LUT R39, R35, 0x80000, RZ, 0xfc, !PT ;  /* 0x0008000023277812 */ /* 0x000fe400078efcff */
[----:B------:R-:W-:-:S07]  /*ab90*/  MOV R38, R34 ;  /* 0x0000002200267202 */ /* 0x000fce0000000f00 */
.L_x_341:
[----:B------:R-:W-:Y:S05]  /*aba0*/  BSYNC.RECONVERGENT B2 ;  /* 0x0000000000027941 */ /* 0x000fea0003800200 */
.L_x_339:
[----:B------:R-:W-:-:S04]  /*abb0*/  IMAD.MOV.U32 R57, RZ, RZ, 0x0 ;  /* 0x00000000ff397424 */ /* 0x000fc800078e00ff */
[----:B------:R-:W-:Y:S05]  /*abc0*/  RET.REL.NODEC R56 `(_ZN2at6native63_GLOBAL__N__7310b794_30_DistributionGeometricKernel_cu_fa6e70a443distribution_elementwise_grid_stride_kernelIdLi2EZNS0_9templates4cuda21uniform_and_transformIddPNS_17CUDAGeneratorImplEZZZNS4_16geometric_kernelIS7_EEvRNS_18TensorIteratorBaseEdT_ENKUlvE_clEvENKUlvE4_clEvEUldE_EEvSA_T1_T2_EUlP24curandStatePhilox4_32_10E_ZNS1_27distribution_nullary_kernelIdd7double2S7_SJ_SE_EEvSA_SG_RKT3_T4_EUlidE0_EEvlNS_15PhiloxCudaStateESF_SG_) ;  /* 0xffffff54380c7950 */ /* 0x000fea0003c3ffff */
        .weak           $__internal_17_$__cuda_sm20_div_s64
        .type           $__internal_17_$__cuda_sm20_div_s64,@function
        .size           $__internal_17_$__cuda_sm20_div_s64,(.L_x_788 - $__internal_17_$__cuda_sm20_div_s64)
$__internal_17_$__cuda_sm20_div_s64:
        /* <DEDUP_REMOVED lines=18> */
[----:B------:R-:W-:Y:S01]  /*acf0*/  IMAD.HI.U32 R8, P1, R3, R23, R8 ;  /* 0x0000001703087227 */ /* 0x000fe20007820008 */
[----:B------:R-:W-:-:S03]  /*ad00*/  IADD3 R23, P4, PT, RZ, -UR4, RZ ;  /* 0x80000004ff177c10 */ /* 0x000fc6000ff9e0ff */
[----:B------:R-:W-:Y:S01]  /*ad10*/  IMAD.X R7, R7, 0x1, R3, P0 ;  /* 0x0000000107077824 */ /* 0x000fe200000e0603 */
[----:B------:R-:W-:Y:S01]  /*ad20*/  IADD3 R9, P2, PT, R25, R8, RZ ;  /* 0x0000000819097210 */ /* 0x000fe20007f5e0ff */
[----:B------:R-:W-:-:S03]  /*ad30*/  IMAD.X R26, RZ, RZ, ~UR5, P4 ;  /* 0x80000005ff1a7e24 */ /* 0x000fc6000a0e06ff */
[----:B------:R-:W-:Y:S01]  /*ad40*/  IADD3.X R7, PT, PT, RZ, RZ, R7, P2, P1 ;  /* 0x000000ffff077210 */ /* 0x000fe200017e2407 */
[-C--:B------:R-:W-:Y:S01]  /*ad50*/  IMAD.WIDE.U32 R2, R9, R5.reuse, RZ ;  /* 0x0000000509027225 */ /* 0x080fe200078e00ff */
[----:B------:R-:W-:Y:S02]  /*ad60*/  ISETP.LE.AND P2, PT, RZ, UR5, PT ;  /* 0x00000005ff007c0c */ /* 0x000fe4000bf43270 */
[----:B------:R-:W-:Y:S01]  /*ad70*/  IADD3 R25, P0, PT, RZ, -R2, RZ ;  /* 0x80000002ff197210 */ /* 0x000fe20007f1e0ff */
[----:B------:R-:W-:Y:S01]  /*ad80*/  IMAD R2, R7, R5, R3 ;  /* 0x0000000507027224 */ /* 0x000fe200078e0203 */
[----:B------:R-:W-:Y:S01]  /*ad90*/  SEL R23, R23, UR4, !P2 ;  /* 0x0000000417177c07 */ /* 0x000fe2000d000000 */
[----:B------:R-:W-:Y:S01]  /*ada0*/  IMAD.MOV.U32 R3, RZ, RZ, RZ ;  /* 0x000000ffff037224 */ /* 0x000fe200078e00ff */
[----:B------:R-:W-:Y:S01]  /*adb0*/  SEL R26, R26, UR5, !P2 ;  /* 0x000000051a1a7c07 */ /* 0x000fe2000d000000 */
[----:B------:R-:W-:Y:S01]  /*adc0*/  IMAD.HI.U32 R8, R9, R25, RZ ;  /* 0x0000001909087227 */ /* 0x000fe200078e00ff */
[----:B------:R-:W-:-:S05]  /*add0*/  IADD3.X R2, PT, PT, RZ, ~R2, RZ, P0, !PT ;  /* 0x80000002ff027210 */ /* 0x000fca00007fe4ff */
[----:B------:R-:W-:-:S04]  /*ade0*/  IMAD.WIDE.U32 R8, P0, R9, R2, R8 ;  /* 0x0000000209087225 */ /* 0x000fc80007800008 */
[----:B------:R-:W-:-:S04]  /*adf0*/  IMAD.HI.U32 R9, P1, R7, R25, R8 ;  /* 0x0000001907097227 */ /* 0x000fc80007820008 */
[CC--:B------:R-:W-:Y:S02]  /*ae00*/  IMAD R8, R7.reuse, R2.reuse, RZ ;  /* 0x0000000207087224 */ /* 0x0c0fe400078e02ff */
[----:B------:R-:W-:-:S03]  /*ae10*/  IMAD.HI.U32 R2, R7, R2, RZ ;  /* 0x0000000207027227 */ /* 0x000fc600078e00ff */
[----:B------:R-:W-:Y:S02]  /*ae20*/  IADD3 R9, P3, PT, R8, R9, RZ ;  /* 0x0000000908097210 */ /* 0x000fe40007f7e0ff */
[----:B------:R-:W-:-:S03]  /*ae30*/  IADD3.X R7, PT, PT, R2, R7, RZ, P0, !PT ;  /* 0x0000000702077210 */ /* 0x000fc600007fe4ff */
[----:B------:R-:W-:Y:S01]  /*ae40*/  IMAD.HI.U32 R2, R9, R23, RZ ;  /* 0x0000001709027227 */ /* 0x000fe200078e00ff */
[----:B------:R-:W-:-:S03]  /*ae50*/  IADD3.X R7, PT, PT, RZ, RZ, R7, P3, P1 ;  /* 0x000000ffff077210 */ /* 0x000fc60001fe2407 */
[----:B------:R-:W-:-:S04]  /*ae60*/  IMAD.WIDE.U32 R2, R9, R26, R2 ;  /* 0x0000001a09027225 */ /* 0x000fc800078e0002 */
[C---:B------:R-:W-:Y:S02]  /*ae70*/  IMAD R9, R7.reuse, R26, RZ ;  /* 0x0000001a07097224 */ /* 0x040fe400078e02ff */
[----:B------:R-:W-:-:S04]  /*ae80*/  IMAD.HI.U32 R2, P0, R7, R23, R2 ;  /* 0x0000001707027227 */ /* 0x000fc80007800002 */
[----:B------:R-:W-:Y:S01]  /*ae90*/  IMAD.HI.U32 R7, R7, R26, RZ ;  /* 0x0000001a07077227 */ /* 0x000fe200078e00ff */
[----:B------:R-:W-:-:S04]  /*aea0*/  IADD3 R8, P1, PT, R9, R2, RZ ;  /* 0x0000000209087210 */ /* 0x000fc80007f3e0ff */
[----:B------:R-:W-:Y:S02]  /*aeb0*/  IADD3.X R2, PT, PT, R7, RZ, RZ, P0, !PT ;  /* 0x000000ff07027210 */ /* 0x000fe400007fe4ff */
[----:B------:R-:W-:-:S03]  /*aec0*/  IADD3 R9, P3, PT, R8, 0x1, RZ ;  /* 0x0000000108097810 */ /* 0x000fc60007f7e0ff */
[----:B------:R-:W-:Y:S02]  /*aed0*/  IMAD.X R7, RZ, RZ, R2, P1 ;  /* 0x000000ffff077224 */ /* 0x000fe400008e0602 */
[----:B------:R-:W-:-:S04]  /*aee0*/  IMAD.WIDE.U32 R2, R8, R5, RZ ;  /* 0x0000000508027225 */ /* 0x000fc800078e00ff */
[----:B------:R-:W-:Y:S01]  /*aef0*/  IMAD R3, R7, R5, R3 ;  /* 0x0000000507037224 */ /* 0x000fe200078e0203 */
[----:B------:R-:W-:Y:S01]  /*af00*/  IADD3 R2, P0, PT, -R2, R23, RZ ;  /* 0x0000001702027210 */ /* 0x000fe20007f1e1ff */
[----:B------:R-:W-:-:S03]  /*af10*/  HFMA2 R23, -RZ, RZ, 0, 0 ;  /* 0x00000000ff177431 */ /* 0x000fc600000001ff */
[----:B------:R-:W-:Y:S02]  /*af20*/  IADD3.X R26, PT, PT, ~R3, R26, RZ, P0, !PT ;  /* 0x0000001a031a7210 */ /* 0x000fe400007fe5ff */
[----:B------:R-:W-:Y:S02]  /*af30*/  ISETP.GE.U32.AND P0, PT, R2, R5, PT ;  /* 0x000000050200720c */ /* 0x000fe40003f06070 */
[-C--:B------:R-:W-:Y:S02]  /*af40*/  IADD3 R24, P1, PT, -R5, R2.reuse, RZ ;  /* 0x0000000205187210 */ /* 0x080fe40007f3e1ff */
[C---:B------:R-:W-:Y:S02]  /*af50*/  ISETP.GE.U32.AND.EX P0, PT, R26.reuse, RZ, PT, P0 ;  /* 0x000000ff1a00720c */ /* 0x040fe40003f06100 */
[----:B------:R-:W-:Y:S02]  /*af60*/  IADD3.X R3, PT, PT, R26, -0x1, RZ, P1, !PT ;  /* 0xffffffff1a037810 */ /* 0x000fe40000ffe4ff */
[----:B------:R-:W-:Y:S01]  /*af70*/  SEL R24, R24, R2, P0 ;  /* 0x0000000218187207 */ /* 0x000fe20000000000 */
[----:B------:R-:W-:Y:S01]  /*af80*/  IMAD.X R2, RZ, RZ, R7, P3 ;  /* 0x000000ffff027224 */ /* 0x000fe200018e0607 */
[----:B------:R-:W-:-:S02]  /*af90*/  SEL R3, R3, R26, P0 ;  /* 0x0000001a03037207 */ /* 0x000fc40000000000 */
[----:B------:R-:W-:Y:S02]  /*afa0*/  SEL R9, R9, R8, P0 ;  /* 0x0000000809097207 */ /* 0x000fe40000000000 */
[----:B------:R-:W-:Y:S02]  /*afb0*/  ISETP.GE.U32.AND P1, PT, R24, R5, PT ;  /* 0x000000051800720c */ /* 0x000fe40003f26070 */
[----:B------:R-:W-:Y:S02]  /*afc0*/  SEL R8, R2, R7, P0 ;  /* 0x0000000702087207 */ /* 0x000fe40000000000 */
[----:B------:R-:W-:Y:S02]  /*afd0*/  IADD3 R2, P3, PT, R9, 0x1, RZ ;  /* 0x0000000109027810 */ /* 0x000fe40007f7e0ff */
[----:B------:R-:W-:Y:S02]  /*afe0*/  ISETP.GE.U32.AND.EX P0, PT, R3, RZ, PT, P1 ;  /* 0x000000ff0300720c */ /* 0x000fe40003f06110 */
[----:B------:R-:W-:-:S02]  /*aff0*/  IADD3.X R3, PT, PT, RZ, R8, RZ, P3, !PT ;  /* 0x00000008ff037210 */ /* 0x000fc40001ffe4ff */
[----:B------:R-:W-:Y:S02]  /*b000*/  SEL R2, R2, R9, P0 ;  /* 0x0000000902027207 */ /* 0x000fe40000000000 */
[----:B------:R-:W-:Y:S02]  /*b010*/  SEL R3, R3, R8, P0 ;  /* 0x0000000803037207 */ /* 0x000fe40000000000 */
[-C--:B------:R-:W-:Y:S02]  /*b020*/  IADD3 R7, P1, PT, RZ, -R2.reuse, RZ ;  /* 0x80000002ff077210 */ /* 0x080fe40007f3e0ff */
[----:B------:R-:W-:Y:S02]  /*b030*/  ISETP.NE.U32.AND P0, PT, R5, RZ, PT ;  /* 0x000000ff0500720c */ /* 0x000fe40003f05070 */
[----:B------:R-:W-:Y:S01]  /*b040*/  SEL R2, R7, R2, !P2 ;  /* 0x0000000207027207 */ /* 0x000fe20005000000 */
[----:B------:R-:W-:Y:S01]  /*b050*/  IMAD.X R8, RZ, RZ, ~R3, P1 ;  /* 0x000000ffff087224 */ /* 0x000fe200008e0e03 */
[----:B------:R-:W-:-:S04]  /*b060*/  ISETP.NE.AND.EX P0, PT, RZ, RZ, PT, P0 ;  /* 0x000000ffff00720c */ /* 0x000fc80003f05300 */
[----:B------:R-:W-:Y:S02]  /*b070*/  SEL R3, R8, R3, !P2 ;  /* 0x0000000308037207 */ /* 0x000fe40005000000 */
[----:B------:R-:W-:Y:S02]  /*b080*/  SEL R2, R2, 0xffffffff, P0 ;  /* 0xffffffff02027807 */ /* 0x000fe40000000000 */
[----:B------:R-:W-:Y:S01]  /*b090*/  SEL R3, R3, 0xffffffff, P0 ;  /* 0xffffffff03037807 */ /* 0x000fe20000000000 */
[----:B------:R-:W-:Y:S06]  /*b0a0*/  RET.REL.NODEC R22 `(_ZN2at6native63_GLOBAL__N__7310b794_30_DistributionGeometricKernel_cu_fa6e70a443distribution_elementwise_grid_stride_kernelIdLi2EZNS0_9templates4cuda21uniform_and_transformIddPNS_17CUDAGeneratorImplEZZZNS4_16geometric_kernelIS7_EEvRNS_18TensorIteratorBaseEdT_ENKUlvE_clEvENKUlvE4_clEvEUldE_EEvSA_T1_T2_EUlP24curandStatePhilox4_32_10E_ZNS1_27distribution_nullary_kernelIdd7double2S7_SJ_SE_EEvSA_SG_RKT3_T4_EUlidE0_EEvlNS_15PhiloxCudaStateESF_SG_) ;  /* 0xffffff4c16d47950 */ /* 0x000fec0003c3ffff */
.L_x_344:
        /* <DEDUP_REMOVED lines=13> */
.L_x_788:


//--------------------- .text._ZN2at6native63_GLOBAL__N__7310b794_30_DistributionGeometricKernel_cu_fa6e70a443distribution_elementwise_grid_stride_kernelIdLi2EZNS0_9templates4cuda21uniform_and_transformIddPNS_17CUDAGeneratorImplEZZZNS4_16geometric_kernelIS7_EEvRNS_18TensorIteratorBaseEdT_ENKUlvE_clEvENKUlvE4_clEvEUldE_EEvSA_T1_T2_EUlP24curandStatePhilox4_32_10E_ZNS1_27distribution_nullary_kernelIdd7double2S7_SJ_SE_EEvSA_SG_RKT3_T4_EUlidE_EEvlNS_15PhiloxCudaStateESF_SG_ --------------------------
	.section	.text._ZN2at6native63_GLOBAL__N__7310b794_30_DistributionGeometricKernel_cu_fa6e70a443distribution_elementwise_grid_stride_kernelIdLi2EZNS0_9templates4cuda21uniform_and_transformIddPNS_17CUDAGeneratorImplEZZZNS4_16geometric_kernelIS7_EEvRNS_18TensorIteratorBaseEdT_ENKUlvE_clEvENKUlvE4_clEvEUldE_EEvSA_T1_T2_EUlP24curandStatePhilox4_32_10E_ZNS1_27distribution_nullary_kernelIdd7double2S7_SJ_SE_EEvSA_SG_RKT3_T4_EUlidE_EEvlNS_15PhiloxCudaStateESF_SG_,"ax",@progbits
	.align	128
.text._ZN2at6native63_GLOBAL__N__7310b794_30_DistributionGeometricKernel_cu_fa6e70a443distribution_elementwise_grid_stride_kernelIdLi2EZNS0_9templates4cuda21uniform_and_transformIddPNS_17CUDAGeneratorImplEZZZNS4_16geometric_kernelIS7_EEvRNS_18TensorIteratorBaseEdT_ENKUlvE_clEvENKUlvE4_clEvEUldE_EEvSA_T1_T2_EUlP24curandStatePhilox4_32_10E_ZNS1_27distribution_nullary_kernelIdd7double2S7_SJ_SE_EEvSA_SG_RKT3_T4_EUlidE_EEvlNS_15PhiloxCudaStateESF_SG_:
        .type           _ZN2at6native63_GLOBAL__N__7310b794_30_DistributionGeometricKernel_cu_fa6e70a443distribution_elementwise_grid_stride_kernelIdLi2EZNS0_9templates4cuda21uniform_and_transformIddPNS_17CUDAGeneratorImplEZZZNS4_16geometric_kernelIS7_EEvRNS_18TensorIteratorBaseEdT_ENKUlvE_clEvENKUlvE4_clEvEUldE_EEvSA_T1_T2_EUlP24curandStatePhilox4_32_10E_ZNS1_27distribution_nullary_kernelIdd7double2S7_SJ_SE_EEvSA_SG_RKT3_T4_EUlidE_EEvlNS_15PhiloxCudaStateESF_SG_,@function
        .size           _ZN2at6native63_GLOBAL__N__7310b794_30_DistributionGeometricKernel_cu_fa6e70a443distribution_elementwise_grid_stride_kernelIdLi2EZNS0_9templates4cuda21uniform_and_transformIddPNS_17CUDAGeneratorImplEZZZNS4_16geometric_kernelIS7_EEvRNS_18TensorIteratorBaseEdT_ENKUlvE_clEvENKUlvE4_clEvEUldE_EEvSA_T1_T2_EUlP24curandStatePhilox4_32_10E_ZNS1_27distribution_nullary_kernelIdd7double2S7_SJ_SE_EEvSA_SG_RKT3_T4_EUlidE_EEvlNS_15PhiloxCudaStateESF_SG_,(.L_x_791 - _ZN2at6native63_GLOBAL__N__7310b794_30_DistributionGeometricKernel_cu_fa6e70a443distribution_elementwise_grid_stride_kernelIdLi2EZNS0_9templates4cuda21uniform_and_transformIddPNS_17CUDAGeneratorImplEZZZNS4_16geometric_kernelIS7_EEvRNS_18TensorIteratorBaseEdT_ENKUlvE_clEvENKUlvE4_clEvEUldE_EEvSA_T1_T2_EUlP24curandStatePhilox4_32_10E_ZNS1_27distribution_nullary_kernelIdd7double2S7_SJ_SE_EEvSA_SG_RKT3_T4_EUlidE_EEvlNS_15PhiloxCudaStateESF_SG_)
        .other          _ZN2at6native63_GLOBAL__N__7310b794_30_DistributionGeometricKernel_cu_fa6e70a443distribution_elementwise_grid_stride_kernelIdLi2EZNS0_9templates4cuda21uniform_and_transformIddPNS_17CUDAGeneratorImplEZZZNS4_16geometric_kernelIS7_EEvRNS_18TensorIteratorBaseEdT_ENKUlvE_clEvENKUlvE4_clEvEUldE_EEvSA_T1_T2_EUlP24curandStatePhilox4_32_10E_ZNS1_27distribution_nullary_kernelIdd7double2S7_SJ_SE_EEvSA_SG_RKT3_T4_EUlidE_EEvlNS_15PhiloxCudaStateESF_SG_,@"STO_CUDA_ENTRY STV_DEFAULT"
_ZN2at6native63_GLOBAL__N__7310b794_30_DistributionGeometricKernel_cu_fa6e70a443distribution_elementwise_grid_stride_kernelIdLi2EZNS0_9templates4cuda21uniform_and_transformIddPNS_17CUDAGeneratorImplEZZZNS4_16geometric_kernelIS7_EEvRNS_18TensorIteratorBaseEdT_ENKUlvE_clEvENKUlvE4_clEvEUldE_EEvSA_T1_T2_EUlP24curandStatePhilox4_32_10E_ZNS1_27distribution_nullary_kernelIdd7double2S7_SJ_SE_EEvSA_SG_RKT3_T4_EUlidE_EEvlNS_15PhiloxCudaStateESF_SG_:
        /* <DEDUP_REMOVED lines=9> */
[----:B------:R-:W1:Y:S01]  /*0090*/  S2R R9, SR_CTAID.X ;  /* 0x0000000000097919 */ /* 0x000e620000002500 */
[----:B---3--:R-:W-:Y:S01]  /*00a0*/  @P0 IMAD.MOV.U32 R3, RZ, RZ, R51 ;  /* 0x000000ffff030224 */ /* 0x008fe200078e0033 */
[----:B------:R-:W3:Y:S05]  /*00b0*/  @P0 LDC R5, c[0x0][0x398] ;  /* 0x0000e600ff050b82 */ /* 0x000eea0000000800 */
[----:B--2---:R-:W3:Y:S01]  /*00c0*/  @P0 LDG.E.64 R2, desc[UR12][R2.64] ;  /* 0x0000000c02020981 */ /* 0x004ee2000c1e1b00 */
[----:B0-----:R-:W-:-:S02]  /*00d0*/  IMAD.U32 R20, RZ, RZ, UR4 ;  /* 0x00000004ff147e24 */ /* 0x001fc4000f8e00ff */
[----:B------:R-:W-:Y:S01]  /*00e0*/  IMAD.U32 R21, RZ, RZ, UR5 ;  /* 0x00000005ff157e24 */ /* 0x000fe2000f8e00ff */
[----:B------:R-:W1:Y:S01]  /*00f0*/  S2R R6, SR_TID.X ;  /* 0x0000000000067919 */ /* 0x000e620000002100 */
[----:B------:R-:W0:Y:S04]  /*0100*/  LDCU UR15, c[0x0][0x360] ;  /* 0x00006c00ff0f77ac */ /* 0x000e280008000800 */
[----:B------:R-:W2:Y:S01]  /*0110*/  @P0 LDG.E.64 R20, desc[UR12][R20.64] ;  /* 0x0000000c14140981 */ /* 0x000ea2000c1e1b00 */
[----:B------:R-:W-:Y:S01]  /*0120*/  IMAD.MOV.U32 R7, RZ, RZ, RZ ;  /* 0x000000ffff077224 */ /* 0x000fe200078e00ff */
[----:B------:R-:W4:Y:S01]  /*0130*/  LDCU.64 UR4, c[0x0][0x380] ;  /* 0x00007000ff0477ac */ /* 0x000f220008000a00 */
[----:B------:R-:W0:Y:S01]  /*0140*/  LDCU UR16, c[0x0][0x370] ;  /* 0x00006e00ff1077ac */ /* 0x000e220008000800 */
[----:B----4-:R-:W-:-:S04]  /*0150*/  UIADD3 UR17, UP0, UPT, UR4, -0x1, URZ ;  /* 0xffffffff04117890 */ /* 0x010fc8000ff1e0ff */
[----:B------:R-:W-:Y:S02]  /*0160*/  UIADD3.X UR18, UPT, UPT, UR5, -0x1, URZ, UP0, !UPT ;  /* 0xffffffff05127890 */ /* 0x000fe400087fe4ff */
[----:B0-----:R-:W-:Y:S02]  /*0170*/  UIMAD UR14, UR15, UR16, URZ ;  /* 0x000000100f0e72a4 */ /* 0x001fe4000f8e02ff */
[----:B-1----:R-:W-:Y:S01]  /*0180*/  IMAD.WIDE.U32 R6, R9, UR15, R6 ;  /* 0x0000000f09067c25 */ /* 0x002fe2000f8e0006 */
[----:B------:R-:W-:Y:S02]  /*0190*/  UISETP.NE.U32.AND UP0, UPT, UR18, URZ, UPT ;  /* 0x000000ff1200728c */ /* 0x000fe4000bf05070 */
[----:B------:R-:W-:Y:S01]  /*01a0*/  USHF.L.U32 UR6, UR14, 0x1, URZ ;  /* 0x000000010e067899 */ /* 0x000fe200080006ff */
[----:B---3--:R-:W-:Y:S01]  /*01b0*/  @P0 IADD3 R0, P1, PT, R2, R5, RZ ;  /* 0x0000000502000210 */ /* 0x008fe20007f3e0ff */
[----:B------:R-:W-:-:S04]  /*01c0*/  IMAD.WIDE.U32 R4, R6, -0x326172a9, RZ ;  /* 0xcd9e8d5706047825 */ /* 0x000fc800078e00ff */
[----:B------:R-:W-:-:S05]  /*01d0*/  @P0 IMAD.X R51, RZ, RZ, R3, P1 ;  /* 0x000000ffff330224 */ /* 0x000fca00008e0603 */
[--C-:B------:R-:W-:Y:S01]  /*01e0*/  SHF.R.U64 R50, R0, 0x2, R51.reuse ;  /* 0x0000000200327819 */ /* 0x100fe20000001233 */
[C---:B--2---:R-:W-:Y:S01]  /*01f0*/  VIADD R48, R20.reuse, 0x9e3779b9 ;  /* 0x9e3779b914307836 */ /* 0x044fe20000000000 */
[----:B------:R-:W-:Y:S01]  /*0200*/  SHF.R.U32.HI R51, RZ, 0x2, R51 ;  /* 0x00000002ff337819 */ /* 0x000fe20000011633 */
[----:B------:R-:W-:Y:S01]  /*0210*/  VIADD R47, R20, 0x3c6ef372 ;  /* 0x3c6ef372142f7836 */ /* 0x000fe20000000000 */
[----:B------:R-:W-:Y:S01]  /*0220*/  IADD3 R49, PT, PT, R21, -0x4498517b, RZ ;  /* 0xbb67ae8515317810 */ /* 0x000fe20007ffe0ff */
[----:B------:R-:W-:Y:S01]  /*0230*/  IMAD.WIDE.U32 R2, R50, -0x2daee0ad, RZ ;  /* 0xd2511f5332027825 */ /* 0x000fe200078e00ff */
[----:B------:R-:W-:Y:S02]  /*0240*/  LOP3.LUT R8, R51, R5, R20, 0x96, !PT ;  /* 0x0000000533087212 */ /* 0x000fe400078e9614 */
[C---:B------:R-:W-:Y:S01]  /*0250*/  IADD3 R42, PT, PT, R21.reuse, -0x126145ec, RZ ;  /* 0xed9eba14152a7810 */ /* 0x040fe20007ffe0ff */
[C---:B------:R-:W-:Y:S01]  /*0260*/  VIADD R46, R21.reuse, 0x76cf5d0a ;  /* 0x76cf5d0a152e7836 */ /* 0x040fe20000000000 */
        /* <DEDUP_REMOVED lines=38> */
[----:B------:R-:W-:Y:S02]  /*04d0*/  VIADD R12, R21, 0xdb3d7428 ;  /* 0xdb3d7428150c7836 */ /* 0x000fe40000000000 */
[----:B------:R-:W-:Y:S01]  /*04e0*/  IMAD.MOV.U32 R10, RZ, RZ, R6 ;  /* 0x000000ffff0a7224 */ /* 0x000fe200078e0006 */
[----:B------:R-:W-:Y:S01]  /*04f0*/  LOP3.LUT R2, R14, R4, R9, 0x96, !PT ;  /* 0x000000040e027212 */ /* 0x000fe200078e9609 */
[----:B------:R-:W-:-:S04]  /*0500*/  IMAD.WIDE.U32 R4, R5, -0x326172a9, RZ ;  /* 0xcd9e8d5705047825 */ /* 0x000fc800078e00ff */
[----:B------:R-:W-:Y:S01]  /*0510*/  IMAD.WIDE.U32 R2, R2, -0x2daee0ad, RZ ;  /* 0xd2511f5302027825 */ /* 0x000fe200078e00ff */
[----:B------:R-:W-:-:S03]  /*0520*/  LOP3.LUT R11, R13, R8, R5, 0x96, !PT ;  /* 0x000000080d0b7212 */ /* 0x000fc600078e9605 */
[----:B------:R-:W-:Y:S01]  /*0530*/  VIADD R8, R20, 0x8ff34781 ;  /* 0x8ff3478114087836 */ /* 0x000fe20000000000 */
[----:B------:R-:W-:Y:S01]  /*0540*/  LOP3.LUT R26, R12, R26, R3, 0x96, !PT ;  /* 0x0000001a0c1a7212 */ /* 0x000fe200078e9603 */
[----:B------:R-:W-:-:S04]  /*0550*/  IMAD.HI.U32 R3, R11, -0x2daee0ad, RZ ;  /* 0xd2511f530b037827 */ /* 0x000fc800078e00ff */
[----:B------:R-:W-:Y:S01]  /*0560*/  IMAD.HI.U32 R27, R26, -0x326172a9, RZ ;  /* 0xcd9e8d571a1b7827 */ /* 0x000fe200078e00ff */
[----:B------:R-:W-:-:S03]  /*0570*/  LOP3.LUT R2, R2, R3, RZ, 0x3c, !PT ;  /* 0x0000000302027212 */ /* 0x000fc600078e3cff */
        /* <DEDUP_REMOVED lines=25> */
.L_x_345:
[----:B------:R-:W-:-:S07]  /*0710*/  MOV R22, 0x730 ;  /* 0x0000073000167802 */ /* 0x000fce0000000f00 */
[----:B------:R-:W-:Y:S05]  /*0720*/  CALL.REL.NOINC `($__internal_19_$__cuda_sm20_div_s64) ;  /* 0x0000005000287944 */ /* 0x000fea0003c00000 */
.L_x_346:
        /* <DEDUP_REMOVED lines=37> */
[----:B------:R-:W-:Y:S02]  /*0980*/  MOV R22, UR4 ;  /* 0x0000000400167c02 */ /* 0x000fe40008000f00 */
        /* <DEDUP_REMOVED lines=46> */
[----:B------:R-:W-:Y:S01]  /*0c70*/  MOV R52, 0xca0 ;  /* 0x00000ca000347802 */ /* 0x000fe20000000f00 */
[----:B------:R-:W-:-:S07]  /*0c80*/  IMAD.MOV.U32 R31, RZ, RZ, R5 ;  /* 0x000000ffff1f7224 */ /* 0x000fce00078e0005 */
[----:B------:R-:W-:Y:S05]  /*0c90*/  CALL.REL.NOINC `($__internal_18_$__cuda_sm20_div_rn_f64_full) ;  /* 0x0000004000c07944 */ /* 0x000fea0003c00000 */
[----:B------:R-:W-:Y:S02]  /*0ca0*/  IMAD.MOV.U32 R24, RZ, RZ, R30 ;  /* 0x000000ffff187224 */ /* 0x000fe400078e001e */
[----:B------:R-:W-:-:S07]  /*0cb0*/  IMAD.MOV.U32 R25, RZ, RZ, R31 ;  /* 0x000000ffff197224 */ /* 0x000fce00078e001f */
.L_x_347:
[----:B------:R-:W0:Y:S01]  /*0cc0*/  LDCU.64 UR24, c[0x0][0x3b8] ;  /* 0x00007700ff1877ac */ /* 0x000e220008000a00 */
[----:B------:R-:W-:Y:S01]  /*0cd0*/  IMAD.MOV.U32 R22, RZ, RZ, -0x314d23bc ;  /* 0xceb2dc44ff167424 */ /* 0x000fe200078e00ff */
[----:B------:R-:W-:Y:S01]  /*0ce0*/  PLOP3.LUT P0, PT, PT, PT, UP2, 0x80, 0x8 ;  /* 0x000000000008781c */ /* 0x000fe20003f0f028 */
[----:B------:R-:W-:Y:S01]  /*0cf0*/  IMAD.MOV.U32 R23, RZ, RZ, 0x3ed087ff ;  /* 0x3ed087ffff177424 */ /* 0x000fe200078e00ff */
[----:B------:R-:W-:Y:S01]  /*0d00*/  UMOV UR10, 0x2fbe14b5 ;  /* 0x2fbe14b5000a7882 */ /* 0x000fe20000000000 */
[----:B------:R-:W-:Y:S01]  /*0d10*/  UMOV UR11, 0x3eb372fb ;  /* 0x3eb372fb000b7882 */ /* 0x000fe20000000000 */
[----:B------:R-:W-:Y:S01]  /*0d20*/  MOV R3, UR9 ;  /* 0x0000000900037c02 */ /* 0x000fe20008000f00 */
[----:B------:R-:W-:Y:S01]  /*0d30*/  IMAD.U32 R4, RZ, RZ, UR8 ;  /* 0x00000008ff047e24 */ /* 0x000fe2000f8e00ff */
[----:B------:R-:W1:Y:S02]  /*0d40*/  LDCU UR15, c[0x0][0x3b0] ;  /* 0x00007600ff0f77ac */ /* 0x000e640008000800 */
[----:B------:R-:W-:Y:S01]  /*0d50*/  FSEL R5, R3, UR5, !P0 ;  /* 0x0000000503057c08 */ /* 0x000fe2000c000000 */
[----:B------:R-:W-:Y:S01]  /*0d60*/  VIADD R3, R21, 0x96a522ad ;  /* 0x96a522ad15037836 */ /* 0x000fe20000000000 */
[----:B------:R-:W-:Y:S01]  /*0d70*/  USEL UR5, UR9, UR5, !UP2 ;  /* 0x0000000509057287 */ /* 0x000fe2000d000000 */
[----:B------:R-:W-:Y:S01]  /*0d80*/  FSEL R4, R4, UR4, !P0 ;  /* 0x0000000404047c08 */ /* 0x000fe2000c000000 */
[----:B------:R-:W-:Y:S01]  /*0d90*/  USEL UR4, UR8, UR4, !UP2 ;  /* 0x0000000408047287 */ /* 0x000fe2000d000000 */
[----:B------:R-:W-:Y:S01]  /*0da0*/  LOP3.LUT P0, RZ, R5, 0x7fffffff, RZ, 0xc0, !PT ;  /* 0x7fffffff05ff7812 */ /* 0x000fe2000780c0ff */
[----:B------:R-:W-:Y:S01]  /*0db0*/  ULOP3.LUT UR8, UR5, 0xfffff, URZ, 0xc0, !UPT ;  /* 0x000fffff05087892 */ /* 0x000fe2000f8ec0ff */
[----:B------:R-:W-:Y:S01]  /*0dc0*/  LOP3.LUT R34, R2, R3, RZ, 0x3c, !PT ;  /* 0x0000000302227212 */ /* 0x000fe200078e3cff */
[----:B0-----:R0:W2:Y:S01]  /*0dd0*/  DMUL R32, R24, UR24 ;  /* 0x0000001818207c28 */ /* 0x0010a20008000000 */
[----:B------:R-:W-:Y:S01]  /*0de0*/  USHF.R.U32.HI UR9, URZ, 0x14, UR5 ;  /* 0x00000014ff097899 */ /* 0x000fe20008011605 */
[----:B0-----:R-:W-:Y:S01]  /*0df0*/  IMAD.MOV.U32 R24, RZ, RZ, 0x0 ;  /* 0x00000000ff187424 */ /* 0x001fe200078e00ff */
[----:B------:R-:W-:Y:S01]  /*0e00*/  ULOP3.LUT UR8, UR8, 0x3ff00000, URZ, 0xfc, !UPT ;  /* 0x3ff0000008087892 */ /* 0x000fe2000f8efcff */
[----:B------:R-:W-:Y:S01]  /*0e10*/  IMAD.MOV.U32 R25, RZ, RZ, 0x7ff00000 ;  /* 0x7ff00000ff197424 */ /* 0x000fe200078e00ff */
[----:B------:R-:W-:Y:S01]  /*0e20*/  LOP3.LUT R3, R0, 0x3, RZ, 0xc0, !PT ;  /* 0x0000000300037812 */ /* 0x000fe200078ec0ff */
[----:B------:R-:W-:-:S02]  /*0e30*/  UIADD3 UR22, UPT, UPT, UR5, -0x7ff00000, URZ ;  /* 0x8010000005167890 */ /* 0x000fc4000fffe0ff */
[----:B------:R-:W-:Y:S01]  /*0e40*/  ULEA.HI UR5, UR5, 0xfffffbcb, URZ, 0xc ;  /* 0xfffffbcb05057891 */ /* 0x000fe2000f8f60ff */
[----:B------:R-:W0:Y:S01]  /*0e50*/  LDCU.64 UR16, c[0x0][0x380] ;  /* 0x00007000ff1077ac */ /* 0x000e220008000a00 */
[----:B------:R-:W3:Y:S01]  /*0e60*/  LDCU.64 UR20, c[0x0][0x3a8] ;  /* 0x00007500ff1477ac */ /* 0x000ee20008000a00 */
[----:B------:R-:W-:Y:S02]  /*0e70*/  @UP2 UIADD3 UR5, UPT, UPT, UR9, -0x3ff, URZ ;  /* 0xfffffc0109052890 */ /* 0x000fe4000fffe0ff */
[----:B------:R-:W-:-:S15]  /*0e80*/  UIADD3 UR23, UPT, UPT, UR8, -0x100000, URZ ;  /* 0xfff0000008177890 */ /* 0x000fde000fffe0ff */
[----:B------:R-:W-:-:S15]  /*0e90*/  NOP ;  /* 0x0000000000007918 */ /* 0x000fde0000000000 */
[----:B------:R-:W-:-:S15]  /*0ea0*/  NOP ;  /* 0x0000000000007918 */ /* 0x000fde0000000000 */
[----:B------:R-:W-:-:S06]  /*0eb0*/  NOP ;  /* 0x0000000000007918 */ /* 0x000fcc0000000000 */
[----:B--2---:R-:W2:-:S15]  /*0ec0*/  DADD R30, R32, -UR24 ;  /* 0x80000018201e7e29 */ /* 0x004e9e0008000000 */
[----:B------:R-:W-:-:S15]  /*0ed0*/  NOP ;  /* 0x0000000000007918 */ /* 0x000fde0000000000 */
[----:B------:R-:W-:-:S15]  /*0ee0*/  NOP ;  /* 0x0000000000007918 */ /* 0x000fde0000000000 */
[----:B------:R-:W-:-:S15]  /*0ef0*/  NOP ;  /* 0x0000000000007918 */ /* 0x000fde0000000000 */
[----:B------:R-:W-:-:S04]  /*0f00*/  NOP ;  /* 0x0000000000007918 */ /* 0x000fc80000000000 */
[----:B--2---:R-:W2:-:S15]  /*0f10*/  DMUL R28, R30, R30 ;  /* 0x0000001e1e1c7228 */ /* 0x004e9e0000000000 */
[----:B------:R-:W-:-:S15]  /*0f20*/  NOP ;  /* 0x0000000000007918 */ /* 0x000fde0000000000 */
[----:B------:R-:W-:-:S15]  /*0f30*/  NOP ;  /* 0x0000000000007918 */ /* 0x000fde0000000000 */
[----:B------:R-:W-:-:S15]  /*0f40*/  NOP ;  /* 0x0000000000007918 */ /* 0x000fde0000000000 */
[----:B------:R-:W-:-:S04]  /*0f50*/  NOP ;  /* 0x0000000000007918 */ /* 0x000fc80000000000 */
[----:B--2---:R-:W2:Y:S01]  /*0f60*/  DFMA R22, R28, UR10, R22 ;  /* 0x0000000a1c167c2b */ /* 0x004ea20008000016 */
[----:B------:R-:W-:Y:S01]  /*0f70*/  UMOV UR10, 0x890f468c ;  /* 0x890f468c000a7882 */ /* 0x000fe20000000000 */
[----:B------:R-:W-:-:S15]  /*0f80*/  UMOV UR11, 0x3ef3b9ff ;  /* 0x3ef3b9ff000b7882 */ /* 0x000fde0000000000 */
[----:B------:R-:W-:-:S15]  /*0f90*/  NOP ;  /* 0x0000000000007918 */ /* 0x000fde0000000000 */
[----:B------:R-:W-:-:S15]  /*0fa0*/  NOP ;  /* 0x0000000000007918 */ /* 0x000fde0000000000 */
[----:B------:R-:W-:-:S15]  /*0fb0*/  NOP ;  /* 0x0000000000007918 */ /* 0x000fde0000000000 */
[----:B------:R-:W-:-:S02]  /*0fc0*/  NOP ;  /* 0x0000000000007918 */ /* 0x000fc40000000000 */
[----:B--2---:R-:W2:Y:S01]  /*0fd0*/  DFMA R22, R28, R22, UR10 ;  /* 0x0000000a1c167e2b */ /* 0x004ea20008000016 */
        /* <DEDUP_REMOVED lines=34> */
[----:B--2---:R-:W2:-:S15]  /*1200*/  DFMA R22, R28, R22, UR10 ;  /* 0x0000000a1c167e2b */ /* 0x004e9e0008000016 */
        /* <DEDUP_REMOVED lines=9> */
[----:B--2---:R-:W-:-:S15]  /*12a0*/  DFMA R22, R30, R22, R32 ;  /* 0x000000161e16722b */ /* 0x004fde0000000020 */
[----:B------:R-:W-:-:S15]  /*12b0*/  NOP ;  /* 0x0000000000007918 */ /* 0x000fde0000000000 */
[----:B------:R-:W-:-:S15]  /*12c0*/  NOP ;  /* 0x0000000000007918 */ /* 0x000fde0000000000 */
[----:B------:R-:W-:-:S15]  /*12d0*/  NOP ;  /* 0x0000000000007918 */ /* 0x000fde0000000000 */
[----:B------:R-:W-:-:S04]  /*12e0*/  NOP ;  /* 0x0000000000007918 */ /* 0x000fc80000000000 */
[----:B------:R-:W2:Y:S02]  /*12f0*/  DFMA R24, R4, R24, +INF ;  /* 0x7ff000000418742b */ /* 0x000ea40000000018 */
[----:B--2---:R-:W-:Y:S02]  /*1300*/  FSEL R5, R24, RZ, P0 ;  /* 0x000000ff18057208 */ /* 0x004fe40000000000 */
[----:B------:R-:W-:-:S15]  /*1310*/  FSEL R4, R25, -QNAN , P0 ;  /* 0xfff0000019047808 */ /* 0x000fde0000000000 */
[----:B------:R-:W-:-:S15]  /*1320*/  NOP ;  /* 0x0000000000007918 */ /* 0x000fde0000000000 */
[----:B------:R-:W-:-:S15]  /*1330*/  NOP ;  /* 0x0000000000007918 */ /* 0x000fde0000000000 */
[----:B------:R-:W-:-:S15]  /*1340*/  NOP ;  /* 0x0000000000007918 */ /* 0x000fde0000000000 */
[----:B01-3--:R-:W2:Y:S02]  /*1350*/  DADD R22, R22, -UR24 ;  /* 0x8000001816167e29 */ /* 0x00bea40008000000 */
.L_x_366:
[----:B------:R-:W-:Y:S01]  /*1360*/  VIADD R50, R50, 0x1 ;  /* 0x0000000132327836 */ /* 0x000fe20000000000 */
[----:B------:R-:W-:Y:S03]  /*1370*/  BSSY.RECONVERGENT B0, `(.L_x_348) ;  /* 0x000000c000007945 */ /* 0x000fe60003800200 */
[C---:B0-----:R-:W-:Y:S01]  /*1380*/  IMAD.WIDE.U32 R30, R50.reuse, -0x2daee0ad, RZ ;  /* 0xd2511f53321e7825 */ /* 0x041fe200078e00ff */
[----:B------:R-:W-:-:S13]  /*1390*/  ISETP.NE.AND P0, PT, R50, RZ, PT ;  /* 0x000000ff3200720c */ /* 0x000fda0003f05270 */
[----:B------:R-:W-:Y:S05]  /*13a0*/  @P0 BRA `(.L_x_349) ;  /* 0x0000000000200947 */ /* 0x000fea0003800000 */
[----:B------:R-:W-:-:S04]  /*13b0*/  IADD3 R51, PT, PT, R51, 0x1, RZ ;  /* 0x0000000133337810 */ /* 0x000fc80007ffe0ff */
[----:B------:R-:W-:-:S13]  /*13c0*/  ISETP.NE.AND P0, PT, R51, RZ, PT ;  /* 0x000000ff3300720c */ /* 0x000fda0003f05270 */
[----:B------:R-:W-:Y:S02]  /*13d0*/  @!P0 VIADD R6, R6, 0x1 ;  /* 0x0000000106068836 */ /* 0x000fe40000000000 */
[----:B------:R-:W-:Y:S02]  /*13e0*/  @!P0 VIADD R0, R7, 0x1 ;  /* 0x0000000107008836 */ /* 0x000fe40000000000 */
[----:B------:R-:W-:Y:S01]  /*13f0*/  @!P0 IMAD.MOV.U32 R51, RZ, RZ, RZ ;  /* 0x000000ffff338224 */ /* 0x000fe200078e00ff */
[----:B------:R-:W-:-:S13]  /*1400*/  ISETP.NE.AND P1, PT, R6, RZ, !P0 ;  /* 0x000000ff0600720c */ /* 0x000fda0004725270 */
[----:B------:R-:W-:-:S04]  /*1410*/  @P1 IMAD.MOV R0, RZ, RZ, R7 ;  /* 0x000000ffff001224 */ /* 0x000fc800078e0207 */
[----:B------:R-:W-:-:S07]  /*1420*/  @!P0 IMAD.MOV.U32 R7, RZ, RZ, R0 ;  /* 0x000000ffff078224 */ /* 0x000fce00078e0000 */
.L_x_349:
[----:B------:R-:W-:Y:S05]  /*1430*/  BSYNC.RECONVERGENT B0 ;  /* 0x0000000000007941 */ /* 0x000fea0003800200 */
.L_x_348:
[----:B------:R-:W-:Y:S01]  /*1440*/  IMAD.WIDE.U32 R28, R6, -0x326172a9, RZ ;  /* 0xcd9e8d57061c7825 */ /* 0x000fe200078e00ff */
[----:B------:R-:W-:Y:S02]  /*1450*/  LOP3.LUT R24, R7, R31, R21, 0x96, !PT ;  /* 0x0000001f07187212 */ /* 0x000fe400078e9615 */
[----:B------:R-:W-:Y:S01]  /*1460*/  ISETP.GT.AND P0, PT, R3, 0x1, PT ;  /* 0x000000010300780c */ /* 0x000fe20003f04270 */
        /* <DEDUP_REMOVED lines=44> */
[----:B------:R-:W-:Y:S02]  /*1730*/  IMAD.MOV.U32 R27, RZ, RZ, R26 ;  /* 0x000000ffff1b7224 */ /* 0x000fe400078e001a */
[----:B------:R-:W-:Y:S02]  /*1740*/  IMAD.MOV.U32 R35, RZ, RZ, R33 ;  /* 0x000000ffff237224 */ /* 0x000fe400078e0021 */
[----:B------:R-:W-:Y:S02]  /*1750*/  IMAD.MOV.U32 R30, RZ, RZ, R2 ;  /* 0x000000ffff1e7224 */ /* 0x000fe400078e0002 */
[----:B------:R-:W-:Y:S01]  /*1760*/  IMAD.MOV.U32 R26, RZ, RZ, R34 ;  /* 0x000000ffff1a7224 */ /* 0x000fe200078e0022 */
[----:B------:R-:W-:Y:S06]  /*1770*/  BRA `(.L_x_351) ;  /* 0x0000000000247947 */ /* 0x000fec0003800000 */
.L_x_350:
[----:B------:R-:W-:Y:S01]  /*1780*/  ISETP.NE.AND P0, PT, R3, 0x3, PT ;  /* 0x000000030300780c */ /* 0x000fe20003f05270 */
[----:B------:R-:W-:Y:S01]  /*1790*/  IMAD.MOV.U32 R27, RZ, RZ, R33 ;  /* 0x000000ffff1b7224 */ /* 0x000fe200078e0021 */
[----:B------:R-:W-:Y:S01]  /*17a0*/  MOV R26, R2 ;  /* 0x00000002001a7202 */ /* 0x000fe20000000f00 */
[----:B------:R-:W-:Y:S02]  /*17b0*/  IMAD.MOV.U32 R35, RZ, RZ, R24 ;  /* 0x000000ffff237224 */ /* 0x000fe400078e0018 */
[----:B------:R-:W-:-:S08]  /*17c0*/  IMAD.MOV.U32 R30, RZ, RZ, R0 ;  /* 0x000000ffff1e7224 */ /* 0x000fd000078e0000 */
[----:B------:R-:W-:Y:S02]  /*17d0*/  @P0 IMAD.MOV.U32 R27, RZ, RZ, R34 ;  /* 0x000000ffff1b0224 */ /* 0x000fe400078e0022 */
[----:B------:R-:W-:Y:S02]  /*17e0*/  @P0 IMAD.MOV.U32 R26, RZ, RZ, R33 ;  /* 0x000000ffff1a0224 */ /* 0x000fe400078e0021 */
[----:B------:R-:W-:Y:S02]  /*17f0*/  @P0 IMAD.MOV.U32 R35, RZ, RZ, R2 ;  /* 0x000000ffff230224 */ /* 0x000fe400078e0002 */
[----:B------:R-:W-:-:S07]  /*1800*/  @P0 IMAD.MOV.U32 R30, RZ, RZ, R24 ;  /* 0x000000ffff1e0224 */ /* 0x000fce00078e0018 */
.L_x_351:
[----:B------:R-:W-:Y:S01]  /*1810*/  ISETP.GE.U32.AND P0, PT, R10, UR16, PT ;  /* 0x000000100a007c0c */ /* 0x000fe2000bf06070 */
[----:B------:R-:W-:Y:S01]  /*1820*/  IMAD.WIDE.U32 R28, R26, 0x200000, RZ ;  /* 0x002000001a1c7825 */ /* 0x000fe200078e00ff */
[----:B------:R-:W-:Y:S02]  /*1830*/  BSSY.RECONVERGENT B0, `(.L_x_352) ;  /* 0x00001bf000007945 */ /* 0x000fe40003800200 */
[----:B------:R-:W-:Y:S01]  /*1840*/  ISETP.GE.AND.EX P0, PT, R9, UR17, PT, P0 ;  /* 0x0000001109007c0c */ /* 0x000fe2000bf06300 */
[----:B------:R-:W-:Y:S01]  /*1850*/  IMAD.WIDE.U32 R30, R30, 0x200000, RZ ;  /* 0x002000001e1e7825 */ /* 0x000fe200078e00ff */
[----:B------:R-:W-:Y:S02]  /*1860*/  LOP3.LUT R32, R28, R27, RZ, 0x3c, !PT ;  /* 0x0000001b1c207212 */ /* 0x000fe400078e3cff */
[----:B------:R-:W-:Y:S01]  /*1870*/  MOV R33, R29 ;  /* 0x0000001d00217202 */ /* 0x000fe20000000f00 */
[----:B------:R-:W-:Y:S01]  /*1880*/  IMAD.MOV.U32 R26, RZ, RZ, 0x0 ;  /* 0x00000000ff1a7424 */ /* 0x000fe200078e00ff */
[----:B------:R-:W-:Y:S01]  /*1890*/  LOP3.LUT R30, R30, R35, RZ, 0x3c, !PT ;  /* 0x000000231e1e7212 */ /* 0x000fe200078e3cff */
[----:B------:R-:W-:Y:S01]  /*18a0*/  IMAD.MOV.U32 R27, RZ, RZ, 0x3ca00000 ;  /* 0x3ca00000ff1b7424 */ /* 0x000fe200078e00ff */
        /* <DEDUP_REMOVED lines=10> */
[----:B------:R-:W3:-:S15]  /*1950*/  I2F.F64.U64 R30, R30 ;  /* 0x0000001e001e7312 */ /* 0x000ede0000301800 */
[----:B------:R-:W-:-:S15]  /*1960*/  NOP ;  /* 0x0000000000007918 */ /* 0x000fde0000000000 */
[----:B------:R-:W-:-:S15]  /*1970*/  NOP ;  /* 0x0000000000007918 */ /* 0x000fde0000000000 */
[----:B------:R-:W-:-:S15]  /*1980*/  NOP ;  /* 0x0000000000007918 */ /* 0x000fde0000000000 */
[----:B------:R-:W-:-:S04]  /*1990*/  NOP ;  /* 0x0000000000007918 */ /* 0x000fc80000000000 */
[----:B---3--:R0:W3:Y:S02]  /*19a0*/  DFMA R26, R30, R26, 5.5511151231257827021e-17 ;  /* 0x3c9000001e1a742b */ /* 0x0080e4000000001a */
[----:B01-3--:R-:W-:Y:S05]  /*19b0*/  @P0 BRA `(.L_x_353) ;  /* 0x0000001800980947 */ /* 0x00bfea0003800000 */
[----:B------:R-:W-:Y:S01]  /*19c0*/  IMAD.MOV.U32 R31, RZ, RZ, R29 ;  /* 0x000000ffff1f7224 */ /* 0x000fe200078e001d */
[----:B------:R-:W-:Y:S01]  /*19d0*/  BSSY.RECONVERGENT B1, `(.L_x_354) ;  /* 0x00000be000017945 */ /* 0x000fe20003800200 */
[----:B------:R-:W-:Y:S02]  /*19e0*/  IMAD.MOV.U32 R30, RZ, RZ, R28 ;  /* 0x000000ffff1e7224 */ /* 0x000fe400078e001c */
[----:B------:R-:W-:Y:S01]  /*19f0*/  IMAD.MOV.U32 R28, RZ, RZ, R31 ;  /* 0x000000ffff1c7224 */ /* 0x000fe200078e001f */
[----:B------:R-:W-:Y:S01]  /*1a00*/  ISETP.GT.AND P0, PT, R31, 0xfffff, PT ;  /* 0x000fffff1f00780c */ /* 0x000fe20003f04270 */
[----:B------:R-:W-:-:S12]  /*1a10*/  IMAD.MOV.U32 R54, RZ, RZ, R30 ;  /* 0x000000ffff367224 */ /* 0x000fd800078e001e */
[----:B------:R-:W0:Y:S02]  /*1a20*/  @!P0 DMUL R30, R30, 1.80143985094819840000e+16 ;  /* 0x435000001e1e8828 */ /* 0x000e240000000000 */
[----:B0-----:R-:W-:Y:S01]  /*1a30*/  @!P0 MOV R28, R31 ;  /* 0x0000001f001c8202 */ /* 0x001fe20000000f00 */
[----:B------:R-:W-:-:S04]  /*1a40*/  @!P0 IMAD.MOV.U32 R54, RZ, RZ, R30 ;  /* 0x000000ffff368224 */ /* 0x000fc800078e001e */
[----:B------:R-:W-:-:S05]  /*1a50*/  VIADD R29, R28, 0xffffffff ;  /* 0xffffffff1c1d7836 */ /* 0x000fca0000000000 */
[----:B------:R-:W-:Y:S01]  /*1a60*/  ISETP.GT.U32.AND P1, PT, R29, 0x7feffffe, PT ;  /* 0x7feffffe1d00780c */ /* 0x000fe20003f24070 */
[----:B------:R-:W-:Y:S02]  /*1a70*/  IMAD.MOV.U32 R29, RZ, RZ, -0x3ff ;  /* 0xfffffc01ff1d7424 */ /* 0x000fe400078e00ff */
[----:B------:R-:W-:-:S10]  /*1a80*/  @!P0 IMAD.MOV.U32 R29, RZ, RZ, -0x435 ;  /* 0xfffffbcbff1d8424 */ /* 0x000fd400078e00ff */
[----:B------:R-:W-:Y:S05]  /*1a90*/  @P1 BRA `(.L_x_355) ;  /* 0x0000000800ac1947 */ /* 0x000fea0003800000 */
[C---:B------:R-:W-:Y:S01]  /*1aa0*/  LOP3.LUT R30, R28.reuse, 0xfffff, RZ, 0xc0, !PT ;  /* 0x000fffff1c1e7812 */ /* 0x040fe200078ec0ff */
[----:B------:R-:W-:Y:S01]  /*1ab0*/  UMOV UR10, 0x80000000 ;  /* 0x80000000000a7882 */ /* 0x000fe20000000000 */
[----:B------:R-:W-:Y:S01]  /*1ac0*/  LEA.HI R28, R28, R29, RZ, 0xc ;  /* 0x0000001d1c1c7211 */ /* 0x000fe200078f60ff */
[----:B------:R-:W-:Y:S01]  /*1ad0*/  UMOV UR11, 0x43300000 ;  /* 0x43300000000b7882 */ /* 0x000fe20000000000 */
[----:B------:R-:W-:-:S04]  /*1ae0*/  LOP3.LUT R55, R30, 0x3ff00000, RZ, 0xfc, !PT ;  /* 0x3ff000001e377812 */ /* 0x000fc800078efcff */
[----:B------:R-:W-:-:S13]  /*1af0*/  ISETP.GE.U32.AND P0, PT, R55, 0x3ff6a09f, PT ;  /* 0x3ff6a09f3700780c */ /* 0x000fda0003f06070 */
[----:B------:R-:W-:Y:S01]  /*1b00*/  @P0 VIADD R31, R55, 0xfff00000 ;  /* 0xfff00000371f0836 */ /* 0x000fe20000000000 */
[----:B------:R-:W-:-:S03]  /*1b10*/  @P0 IADD3 R28, PT, PT, R28, 0x1, RZ ;  /* 0x000000011c1c0810 */ /* 0x000fc60007ffe0ff */
[----:B------:R-:W-:Y:S01]  /*1b20*/  @P0 IMAD.MOV.U32 R55, RZ, RZ, R31 ;  /* 0x000000ffff370224 */ /* 0x000fe200078e001f */
[----:B------:R-:W-:Y:S01]  /*1b30*/  LOP3.LUT R30, R28, 0x80000000, RZ, 0x3c, !PT ;  /* 0x800000001c1e7812 */ /* 0x000fe200078e3cff */
[----:B------:R-:W-:Y:S02]  /*1b40*/  IMAD.MOV.U32 R28, RZ, RZ, RZ ;  /* 0x000000ffff1c7224 */ /* 0x000fe400078e00ff */
[----:B------:R-:W-:Y:S02]  /*1b50*/  IMAD.MOV.U32 R31, RZ, RZ, 0x43300000 ;  /* 0x43300000ff1f7424 */ /* 0x000fe400078e00ff */
        /* <DEDUP_REMOVED lines=159> */
.L_x_355:
[----:B------:R-:W-:Y:S01]  /*2550*/  IMAD.MOV.U32 R28, RZ, RZ, 0x0 ;  /* 0x00000000ff1c7424 */ /* 0x000fe200078e00ff */
[----:B------:R-:W-:Y:S01]  /*2560*/  LOP3.LUT P0, RZ, R31, 0x7fffffff, RZ, 0xc0, !PT ;  /* 0x7fffffff1fff7812 */ /* 0x000fe2000780c0ff */
[----:B------:R-:W-:-:S06]  /*2570*/  IMAD.MOV.U32 R29, RZ, RZ, 0x7ff00000 ;  /* 0x7ff00000ff1d7424 */ /* 0x000fcc00078e00ff */
[----:B------:R-:W0:Y:S02]  /*2580*/  DFMA R28, R30, R28, +INF ;  /* 0x7ff000001e1c742b */ /* 0x000e24000000001c */
[----:B0-----:R-:W-:Y:S02]  /*2590*/  FSEL R52, R28, RZ, P0 ;  /* 0x000000ff1c347208 */ /* 0x001fe40000000000 */
[----:B------:R-:W-:-:S07]  /*25a0*/  FSEL R53, R29, -QNAN , P0 ;  /* 0xfff000001d357808 */ /* 0x000fce0000000000 */
.L_x_356:
[----:B------:R-:W-:Y:S05]  /*25b0*/  BSYNC.RECONVERGENT B1 ;  /* 0x0000000000017941 */ /* 0x000fea0003800200 */
.L_x_354:
[----:B------:R-:W-:Y:S01]  /*25c0*/  UISETP.LT.U32.OR UP1, UPT, UR22, -0x7fefffff, UP0 ;  /* 0x801000011600788c */ /* 0x000fe20008721470 */
[----:B------:R-:W-:-:S04]  /*25d0*/  PLOP3.LUT P0, PT, PT, PT, UP0, 0x80, 0x8 ;  /* 0x000000000008781c */ /* 0x000fc80003f0f008 */
[----:B--2---:R-:W-:Y:S02]  /*25e0*/  FSEL R30, R22, R5, P0 ;  /* 0x00000005161e7208 */ /* 0x004fe40000000000 */
        /* <DEDUP_REMOVED lines=172> */
.L_x_357:
        /* <DEDUP_REMOVED lines=45> */
[----:B------:R-:W-:-:S07]  /*3380*/  IMAD.MOV.U32 R33, RZ, RZ, R53 ;  /* 0x000000ffff217224 */ /* 0x000fce00078e0035 */
[----:B------:R-:W-:Y:S05]  /*3390*/  CALL.REL.NOINC `($__internal_18_$__cuda_sm20_div_rn_f64_full) ;  /* 0x0000001c00007944 */ /* 0x000fea0003c00000 */
[----:B------:R-:W-:Y:S02]  /*33a0*/  IMAD.MOV.U32 R28, RZ, RZ, R30 ;  /* 0x000000ffff1c7224 */ /* 0x000fe400078e001e */
[----:B------:R-:W-:-:S07]  /*33b0*/  IMAD.MOV.U32 R29, RZ, RZ, R31 ;  /* 0x000000ffff1d7224 */ /* 0x000fce00078e001f */
.L_x_359:
[----:B------:R-:W-:Y:S05]  /*33c0*/  BSYNC.RECONVERGENT B1 ;  /* 0x0000000000017941 */ /* 0x000fea0003800200 */
.L_x_358:
[----:B------:R-:W-:Y:S01]  /*33d0*/  IMAD R31, R10, UR15, RZ ;  /* 0x0000000f0a1f7c24 */ /* 0x000fe2000f8e02ff */
[----:B------:R-:W0:Y:S04]  /*33e0*/  FRND.F64.CEIL R28, R28 ;  /* 0x0000001c001c7313 */ /* 0x000e280000309800 */
[----:B------:R-:W-:-:S04]  /*33f0*/  IADD3 R30, P0, PT, R31, UR20, RZ ;  /* 0x000000141f1e7c10 */ /* 0x000fc8000ff1e0ff */
[----:B------:R-:W-:-:S05]  /*3400*/  LEA.HI.X.SX32 R31, R31, UR21, 0x1, P0 ;  /* 0x000000151f1f7c11 */ /* 0x000fca00080f0eff */
[----:B0-----:R0:W-:Y:S04]  /*3410*/  STG.E.64 desc[UR12][R30.64], R28 ;  /* 0x0000001c1e007986 */ /* 0x0011e8000c101b0c */
.L_x_353:
[----:B------:R-:W-:Y:S05]  /*3420*/  BSYNC.RECONVERGENT B0 ;  /* 0x0000000000007941 */ /* 0x000fea0003800200 */
.L_x_352:
[----:B------:R-:W-:-:S04]  /*3430*/  IADD3 R52, P1, PT, R10, UR14, RZ ;  /* 0x0000000e0a347c10 */ /* 0x000fc8000ff3e0ff */
[----:B------:R-:W-:Y:S01]  /*3440*/  ISETP.GE.U32.AND P0, PT, R52, UR16, PT ;  /* 0x0000001034007c0c */ /* 0x000fe2000bf06070 */
[----:B0-----:R-:W-:-:S05]  /*3450*/  IMAD.X R28, RZ, RZ, R9, P1 ;  /* 0x000000ffff1c7224 */ /* 0x001fca00008e0609 */
[----:B------:R-:W-:-:S13]  /*3460*/  ISETP.GE.AND.EX P0, PT, R28, UR17, PT, P0 ;  /* 0x000000111c007c0c */ /* 0x000fda000bf06300 */
[----:B------:R-:W-:Y:S05]  /*3470*/  @P0 BRA `(.L_x_360) ;  /* 0x00000018009c0947 */ /* 0x000fea0003800000 */
[----:B------:R-:W-:Y:S01]  /*3480*/  ISETP.GT.AND P0, PT, R27, 0xfffff, PT ;  /* 0x000fffff1b00780c */ /* 0x000fe20003f04270 */
[----:B------:R-:W-:Y:S01]  /*3490*/  IMAD.MOV.U32 R30, RZ, RZ, R27 ;  /* 0x000000ffff1e7224 */ /* 0x000fe200078e001b */
[----:B------:R-:W-:Y:S01]  /*34a0*/  MOV R56, R26 ;  /* 0x0000001a00387202 */ /* 0x000fe20000000f00 */
[----:B------:R-:W-:Y:S01]  /*34b0*/  BSSY.RECONVERGENT B0, `(.L_x_361) ;  /* 0x00000be000007945 */ /* 0x000fe20003800200 */
[----:B------:R-:W-:-:S04]  /*34c0*/  PLOP3.LUT P3, PT, PT, PT, UP0, 0x80, 0x8 ;  /* 0x000000000008781c */ /* 0x000fc80003f6f008 */
[----:B--2---:R-:W-:Y:S02]  /*34d0*/  FSEL R54, R22, R5, P3 ;  /* 0x0000000516367208 */ /* 0x004fe40001800000 */
[----:B------:R-:W-:-:S03]  /*34e0*/  FSEL R53, R23, R4, P3 ;  /* 0x0000000417357208 */ /* 0x000fc60001800000 */
[----:B------:R-:W0:Y:S02]  /*34f0*/  @!P0 DMUL R26, R26, 1.80143985094819840000e+16 ;  /* 0x435000001a1a8828 */ /* 0x000e240000000000 */
[----:B0-----:R-:W-:Y:S01]  /*3500*/  @!P0 IMAD.MOV.U32 R30, RZ, RZ, R27 ;  /* 0x000000ffff1e8224 */ /* 0x001fe200078e001b */
[----:B------:R-:W-:-:S03]  /*3510*/  @!P0 MOV R56, R26 ;  /* 0x0000001a00388202 */ /* 0x000fc60000000f00 */
[----:B------:R-:W-:-:S05]  /*3520*/  VIADD R28, R30, 0xffffffff ;  /* 0xffffffff1e1c7836 */ /* 0x000fca0000000000 */
[----:B------:R-:W-:-:S13]  /*3530*/  ISETP.GE.U32.AND P1, PT, R28, 0x7fefffff, PT ;  /* 0x7fefffff1c00780c */ /* 0x000fda0003f26070 */
[----:B------:R-:W-:Y:S01]  /*3540*/  @P1 IMAD.MOV.U32 R28, RZ, RZ, 0x0 ;  /* 0x00000000ff1c1424 */ /* 0x000fe200078e00ff */
[----:B------:R-:W-:Y:S01]  /*3550*/  @P1 LOP3.LUT P2, RZ, R27, 0x7fffffff, RZ, 0xc0, !PT ;  /* 0x7fffffff1bff1812 */ /* 0x000fe2000784c0ff */
[----:B------:R-:W-:-:S15]  /*3560*/  @P1 IMAD.MOV.U32 R29, RZ, RZ, 0x7ff00000 ;  /* 0x7ff00000ff1d1424 */ /* 0x000fde00078e00ff */
[----:B------:R-:W-:-:S15]  /*3570*/  NOP ;  /* 0x0000000000007918 */ /* 0x000fde0000000000 */
[----:B------:R-:W-:-:S08]  /*3580*/  NOP ;  /* 0x0000000000007918 */ /* 0x000fd00000000000 */
[----:B------:R0:W1:Y:S02]  /*3590*/  @P1 DFMA R28, R26, R28, +INF ;  /* 0x7ff000001a1c142b */ /* 0x000064000000001c */
[----:B0-----:R-:W-:Y:S01]  /*35a0*/  IMAD.MOV.U32 R27, RZ, RZ, -0x3ff ;  /* 0xfffffc01ff1b7424 */ /* 0x001fe200078e00ff */
[----:B-1----:R-:W-:Y:S01]  /*35b0*/  @P1 FSEL R28, R28, RZ, P2 ;  /* 0x000000ff1c1c1208 */ /* 0x002fe20001000000 */
[----:B------:R-:W-:Y:S01]  /*35c0*/  @!P0 IMAD.MOV.U32 R27, RZ, RZ, -0x435 ;  /* 0xfffffbcbff1b8424 */ /* 0x000fe200078e00ff */
[----:B------:R-:W-:Y:S01]  /*35d0*/  @P1 FSEL R29, R29, -QNAN , P2 ;  /* 0xfff000001d1d1808 */ /* 0x000fe20001000000 */
[----:B------:R-:W-:Y:S06]  /*35e0*/  @P1 BRA `(.L_x_362) ;  /* 0x0000000800a81947 */ /* 0x000fec0003800000 */
        /* <DEDUP_REMOVED lines=8> */
[----:B------:R-:W-:Y:S02]  /*3670*/  @P0 VIADD R29, R57, 0xfff00000 ;  /* 0xfff00000391d0836 */ /* 0x000fe40000000000 */
[----:B------:R-:W-:Y:S02]  /*3680*/  @P0 VIADD R30, R30, 0x1 ;  /* 0x000000011e1e0836 */ /* 0x000fe40000000000 */
[----:B------:R-:W-:-:S03]  /*3690*/  @P0 IMAD.MOV.U32 R57, RZ, RZ, R29 ;  /* 0x000000ffff390224 */ /* 0x000fc600078e001d */
[----:B------:R-:W-:-:S03]  /*36a0*/  LOP3.LUT R30, R30, 0x80000000, RZ, 0x3c, !PT ;  /* 0x800000001e1e7812 */ /* 0x000fc600078e3cff */
        /* <DEDUP_REMOVED lines=158> */
.L_x_362:
[----:B------:R-:W-:Y:S05]  /*4090*/  BSYNC.RECONVERGENT B0 ;  /* 0x0000000000007941 */ /* 0x000fea0003800200 */
.L_x_361:
[----:B------:R-:W-:Y:S01]  /*40a0*/  UISETP.LT.U32.OR UP1, UPT, UR22, -0x7fefffff, UP0 ;  /* 0x801000011600788c */ /* 0x000fe20008721470 */
[----:B------:R-:W-:-:S08]  /*40b0*/  IMAD.MOV.U32 R55, RZ, RZ, R53 ;  /* 0x000000ffff377224 */ /* 0x000fd000078e0035 */
[----:B------:R-:W-:Y:S05]  /*40c0*/  BRA.U UP1, `(.L_x_363) ;  /* 0x0000000901a87547 */ /* 0x000fea000b800000 */
[----:B------:R-:W-:Y:S01]  /*40d0*/  UISETP.GT.U32.AND UP1, UPT, UR8, 0x3ff6a09e, UPT ;  /* 0x3ff6a09e0800788c */ /* 0x000fe2000bf24070 */
[----:B0-----:R-:W-:Y:S01]  /*40e0*/  IMAD.U32 R26, RZ, RZ, UR23 ;  /* 0x00000017ff1a7e24 */ /* 0x001fe2000f8e00ff */
[----:B------:R-:W-:Y:S01]  /*40f0*/  UIADD3 UR10, UPT, UPT, UR5, 0x1, URZ ;  /* 0x00000001050a7890 */ /* 0x000fe2000fffe0ff */
[----:B------:R-:W-:Y:S01]  /*4100*/  IMAD.U32 R30, RZ, RZ, UR4 ;  /* 0x00000004ff1e7e24 */ /* 0x000fe2000f8e00ff */
[----:B------:R-:W-:Y:S01]  /*4110*/  MOV R54, 0x80000000 ;  /* 0x8000000000367802 */ /* 0x000fe20000000f00 */
[----:B------:R-:W-:Y:S01]  /*4120*/  IMAD.MOV.U32 R55, RZ, RZ, 0x43300000 ;  /* 0x43300000ff377424 */ /* 0x000fe200078e00ff */
[----:B------:R-:W-:Y:S01]  /*4130*/  PLOP3.LUT P0, PT, PT, PT, UP1, 0x80, 0x8 ;  /* 0x000000000008781c */ /* 0x000fe20003f0f018 */
[----:B------:R-:W-:-:S03]  /*4140*/  UMOV UR11, 0x43300000 ;  /* 0x43300000000b7882 */ /* 0x000fc60000000000 */
[----:B------:R-:W-:Y:S01]  /*4150*/  FSEL R31, R26, UR8, P0 ;  /* 0x000000081a1f7c08 */ /* 0x000fe20008000000 */
[----:B------:R-:W-:Y:S01]  /*4160*/  @!UP1 UIADD3 UR10, UPT, UPT, UR5, URZ, URZ ;  /* 0x000000ff050a9290 */ /* 0x000fe2000fffe0ff */
[----:B------:R-:W-:-:S03]  /*4170*/  IMAD.MOV.U32 R26, RZ, RZ, RZ ;  /* 0x000000ffff1a7224 */ /* 0x000fc600078e00ff */
        /* <DEDUP_REMOVED lines=13> */
[----:B0-----:R-:W-:Y:S02]  /*4250*/  IMAD.MOV.U32 R30, RZ, RZ, -0x748574fc ;  /* 0x8b7a8b04ff1e7424 */ /* 0x001fe400078e00ff */
[----:B------:R-:W-:-:S15]  /*4260*/  IMAD.MOV.U32 R31, RZ, RZ, 0x3ed0ee25 ;  /* 0x3ed0ee25ff1f7424 */ /* 0x000fde00078e00ff */
[----:B------:R-:W-:-:S15]  /*4270*/  NOP ;  /* 0x0000000000007918 */ /* 0x000fde0000000000 */
[----:B------:R-:W-:-:S15]  /*4280*/  NOP ;  /* 0x0000000000007918 */ /* 0x000fde0000000000 */
[----:B------:R-:W-:-:S15]  /*4290*/  NOP ;  /* 0x0000000000007918 */ /* 0x000fde0000000000 */
        /* <DEDUP_REMOVED lines=141> */
.L_x_363:
        /* <DEDUP_REMOVED lines=40> */
[----:B0-----:R-:W-:Y:S01]  /*4df0*/  FFMA R26, RZ, R55, R31 ;  /* 0x00000037ff1a7223 */ /* 0x001fe2000000001f */
[----:B------:R-:W-:-:S04]  /*4e00*/  IMAD R27, R52, UR15, RZ ;  /* 0x0000000f341b7c24 */ /* 0x000fc8000f8e02ff */
[----:B------:R-:W-:Y:S02]  /*4e10*/  FSETP.GT.AND P0, PT, |R26|, 1.469367938527859385e-39, PT ;  /* 0x001000001a00780b */ /* 0x000fe40003f04200 */
[----:B------:R-:W-:-:S11]  /*4e20*/  SHF.R.S32.HI R26, RZ, 0x1f, R27 ;  /* 0x0000001fff1a7819 */ /* 0x000fd6000001141b */
[----:B------:R-:W-:Y:S05]  /*4e30*/  @P0 BRA P1, `(.L_x_365) ;  /* 0x0000000000180947 */ /* 0x000fea0000800000 */
[----:B------:R-:W-:Y:S01]  /*4e40*/  MOV R32, R28 ;  /* 0x0000001c00207202 */ /* 0x000fe20000000f00 */
[----:B------:R-:W-:Y:S01]  /*4e50*/  IMAD.MOV.U32 R33, RZ, RZ, R29 ;  /* 0x000000ffff217224 */ /* 0x000fe200078e001d */
[----:B------:R-:W-:Y:S01]  /*4e60*/  MOV R52, 0x4ea0 ;  /* 0x00004ea000347802 */ /* 0x000fe20000000f00 */
[----:B------:R-:W-:Y:S02]  /*4e70*/  IMAD.MOV.U32 R30, RZ, RZ, R54 ;  /* 0x000000ffff1e7224 */ /* 0x000fe400078e0036 */
[----:B------:R-:W-:-:S07]  /*4e80*/  IMAD.MOV.U32 R31, RZ, RZ, R55 ;  /* 0x000000ffff1f7224 */ /* 0x000fce00078e0037 */
[----:B------:R-:W-:Y:S05]  /*4e90*/  CALL.REL.NOINC `($__internal_18_$__cuda_sm20_div_rn_f64_full) ;  /* 0x0000000000407944 */ /* 0x000fea0003c00000 */
.L_x_365:
[----:B------:R-:W-:Y:S05]  /*4ea0*/  BSYNC.RECONVERGENT B0 ;  /* 0x0000000000007941 */ /* 0x000fea0003800200 */
.L_x_364:
[----:B------:R-:W-:Y:S01]  /*4eb0*/  IADD3 R28, P0, PT, R27, UR20, RZ ;  /* 0x000000141b1c7c10 */ /* 0x000fe2000ff1e0ff */
[----:B------:R-:W0:Y:S03]  /*4ec0*/  FRND.F64.CEIL R30, R30 ;  /* 0x0000001e001e7313 */ /* 0x000e260000309800 */
[----:B------:R-:W-:-:S05]  /*4ed0*/  IADD3.X R29, PT, PT, R26, UR21, RZ, P0, !PT ;  /* 0x000000151a1d7c10 */ /* 0x000fca00087fe4ff */
[----:B0-----:R0:W-:Y:S04]  /*4ee0*/  STG.E.64 desc[UR12][R28.64], R30 ;  /* 0x0000001e1c007986 */ /* 0x0011e8000c101b0c */
.L_x_360:
[----:B------:R-:W-:Y:S01]  /*4ef0*/  IADD3 R10, P0, PT, R10, UR6, RZ ;  /* 0x000000060a0a7c10 */ /* 0x000fe2000ff1e0ff */
[----:B------:R-:W-:Y:S05]  /*4f00*/  WARPSYNC.ALL ;  /* 0x0000000000007948 */ /* 0x000fea0003800000 */
[----:B------:R-:W-:Y:S01]  /*4f10*/  IMAD.X R9, RZ, RZ, R9, P0 ;  /* 0x000000ffff097224 */ /* 0x000fe200000e0609 */
[----:B------:R-:W-:Y:S01]  /*4f20*/  BAR.SYNC.DEFER_BLOCKING 0x0 ;  /* 0x0000000000007b1d */ /* 0x000fe20000010000 */
[----:B------:R-:W-:Y:S01]  /*4f30*/  ISETP.GE.U32.AND P0, PT, R10, UR18, PT ;  /* 0x000000120a007c0c */ /* 0x000fe2000bf06070 */
[----:B------:R-:W-:Y:S01]  /*4f40*/  IMAD.MOV.U32 R26, RZ, RZ, R24 ;  /* 0x000000ffff1a7224 */ /* 0x000fe200078e0018 */
[----:B------:R-:W-:Y:S01]  /*4f50*/  MOV R27, R2 ;  /* 0x00000002001b7202 */ /* 0x000fe20000000f00 */
[----:B------:R-:W-:Y:S01]  /*4f60*/  IMAD.MOV.U32 R34, RZ, RZ, R0 ;  /* 0x000000ffff227224 */ /* 0x000fe200078e0000 */
[----:B------:R-:W-:-:S13]  /*4f70*/  ISETP.GE.AND.EX P0, PT, R9, UR7, PT, P0 ;  /* 0x0000000709007c0c */ /* 0x000fda000bf06300 */
[----:B------:R-:W-:Y:S05]  /*4f80*/  @!P0 BRA `(.L_x_366) ;  /* 0xffffffc000f48947 */ /* 0x000fea000383ffff */
[----:B------:R-:W-:Y:S05]  /*4f90*/  EXIT ;  /* 0x000000000000794d */ /* 0x000fea0003800000 */
        .weak           $__internal_18_$__cuda_sm20_div_rn_f64_full
        .type           $__internal_18_$__cuda_sm20_div_rn_f64_full,@function
        .size           $__internal_18_$__cuda_sm20_div_rn_f64_full,($__internal_19_$__cuda_sm20_div_s64 - $__internal_18_$__cuda_sm20_div_rn_f64_full)
$__internal_18_$__cuda_sm20_div_rn_f64_full:
[C---:B------:R-:W-:Y:S01]  /*4fa0*/  FSETP.GEU.AND P2, PT, |R33|.reuse, 1.469367938527859385e-39, PT ;  /* 0x001000002100780b */ /* 0x040fe20003f4e200 */
[----:B------:R-:W-:Y:S01]  /*4fb0*/  IMAD.MOV.U32 R54, RZ, RZ, 0x1ca00000 ;  /* 0x1ca00000ff367424 */ /* 0x000fe200078e00ff */
[----:B------:R-:W-:Y:S01]  /*4fc0*/  LOP3.LUT R53, R33, 0x7ff00000, RZ, 0xc0, !PT ;  /* 0x7ff0000021357812 */ /* 0x000fe200078ec0ff */
[----:B------:R-:W-:Y:S01]  /*4fd0*/  IMAD.MOV.U32 R36, RZ, RZ, 0x1 ;  /* 0x00000001ff247424 */ /* 0x000fe200078e00ff */
[C---:B------:R-:W-:Y:S01]  /*4fe0*/  LOP3.LUT R56, R31.reuse, 0x7ff00000, RZ, 0xc0, !PT ;  /* 0x7ff000001f387812 */ /* 0x040fe200078ec0ff */
[----:B------:R-:W-:Y:S01]  /*4ff0*/  BSSY.RECONVERGENT B2, `(.L_x_367) ;  /* 0x0000079000027945 */ /* 0x000fe20003800200 */
[----:B------:R-:W-:Y:S01]  /*5000*/  FSETP.GEU.AND P0, PT, |R31|, 1.469367938527859385e-39, PT ;  /* 0x001000001f00780b */ /* 0x000fe20003f0e200 */
[----:B------:R-:W-:Y:S01]  /*5010*/  IMAD.MOV.U32 R55, RZ, RZ, R53 ;  /* 0x000000ffff377224 */ /* 0x000fe200078e0035 */
[----:B------:R-:W-:Y:S02]  /*5020*/  ISETP.GE.U32.AND P1, PT, R53, R56, PT ;  /* 0x000000383500720c */ /* 0x000fe40003f26070 */
[----:B------:R-:W-:-:S02]  /*5030*/  LOP3.LUT R28, R31, 0x800fffff, RZ, 0xc0, !PT ;  /* 0x800fffff1f1c7812 */ /* 0x000fc400078ec0ff */
[C---:B------:R-:W-:Y:S02]  /*5040*/  SEL R35, R54.reuse, 0x63400000, !P1 ;  /* 0x6340000036237807 */ /* 0x040fe40004800000 */
[----:B------:R-:W-:Y:S02]  /*5050*/  @!P2 LOP3.LUT R34, R31, 0x7ff00000, RZ, 0xc0, !PT ;  /* 0x7ff000001f22a812 */ /* 0x000fe400078ec0ff */
[----:B------:R-:W-:Y:S02]  /*5060*/  LOP3.LUT R35, R35, 0x800fffff, R33, 0xf8, !PT ;  /* 0x800fffff23237812 */ /* 0x000fe400078ef821 */
[----:B------:R-:W-:Y:S01]  /*5070*/  @!P2 ISETP.GE.U32.AND P3, PT, R53, R34, PT ;  /* 0x000000223500a20c */ /* 0x000fe20003f66070 */
[----:B------:R-:W-:Y:S01]  /*5080*/  IMAD.MOV.U32 R34, RZ, RZ, R32 ;  /* 0x000000ffff227224 */ /* 0x000fe200078e0020 */
[----:B------:R-:W-:Y:S02]  /*5090*/  @!P2 MOV R40, RZ ;  /* 0x000000ff0028a202 */ /* 0x000fe40000000f00 */
[----:B------:R-:W-:-:S02]  /*50a0*/  @!P2 SEL R41, R54, 0x63400000, !P3 ;  /* 0x634000003629a807 */ /* 0x000fc40005800000 */
[----:B------:R-:W-:Y:S01]  /*50b0*/  LOP3.LUT R29, R28, 0x3ff00000, RZ, 0xfc, !PT ;  /* 0x3ff000001c1d7812 */ /* 0x000fe200078efcff */
[----:B------:R-:W-:Y:S01]  /*50c0*/  IMAD.MOV.U32 R28, RZ, RZ, R30 ;  /* 0x000000ffff1c7224 */ /* 0x000fe200078e001e */
[----:B------:R-:W-:-:S04]  /*50d0*/  @!P2 LOP3.LUT R41, R41, 0x80000000, R33, 0xf8, !PT ;  /* 0x800000002929a812 */ /* 0x000fc800078ef821 */
[----:B------:R-:W-:Y:S01]  /*50e0*/  @!P2 LOP3.LUT R41, R41, 0x100000, RZ, 0xfc, !PT ;  /* 0x001000002929a812 */ /* 0x000fe200078efcff */
[----:B------:R-:W0:Y:S02]  /*50f0*/  @!P0 DMUL R28, R30, 8.98846567431157953865e+307 ;  /* 0x7fe000001e1c8828 */ /* 0x000e240000000000 */
[----:B0-----:R-:W0:Y:S01]  /*5100*/  MUFU.RCP64H R37, R29 ;  /* 0x0000001d00257308 */ /* 0x001e220000001800 */
[----:B------:R-:W-:-:S15]  /*5110*/  @!P0 LOP3.LUT R56, R29, 0x7ff00000, RZ, 0xc0, !PT ;  /* 0x7ff000001d388812 */ /* 0x000fde00078ec0ff */
[----:B------:R-:W-:-:S15]  /*5120*/  NOP ;  /* 0x0000000000007918 */ /* 0x000fde0000000000 */
[----:B------:R-:W-:-:S15]  /*5130*/  NOP ;  /* 0x0000000000007918 */ /* 0x000fde0000000000 */
[----:B------:R-:W-:-:S15]  /*5140*/  NOP ;  /* 0x0000000000007918 */ /* 0x000fde0000000000 */
[----:B------:R-:W-:-:S01]  /*5150*/  NOP ;  /* 0x0000000000007918 */ /* 0x000fc20000000000 */
        /* <DEDUP_REMOVED lines=50> */
[----:B------:R-:W-:-:S05]  /*5480*/  SEL R33, R54, 0x63400000, !P0 ;  /* 0x6340000036217807 */ /* 0x000fca0004000000 */
[----:B------:R-:W-:Y:S01]  /*5490*/  IMAD.IADD R38, R32, 0x1, -R33 ;  /* 0x0000000120267824 */ /* 0x000fe200078e0a21 */
[----:B------:R-:W-:-:S03]  /*54a0*/  MOV R32, RZ ;  /* 0x000000ff00207202 */ /* 0x000fc60000000f00 */
        /* <DEDUP_REMOVED lines=24> */
.L_x_368:
[----:B------:R-:W0:Y:S02]  /*5630*/  DSETP.NAN.AND P0, PT, R32, R32, PT ;  /* 0x000000202000722a */ /* 0x000e240003f08000 */
[----:B0-----:R-:W-:Y:S05]  /*5640*/  @P0 BRA `(.L_x_370) ;  /* 0x0000000000440947 */ /* 0x001fea0003800000 */
[----:B------:R-:W0:Y:S02]  /*5650*/  DSETP.NAN.AND P0, PT, R30, R30, PT ;  /* 0x0000001e1e00722a */ /* 0x000e240003f08000 */
[----:B0-----:R-:W-:Y:S05]  /*5660*/  @P0 BRA `(.L_x_371) ;  /* 0x0000000000300947 */ /* 0x001fea0003800000 */
[----:B------:R-:W-:Y:S01]  /*5670*/  ISETP.NE.AND P0, PT, R55, R56, PT ;  /* 0x000000383700720c */ /* 0x000fe20003f05270 */
[----:B------:R-:W-:Y:S02]  /*5680*/  IMAD.MOV.U32 R36, RZ, RZ, 0x0 ;  /* 0x00000000ff247424 */ /* 0x000fe400078e00ff */
[----:B------:R-:W-:-:S10]  /*5690*/  IMAD.MOV.U32 R37, RZ, RZ, -0x80000 ;  /* 0xfff80000ff257424 */ /* 0x000fd400078e00ff */
[----:B------:R-:W-:Y:S05]  /*56a0*/  @!P0 BRA `(.L_x_369) ;  /* 0x0000000000348947 */ /* 0x000fea0003800000 */
[----:B------:R-:W-:Y:S02]  /*56b0*/  ISETP.NE.AND P0, PT, R55, 0x7ff00000, PT ;  /* 0x7ff000003700780c */ /* 0x000fe40003f05270 */
[----:B------:R-:W-:Y:S02]  /*56c0*/  LOP3.LUT R37, R33, 0x80000000, R31, 0x48, !PT ;  /* 0x8000000021257812 */ /* 0x000fe400078e481f */
[----:B------:R-:W-:-:S13]  /*56d0*/  ISETP.EQ.OR P0, PT, R56, RZ, !P0 ;  /* 0x000000ff3800720c */ /* 0x000fda0004702670 */
[----:B------:R-:W-:Y:S02]  /*56e0*/  @P0 LOP3.LUT R28, R37, 0x7ff00000, RZ, 0xfc, !PT ;  /* 0x7ff00000251c0812 */ /* 0x000fe400078efcff */
[----:B------:R-:W-:Y:S01]  /*56f0*/  @!P0 MOV R36, RZ ;  /* 0x000000ff00248202 */ /* 0x000fe20000000f00 */
[----:B------:R-:W-:Y:S02]  /*5700*/  @P0 IMAD.MOV.U32 R36, RZ, RZ, RZ ;  /* 0x000000ffff240224 */ /* 0x000fe400078e00ff */
[----:B------:R-:W-:Y:S01]  /*5710*/  @P0 IMAD.MOV.U32 R37, RZ, RZ, R28 ;  /* 0x000000ffff250224 */ /* 0x000fe200078e001c */
[----:B------:R-:W-:Y:S06]  /*5720*/  BRA `(.L_x_369) ;  /* 0x0000000000147947 */ /* 0x000fec0003800000 */
.L_x_371:
[----:B------:R-:W-:Y:S01]  /*5730*/  LOP3.LUT R37, R31, 0x80000, RZ, 0xfc, !PT ;  /* 0x000800001f257812 */ /* 0x000fe200078efcff */
[----:B------:R-:W-:Y:S01]  /*5740*/  IMAD.MOV.U32 R36, RZ, RZ, R30 ;  /* 0x000000ffff247224 */ /* 0x000fe200078e001e */
[----:B------:R-:W-:Y:S06]  /*5750*/  BRA `(.L_x_369) ;  /* 0x0000000000087947 */ /* 0x000fec0003800000 */
.L_x_370:
[----:B------:R-:W-:Y:S01]  /*5760*/  LOP3.LUT R37, R33, 0x80000, RZ, 0xfc, !PT ;  /* 0x0008000021257812 */ /* 0x000fe200078efcff */
[----:B------:R-:W-:-:S07]  /*5770*/  IMAD.MOV.U32 R36, RZ, RZ, R32 ;  /* 0x000000ffff247224 */ /* 0x000fce00078e0020 */
.L_x_369:
[----:B------:R-:W-:Y:S05]  /*5780*/  BSYNC.RECONVERGENT B2 ;  /* 0x0000000000027941 */ /* 0x000fea0003800200 */
.L_x_367:
[----:B------:R-:W-:Y:S01]  /*5790*/  IMAD.MOV.U32 R53, RZ, RZ, 0x0 ;  /* 0x00000000ff357424 */ /* 0x000fe200078e00ff */
[----:B------:R-:W-:Y:S01]  /*57a0*/  MOV R31, R37 ;  /* 0x00000025001f7202 */ /* 0x000fe20000000f00 */
[----:B------:R-:W-:Y:S02]  /*57b0*/  IMAD.MOV.U32 R30, RZ, RZ, R36 ;  /* 0x000000ffff1e7224 */ /* 0x000fe400078e0024 */
[----:B------:R-:W-:Y:S05]  /*57c0*/  RET.REL.NODEC R52 `(_ZN2at6native63_GLOBAL__N__7310b794_30_DistributionGeometricKernel_cu_fa6e70a443distribution_elementwise_grid_stride_kernelIdLi2EZNS0_9templates4cuda21uniform_and_transformIddPNS_17CUDAGeneratorImplEZZZNS4_16geometric_kernelIS7_EEvRNS_18TensorIteratorBaseEdT_ENKUlvE_clEvENKUlvE4_clEvEUldE_EEvSA_T1_T2_EUlP24curandStatePhilox4_32_10E_ZNS1_27distribution_nullary_kernelIdd7double2S7_SJ_SE_EEvSA_SG_RKT3_T4_EUlidE_EEvlNS_15PhiloxCudaStateESF_SG_) ;  /* 0xffffffa8340c7950 */ /* 0x000fea0003c3ffff */
        .weak           $__internal_19_$__cuda_sm20_div_s64
        .type           $__internal_19_$__cuda_sm20_div_s64,@function
        .size           $__internal_19_$__cuda_sm20_div_s64,(.L_x_791 - $__internal_19_$__cuda_sm20_div_s64)
$__internal_19_$__cuda_sm20_div_s64:
        /* <DEDUP_REMOVED lines=83> */
[----:B------:R-:W-:Y:S11]  /*5d00*/  RET.REL.NODEC R4 `(_ZN2at6native63_GLOBAL__N__7310b794_30_DistributionGeometricKernel_cu_fa6e70a443distribution_elementwise_grid_stride_kernelIdLi2EZNS0_9templates4cuda21uniform_and_transformIddPNS_17CUDAGeneratorImplEZZZNS4_16geometric_kernelIS7_EEvRNS_18TensorIteratorBaseEdT_ENKUlvE_clEvENKUlvE4_clEvEUldE_EEvSA_T1_T2_EUlP24curandStatePhilox4_32_10E_ZNS1_27distribution_nullary_kernelIdd7double2S7_SJ_SE_EEvSA_SG_RKT3_T4_EUlidE_EEvlNS_15PhiloxCudaStateESF_SG_) ;  /* 0xffffffa004bc7950 */ /* 0x000ff60003c3ffff */
.L_x_372:
        /* <DEDUP_REMOVED lines=15> */
.L_x_791:


//--------------------- .text._ZN2at6native63_GLOBAL__N__7310b794_30_DistributionGeometricKernel_cu_fa6e70a443distribution_elementwise_grid_stride_kernelIfLi4EZNS0_9templates4cuda21uniform_and_transformIsfPNS_17CUDAGeneratorImplEZZZNS4_16geometric_kernelIS7_EEvRNS_18TensorIteratorBaseEdT_ENKUlvE_clEvENKUlvE3_clEvEUlfE_EEvSA_T1_T2_EUlP24curandStatePhilox4_32_10E0_ZNS1_27distribution_nullary_kernelIsf6float4S7_SJ_SE_EEvSA_SG_RKT3_T4_EUlifE0_EEvlNS_15PhiloxCudaStateESF_SG_ --------------------------
	.section	.text._ZN2at6native63_GLOBAL__N__7310b794_30_DistributionGeometricKernel_cu_fa6e70a443distribution_elementwise_grid_stride_kernelIfLi4EZNS0_9templates4cuda21uniform_and_transformIsfPNS_17CUDAGeneratorImplEZZZNS4_16geometric_kernelIS7_EEvRNS_18TensorIteratorBaseEdT_ENKUlvE_clEvENKUlvE3_clEvEUlfE_EEvSA_T1_T2_EUlP24curandStatePhilox4_32_10E0_ZNS1_27distribution_nullary_kernelIsf6float4S7_SJ_SE_EEvSA_SG_RKT3_T4_EUlifE0_EEvlNS_15PhiloxCudaStateESF_SG_,"ax",@progbits
	.align	128
.text._ZN2at6native63_GLOBAL__N__7310b794_30_DistributionGeometricKernel_cu_fa6e70a443distribution_elementwise_grid_stride_kernelIfLi4EZNS0_9templates4cuda21uniform_and_transformIsfPNS_17CUDAGeneratorImplEZZZNS4_16geometric_kernelIS7_EEvRNS_18TensorIteratorBaseEdT_ENKUlvE_clEvENKUlvE3_clEvEUlfE_EEvSA_T1_T2_EUlP24curandStatePhilox4_32_10E0_ZNS1_27distribution_nullary_kernelIsf6float4S7_SJ_SE_EEvSA_SG_RKT3_T4_EUlifE0_EEvlNS_15PhiloxCudaStateESF_SG_:
        .type           _ZN2at6native63_GLOBAL__N__7310b794_30_DistributionGeometricKernel_cu_fa6e70a443distribution_elementwise_grid_stride_kernelIfLi4EZNS0_9templates4cuda21uniform_and_transformIsfPNS_17CUDAGeneratorImplEZZZNS4_16geometric_kernelIS7_EEvRNS_18TensorIteratorBaseEdT_ENKUlvE_clEvENKUlvE3_clEvEUlfE_EEvSA_T1_T2_EUlP24curandStatePhilox4_32_10E0_ZNS1_27distribution_nullary_kernelIsf6float4S7_SJ_SE_EEvSA_SG_RKT3_T4_EUlifE0_EEvlNS_15PhiloxCudaStateESF_SG_,@function
        .size           _ZN2at6native63_GLOBAL__N__7310b794_30_DistributionGeometricKernel_cu_fa6e70a443distribution_elementwise_grid_stride_kernelIfLi4EZNS0_9templates4cuda21uniform_and_transformIsfPNS_17CUDAGeneratorImplEZZZNS4_16geometric_kernelIS7_EEvRNS_18TensorIteratorBaseEdT_ENKUlvE_clEvENKUlvE3_clEvEUlfE_EEvSA_T1_T2_EUlP24curandStatePhilox4_32_10E0_ZNS1_27distribution_nullary_kernelIsf6float4S7_SJ_SE_EEvSA_SG_RKT3_T4_EUlifE0_EEvlNS_15PhiloxCudaStateESF_SG_,(.L_x_794 - _ZN2at6native63_GLOBAL__N__7310b794_30_DistributionGeometricKernel_cu_fa6e70a443distribution_elementwise_grid_stride_kernelIfLi4EZNS0_9templates4cuda21uniform_and_transformIsfPNS_17CUDAGeneratorImplEZZZNS4_16geometric_kernelIS7_EEvRNS_18TensorIteratorBaseEdT_ENKUlvE_clEvENKUlvE3_clEvEUlfE_EEvSA_T1_T2_EUlP24curandStatePhilox4_32_10E0_ZNS1_27distribution_nullary_kernelIsf6float4S7_SJ_SE_EEvSA_SG_RKT3_T4_EUlifE0_EEvlNS_15PhiloxCudaStateESF_SG_)
        .other          _ZN2at6native63_GLOBAL__N__7310b794_30_DistributionGeometricKernel_cu_fa6e70a443distribution_elementwise_grid_stride_kernelIfLi4EZNS0_9templates4cuda21uniform_and_transformIsfPNS_17CUDAGeneratorImplEZZZNS4_16geometric_kernelIS7_EEvRNS_18TensorIteratorBaseEdT_ENKUlvE_clEvENKUlvE3_clEvEUlfE_EEvSA_T1_T2_EUlP24curandStatePhilox4_32_10E0_ZNS1_27distribution_nullary_kernelIsf6float4S7_SJ_SE_EEvSA_SG_RKT3_T4_EUlifE0_EEvlNS_15PhiloxCudaStateESF_SG_,@"STO_CUDA_ENTRY STV_DEFAULT"
_ZN2at6native63_GLOBAL__N__7310b794_30_DistributionGeometricKernel_cu_fa6e70a443distribution_elementwise_grid_stride_kernelIfLi4EZNS0_9templates4cuda21uniform_and_transformIsfPNS_17CUDAGeneratorImplEZZZNS4_16geometric_kernelIS7_EEvRNS_18TensorIteratorBaseEdT_ENKUlvE_clEvENKUlvE3_clEvEUlfE_EEvSA_T1_T2_EUlP24curandStatePhilox4_32_10E0_ZNS1_27distribution_nullary_kernelIsf6float4S7_SJ_SE_EEvSA_SG_RKT3_T4_EUlifE0_EEvlNS_15PhiloxCudaStateESF_SG_:
        /* <DEDUP_REMOVED lines=114> */
.L_x_373:
[----:B------:R-:W-:-:S07]  /*0720*/  MOV R36, 0x740 ;  /* 0x0000074000247802 */ /* 0x000fce0000000f00 */
[----:B------:R-:W-:Y:S05]  /*0730*/  CALL.REL.NOINC `($__internal_20_$__cuda_sm20_div_s64) ;  /* 0x0000004c00b47944 */ /* 0x000fea0003c00000 */
.L_x_374:
        /* <DEDUP_REMOVED lines=92> */
.L_x_397:
        /* <DEDUP_REMOVED lines=13> */
.L_x_376:
[----:B0-----:R-:W-:Y:S05]  /*0dd0*/  BSYNC.RECONVERGENT B0 ;  /* 0x0000000000007941 */ /* 0x001fea0003800200 */
.L_x_375:
        /* <DEDUP_REMOVED lines=62> */
.L_x_377:
        /* <DEDUP_REMOVED lines=9> */
.L_x_378:
        /* <DEDUP_REMOVED lines=34> */
[----:B------:R-:W0:Y:S02]  /*1470*/  F2I.FTZ.CEIL.NTZ R43, R40 ;  /* 0x00000028002b7305 */ /* 0x000e24000021b100 */
[----:B0-----:R0:W-:Y:S02]  /*1480*/  STG.E.U16 desc[UR76][R28.64], R43 ;  /* 0x0000002b1c007986 */ /* 0x0011e4000c10154c */
.L_x_381:
[----:B------:R-:W-:Y:S05]  /*1490*/  BSYNC.RECONVERGENT B0 ;  /* 0x0000000000007941 */ /* 0x000fea0003800200 */
.L_x_380:
        /* <DEDUP_REMOVED lines=11> */
.L_x_383:
[----:B------:R-:W-:Y:S05]  /*1550*/  BSYNC.RECONVERGENT B0 ;  /* 0x0000000000007941 */ /* 0x000fea0003800200 */
.L_x_382:
        /* <DEDUP_REMOVED lines=11> */
.L_x_385:
[----:B------:R-:W-:Y:S05]  /*1610*/  BSYNC.RECONVERGENT B0 ;  /* 0x0000000000007941 */ /* 0x000fea0003800200 */
.L_x_384:
        /* <DEDUP_REMOVED lines=8> */
[----:B------:R-:W0:Y:S02]  /*16a0*/  F2I.FTZ.CEIL.NTZ R37, R36 ;  /* 0x0000002400257305 */ /* 0x000e24000021b100 */
[----:B0-----:R3:W-:Y:S01]  /*16b0*/  STG.E.U16 desc[UR76][R28.64], R37 ;  /* 0x000000251c007986 */ /* 0x0017e2000c10154c */
[----:B------:R-:W-:Y:S05]  /*16c0*/  BRA `(.L_x_386) ;  /* 0x0000003c00a47947 */ /* 0x000fea0003800000 */
.L_x_379:
        /* <DEDUP_REMOVED lines=232> */
.L_x_389:
        /* <DEDUP_REMOVED lines=9> */
[----:B------:R-:W0:Y:S02]  /*25e0*/  F2I.FTZ.CEIL.NTZ R43, R28 ;  /* 0x0000001c002b7305 */ /* 0x000e24000021b100 */
[----:B0-----:R0:W-:Y:S02]  /*25f0*/  STG.E.U16 desc[UR76][R40.64], R43 ;  /* 0x0000002b28007986 */ /* 0x0011e4000c10154c */
.L_x_388:
[----:B------:R-:W-:Y:S05]  /*2600*/  BSYNC.RECONVERGENT B0 ;  /* 0x0000000000007941 */ /* 0x000fea0003800200 */
.L_x_387:
        /* <DEDUP_REMOVED lines=233> */
.L_x_392:
        /* <DEDUP_REMOVED lines=9> */
[----:B------:R-:W0:Y:S04]  /*3530*/  F2I.FTZ.CEIL.NTZ R41, R41 ;  /* 0x0000002900297305 */ /* 0x000e28000021b100 */
[----:B0-----:R1:W-:Y:S04]  /*3540*/  STG.E.U16 desc[UR76][R28.64], R41 ;  /* 0x000000291c007986 */ /* 0x0013e8000c10154c */
.L_x_391:
[----:B------:R-:W-:Y:S05]  /*3550*/  BSYNC.RECONVERGENT B0 ;  /* 0x0000000000007941 */ /* 0x000fea0003800200 */
.L_x_390:
        /* <DEDUP_REMOVED lines=245> */
.L_x_395:
        /* <DEDUP_REMOVED lines=9> */
[----:B0-----:R-:W0:Y:S02]  /*4540*/  F2I.FTZ.CEIL.NTZ R41, R28 ;  /* 0x0000001c00297305 */ /* 0x001e24000021b100 */
[----:B0-----:R1:W-:Y:S02]  /*4550*/  STG.E.U16 desc[UR76][R36.64], R41 ;  /* 0x0000002924007986 */ /* 0x0013e4000c10154c */
.L_x_394:
[----:B------:R-:W-:Y:S05]  /*4560*/  BSYNC.RECONVERGENT B0 ;  /* 0x0000000000007941 */ /* 0x000fea0003800200 */
.L_x_393:
        /* <DEDUP_REMOVED lines=244> */
.L_x_396:
        /* <DEDUP_REMOVED lines=11> */
.L_x_386:
        /* <DEDUP_REMOVED lines=11> */
        .weak           $__internal_20_$__cuda_sm20_div_s64
        .type           $__internal_20_$__cuda_sm20_div_s64,@function
        .size           $__internal_20_$__cuda_sm20_div_s64,(.L_x_794 - $__internal_20_$__cuda_sm20_div_s64)
$__internal_20_$__cuda_sm20_div_s64:
        /* <DEDUP_REMOVED lines=77> */
[----:B------:R-:W-:Y:S06]  /*5ae0*/  RET.REL.NODEC R36 `(_ZN2at6native63_GLOBAL__N__7310b794_30_DistributionGeometricKernel_cu_fa6e70a443distribution_elementwise_grid_stride_kernelIfLi4EZNS0_9templates4cuda21uniform_and_transformIsfPNS_17CUDAGeneratorImplEZZZNS4_16geometric_kernelIS7_EEvRNS_18TensorIteratorBaseEdT_ENKUlvE_clEvENKUlvE3_clEvEUlfE_EEvSA_T1_T2_EUlP24curandStatePhilox4_32_10E0_ZNS1_27distribution_nullary_kernelIsf6float4S7_SJ_SE_EEvSA_SG_RKT3_T4_EUlifE0_EEvlNS_15PhiloxCudaStateESF_SG_) ;  /* 0xffffffa424447950 */ /* 0x000fec0003c3ffff */
.L_x_398:
        /* <DEDUP_REMOVED lines=9> */
.L_x_794:


//--------------------- .text._ZN2at6native63_GLOBAL__N__7310b794_30_DistributionGeometricKernel_cu_fa6e70a443distribution_elementwise_grid_stride_kernelIfLi4EZNS0_9templates4cuda21uniform_and_transformIsfPNS_17CUDAGeneratorImplEZZZNS4_16geometric_kernelIS7_EEvRNS_18TensorIteratorBaseEdT_ENKUlvE_clEvENKUlvE3_clEvEUlfE_EEvSA_T1_T2_EUlP24curandStatePhilox4_32_10E0_ZNS1_27distribution_nullary_kernelIsf6float4S7_SJ_SE_EEvSA_SG_RKT3_T4_EUlifE_EEvlNS_15PhiloxCudaStateESF_SG_ --------------------------
	.section	.text._ZN2at6native63_GLOBAL__N__7310b794_30_DistributionGeometricKernel_cu_fa6e70a443distribution_elementwise_grid_stride_kernelIfLi4EZNS0_9templates4cuda21uniform_and_transformIsfPNS_17CUDAGeneratorImplEZZZNS4_16geometric_kernelIS7_EEvRNS_18TensorIteratorBaseEdT_ENKUlvE_clEvENKUlvE3_clEvEUlfE_EEvSA_T1_T2_EUlP24curandStatePhilox4_32_10E0_ZNS1_27distribution_nullary_kernelIsf6float4S7_SJ_SE_EEvSA_SG_RKT3_T4_EUlifE_EEvlNS_15PhiloxCudaStateESF_SG_,"ax",@progbits
	.align	128
.text._ZN2at6native63_GLOBAL__N__7310b794_30_DistributionGeometricKernel_cu_fa6e70a443distribution_elementwise_grid_stride_kernelIfLi4EZNS0_9templates4cuda21uniform_and_transformIsfPNS_17CUDAGeneratorImplEZZZNS4_16geometric_kernelIS7_EEvRNS_18TensorIteratorBaseEdT_ENKUlvE_clEvENKUlvE3_clEvEUlfE_EEvSA_T1_T2_EUlP24curandStatePhilox4_32_10E0_ZNS1_27distribution_nullary_kernelIsf6float4S7_SJ_SE_EEvSA_SG_RKT3_T4_EUlifE_EEvlNS_15PhiloxCudaStateESF_SG_:
        .type           _ZN2at6native63_GLOBAL__N__7310b794_30_DistributionGeometricKernel_cu_fa6e70a443distribution_elementwise_grid_stride_kernelIfLi4EZNS0_9templates4cuda21uniform_and_transformIsfPNS_17CUDAGeneratorImplEZZZNS4_16geometric_kernelIS7_EEvRNS_18TensorIteratorBaseEdT_ENKUlvE_clEvENKUlvE3_clEvEUlfE_EEvSA_T1_T2_EUlP24curandStatePhilox4_32_10E0_ZNS1_27distribution_nullary_kernelIsf6float4S7_SJ_SE_EEvSA_SG_RKT3_T4_EUlifE_EEvlNS_15PhiloxCudaStateESF_SG_,@function
        .size           _ZN2at6native63_GLOBAL__N__7310b794_30_DistributionGeometricKernel_cu_fa6e70a443distribution_elementwise_grid_stride_kernelIfLi4EZNS0_9templates4cuda21uniform_and_transformIsfPNS_17CUDAGeneratorImplEZZZNS4_16geometric_kernelIS7_EEvRNS_18TensorIteratorBaseEdT_ENKUlvE_clEvENKUlvE3_clEvEUlfE_EEvSA_T1_T2_EUlP24curandStatePhilox4_32_10E0_ZNS1_27distribution_nullary_kernelIsf6float4S7_SJ_SE_EEvSA_SG_RKT3_T4_EUlifE_EEvlNS_15PhiloxCudaStateESF_SG_,(.L_x_796 - _ZN2at6native63_GLOBAL__N__7310b794_30_DistributionGeometricKernel_cu_fa6e70a443distribution_elementwise_grid_stride_kernelIfLi4EZNS0_9templates4cuda21uniform_and_transformIsfPNS_17CUDAGeneratorImplEZZZNS4_16geometric_kernelIS7_EEvRNS_18TensorIteratorBaseEdT_ENKUlvE_clEvENKUlvE3_clEvEUlfE_EEvSA_T1_T2_EUlP24curandStatePhilox4_32_10E0_ZNS1_27distribution_nullary_kernelIsf6float4S7_SJ_SE_EEvSA_SG_RKT3_T4_EUlifE_EEvlNS_15PhiloxCudaStateESF_SG_)
        .other          _ZN2at6native63_GLOBAL__N__7310b794_30_DistributionGeometricKernel_cu_fa6e70a443distribution_elementwise_grid_stride_kernelIfLi4EZNS0_9templates4cuda21uniform_and_transformIsfPNS_17CUDAGeneratorImplEZZZNS4_16geometric_kernelIS7_EEvRNS_18TensorIteratorBaseEdT_ENKUlvE_clEvENKUlvE3_clEvEUlfE_EEvSA_T1_T2_EUlP24curandStatePhilox4_32_10E0_ZNS1_27distribution_nullary_kernelIsf6float4S7_SJ_SE_EEvSA_SG_RKT3_T4_EUlifE_EEvlNS_15PhiloxCudaStateESF_SG_,@"STO_CUDA_ENTRY STV_DEFAULT"
_ZN2at6native63_GLOBAL__N__7310b794_30_DistributionGeometricKernel_cu_fa6e70a443distribution_elementwise_grid_stride_kernelIfLi4EZNS0_9templates4cuda21uniform_and_transformIsfPNS_17CUDAGeneratorImplEZZZNS4_16geometric_kernelIS7_EEvRNS_18TensorIteratorBaseEdT_ENKUlvE_clEvENKUlvE3_clEvEUlfE_EEvSA_T1_T2_EUlP24curandStatePhilox4_32_10E0_ZNS1_27distribution_nullary_kernelIsf6float4S7_SJ_SE_EEvSA_SG_RKT3_T4_EUlifE_EEvlNS_15PhiloxCudaStateESF_SG_:
        /* <DEDUP_REMOVED lines=114> */
.L_x_399:
[----:B------:R-:W-:-:S07]  /*0720*/  MOV R32, 0x740 ;  /* 0x0000074000207802 */ /* 0x000fce0000000f00 */
[----:B------:R-:W-:Y:S05]  /*0730*/  CALL.REL.NOINC `($__internal_21_$__cuda_sm20_div_s64) ;  /* 0x0000000800f87944 */ /* 0x000fea0003c00000 */
.L_x_400:
        /* <DEDUP_REMOVED lines=27> */
.L_x_412:
        /* <DEDUP_REMOVED lines=13> */
.L_x_402:
[----:B------:R-:W-:Y:S05]  /*09c0*/  BSYNC.RECONVERGENT B0 ;  /* 0x0000000000007941 */ /* 0x000fea0003800200 */
.L_x_401:
        /* <DEDUP_REMOVED lines=51> */
.L_x_403:
        /* <DEDUP_REMOVED lines=9> */
.L_x_404:
        /* <DEDUP_REMOVED lines=28> */
[----:B------:R-:W0:Y:S02]  /*0f50*/  F2I.FTZ.CEIL.NTZ R53, R52 ;  /* 0x0000003400357305 */ /* 0x000e24000021b100 */
[----:B------:R-:W-:-:S04]  /*0f60*/  IADD3 R28, P2, PT, R29, UR10, RZ ;  /* 0x0000000a1d1c7c10 */ /* 0x000fc8000ff5e0ff */
[----:B------:R-:W-:-:S05]  /*0f70*/  LEA.HI.X.SX32 R29, R29, UR11, 0x1, P2 ;  /* 0x0000000b1d1d7c11 */ /* 0x000fca00090f0eff */
[----:B0-----:R0:W-:Y:S04]  /*0f80*/  STG.E.U16 desc[UR6][R28.64], R53 ;  /* 0x000000351c007986 */ /* 0x0011e8000c101506 */
.L_x_406:
[----:B------:R-:W-:Y:S05]  /*0f90*/  BSYNC.RECONVERGENT B0 ;  /* 0x0000000000007941 */ /* 0x000fea0003800200 */
.L_x_405:
        /* <DEDUP_REMOVED lines=12> */
[----:B------:R-:W0:Y:S01]  /*1060*/  F2I.FTZ.CEIL.NTZ R53, R44 ;  /* 0x0000002c00357305 */ /* 0x000e22000021b100 */
[----:B------:R-:W-:-:S05]  /*1070*/  LEA.HI.X.SX32 R29, R51, UR11, 0x1, P0 ;  /* 0x0000000b331d7c11 */ /* 0x000fca00080f0eff */
[----:B0-----:R1:W-:Y:S04]  /*1080*/  STG.E.U16 desc[UR6][R28.64], R53 ;  /* 0x000000351c007986 */ /* 0x0013e8000c101506 */
.L_x_408:
[----:B------:R-:W-:Y:S05]  /*1090*/  BSYNC.RECONVERGENT B0 ;  /* 0x0000000000007941 */ /* 0x000fea0003800200 */
.L_x_407:
        /* <DEDUP_REMOVED lines=13> */
[----:B------:R-:W0:Y:S04]  /*1170*/  F2I.FTZ.CEIL.NTZ R31, R31 ;  /* 0x0000001f001f7305 */ /* 0x000e28000021b100 */
[----:B0-----:R2:W-:Y:S04]  /*1180*/  STG.E.U16 desc[UR6][R28.64], R31 ;  /* 0x0000001f1c007986 */ /* 0x0015e8000c101506 */
.L_x_410:
[----:B------:R-:W-:Y:S05]  /*1190*/  BSYNC.RECONVERGENT B0 ;  /* 0x0000000000007941 */ /* 0x000fea0003800200 */
.L_x_409:
        /* <DEDUP_REMOVED lines=13> */
.L_x_411:
        /* <DEDUP_REMOVED lines=11> */
        .weak           $__internal_21_$__cuda_sm20_div_s64
        .type           $__internal_21_$__cuda_sm20_div_s64,@function
        .size           $__internal_21_$__cuda_sm20_div_s64,(.L_x_796 - $__internal_21_$__cuda_sm20_div_s64)
$__internal_21_$__cuda_sm20_div_s64:
        /* <DEDUP_REMOVED lines=77> */
[----:B------:R-:W-:Y:S06]  /*17f0*/  RET.REL.NODEC R32 `(_ZN2at6native63_GLOBAL__N__7310b794_30_DistributionGeometricKernel_cu_fa6e70a443distribution_elementwise_grid_stride_kernelIfLi4EZNS0_9templates4cuda21uniform_and_transformIsfPNS_17CUDAGeneratorImplEZZZNS4_16geometric_kernelIS7_EEvRNS_18TensorIteratorBaseEdT_ENKUlvE_clEvENKUlvE3_clEvEUlfE_EEvSA_T1_T2_EUlP24curandStatePhilox4_32_10E0_ZNS1_27distribution_nullary_kernelIsf6float4S7_SJ_SE_EEvSA_SG_RKT3_T4_EUlifE_EEvlNS_15PhiloxCudaStateESF_SG_) ;  /* 0xffffffe820007950 */ /* 0x000fec0003c3ffff */
.L_x_413:
        /* <DEDUP_REMOVED lines=16> */
.L_x_796:


//--------------------- .text._ZN2at6native63_GLOBAL__N__7310b794_30_DistributionGeometricKernel_cu_fa6e70a443distribution_elementwise_grid_stride_kernelIfLi4EZNS0_9templates4cuda21uniform_and_transformIsfPNS_17CUDAGeneratorImplEZZZNS4_16geometric_kernelIS7_EEvRNS_18TensorIteratorBaseEdT_ENKUlvE_clEvENKUlvE3_clEvEUlfE_EEvSA_T1_T2_EUlP24curandStatePhilox4_32_10E_ZNS1_27distribution_nullary_kernelIsf7double2S7_SJ_SE_EEvSA_SG_RKT3_T4_EUlifE0_EEvlNS_15PhiloxCudaStateESF_SG_ --------------------------
	.section	.text._ZN2at6native63_GLOBAL__N__7310b794_30_DistributionGeometricKernel_cu_fa6e70a443distribution_elementwise_grid_stride_kernelIfLi4EZNS0_9templates4cuda21uniform_and_transformIsfPNS_17CUDAGeneratorImplEZZZNS4_16geometric_kernelIS7_EEvRNS_18TensorIteratorBaseEdT_ENKUlvE_clEvENKUlvE3_clEvEUlfE_EEvSA_T1_T2_EUlP24curandStatePhilox4_32_10E_ZNS1_27distribution_nullary_kernelIsf7double2S7_SJ_SE_EEvSA_SG_RKT3_T4_EUlifE0_EEvlNS_15PhiloxCudaStateESF_SG_,"ax",@progbits
	.align	128
.text._ZN2at6native63_GLOBAL__N__7310b794_30_DistributionGeometricKernel_cu_fa6e70a443distribution_elementwise_grid_stride_kernelIfLi4EZNS0_9templates4cuda21uniform_and_transformIsfPNS_17CUDAGeneratorImplEZZZNS4_16geometric_kernelIS7_EEvRNS_18TensorIteratorBaseEdT_ENKUlvE_clEvENKUlvE3_clEvEUlfE_EEvSA_T1_T2_EUlP24curandStatePhilox4_32_10E_ZNS1_27distribution_nullary_kernelIsf7double2S7_SJ_SE_EEvSA_SG_RKT3_T4_EUlifE0_EEvlNS_15PhiloxCudaStateESF_SG_:
        .type           _ZN2at6native63_GLOBAL__N__7310b794_30_DistributionGeometricKernel_cu_fa6e70a443distribution_elementwise_grid_stride_kernelIfLi4EZNS0_9templates4cuda21uniform_and_transformIsfPNS_17CUDAGeneratorImplEZZZNS4_16geometric_kernelIS7_EEvRNS_18TensorIteratorBaseEdT_ENKUlvE_clEvENKUlvE3_clEvEUlfE_EEvSA_T1_T2_EUlP24curandStatePhilox4_32_10E_ZNS1_27distribution_nullary_kernelIsf7double2S7_SJ_SE_EEvSA_SG_RKT3_T4_EUlifE0_EEvlNS_15PhiloxCudaStateESF_SG_,@function
        .size           _ZN2at6native63_GLOBAL__N__7310b794_30_DistributionGeometricKernel_cu_fa6e70a443distribution_elementwise_grid_stride_kernelIfLi4EZNS0_9templates4cuda21uniform_and_transformIsfPNS_17CUDAGeneratorImplEZZZNS4_16geometric_kernelIS7_EEvRNS_18TensorIteratorBaseEdT_ENKUlvE_clEvENKUlvE3_clEvEUlfE_EEvSA_T1_T2_EUlP24curandStatePhilox4_32_10E_ZNS1_27distribution_nullary_kernelIsf7double2S7_SJ_SE_EEvSA_SG_RKT3_T4_EUlifE0_EEvlNS_15PhiloxCudaStateESF_SG_,(.L_x_798 - _ZN2at6native63_GLOBAL__N__7310b794_30_DistributionGeometricKernel_cu_fa6e70a443distribution_elementwise_grid_stride_kernelIfLi4EZNS0_9templates4cuda21uniform_and_transformIsfPNS_17CUDAGeneratorImplEZZZNS4_16geometric_kernelIS7_EEvRNS_18TensorIteratorBaseEdT_ENKUlvE_clEvENKUlvE3_clEvEUlfE_EEvSA_T1_T2_EUlP24curandStatePhilox4_32_10E_ZNS1_27distribution_nullary_kernelIsf7double2S7_SJ_SE_EEvSA_SG_RKT3_T4_EUlifE0_EEvlNS_15PhiloxCudaStateESF_SG_)
        .other          _ZN2at6native63_GLOBAL__N__7310b794_30_DistributionGeometricKernel_cu_fa6e70a443distribution_elementwise_grid_stride_kernelIfLi4EZNS0_9templates4cuda21uniform_and_transformIsfPNS_17CUDAGeneratorImplEZZZNS4_16geometric_kernelIS7_EEvRNS_18TensorIteratorBaseEdT_ENKUlvE_clEvENKUlvE3_clEvEUlfE_EEvSA_T1_T2_EUlP24curandStatePhilox4_32_10E_ZNS1_27distribution_nullary_kernelIsf7double2S7_SJ_SE_EEvSA_SG_RKT3_T4_EUlifE0_EEvlNS_15PhiloxCudaStateESF_SG_,@"STO_CUDA_ENTRY STV_DEFAULT"
_ZN2at6native63_GLOBAL__N__7310b794_30_DistributionGeometricKernel_cu_fa6e70a443distribution_elementwise_grid_stride_kernelIfLi4EZNS0_9templates4cuda21uniform_and_transformIsfPNS_17CUDAGeneratorImplEZZZNS4_16geometric_kernelIS7_EEvRNS_18TensorIteratorBaseEdT_ENKUlvE_clEvENKUlvE3_clEvEUlfE_EEvSA_T1_T2_EUlP24curandStatePhilox4_32_10E_ZNS1_27distribution_nullary_kernelIsf7double2S7_SJ_SE_EEvSA_SG_RKT3_T4_EUlifE0_EEvlNS_15PhiloxCudaStateESF_SG_:
        /* <DEDUP_REMOVED lines=112> */
.L_x_414:
[----:B------:R-:W-:-:S07]  /*0700*/  MOV R28, 0x720 ;  /* 0x00000720001c7802 */ /* 0x000fce0000000f00 */
[----:B------:R-:W-:Y:S05]  /*0710*/  CALL.REL.NOINC `($__internal_22_$__cuda_sm20_div_s64) ;  /* 0x00000050003c7944 */ /* 0x000fea0003c00000 */
.L_x_415:
        /* <DEDUP_REMOVED lines=73> */
[----:B------:R-:W0:Y:S01]  /*0bb0*/  F2I.FTZ.CEIL.NTZ R28, R28 ;  /* 0x0000001c001c7305 */ /* 0x000e22000021b100 */
[----:B------:R-:W0:Y:S02]  /*0bc0*/  LDCU UR8, c[0x0][0x50c] ;  /* 0x0000a180ff0877ac */ /* 0x000e240008000800 */
[----:B------:R-:W-:Y:S01]  /*0bd0*/  LOP3.LUT R32, R32, R25, RZ, 0x3c, !PT ;  /* 0x0000001920207212 */ /* 0x000fe200078e3cff */
[----:B------:R-:W0:Y:S04]  /*0be0*/  LDCU UR9, c[0x0][0x454] ;  /* 0x00008a80ff0977ac */ /* 0x000e280008000800 */
[----:B------:R-:W0:Y:S01]  /*0bf0*/  F2I.FTZ.CEIL.NTZ R29, R29 ;  /* 0x0000001d001d7305 */ /* 0x000e22000021b100 */
[----:B------:R-:W0:Y:S01]  /*0c00*/  LDCU UR10, c[0x0][0x510] ;  /* 0x0000a200ff0a77ac */ /* 0x000e220008000800 */
[----:B------:R-:W0:Y:S06]  /*0c10*/  LDCU UR11, c[0x0][0x468] ;  /* 0x00008d00ff0b77ac */ /* 0x000e2c0008000800 */
[----:B------:R-:W0:Y:S01]  /*0c20*/  F2I.FTZ.CEIL.NTZ R30, R30 ;  /* 0x0000001e001e7305 */ /* 0x000e22000021b100 */
[----:B------:R-:W0:Y:S01]  /*0c30*/  LDCU UR12, c[0x0][0x514] ;  /* 0x0000a280ff0c77ac */ /* 0x000e220008000800 */
[----:B------:R-:W0:Y:S06]  /*0c40*/  LDCU UR13, c[0x0][0x46c] ;  /* 0x00008d80ff0d77ac */ /* 0x000e2c0008000800 */
[----:B------:R0:W0:Y:S01]  /*0c50*/  F2I.FTZ.CEIL.NTZ R31, R26 ;  /* 0x0000001a001f7305 */ /* 0x000022000021b100 */
        /* <DEDUP_REMOVED lines=27> */
.L_x_436:
        /* <DEDUP_REMOVED lines=13> */
.L_x_417:
[----:B------:R-:W-:Y:S05]  /*0ee0*/  BSYNC.RECONVERGENT B0 ;  /* 0x0000000000007941 */ /* 0x000fea0003800200 */
.L_x_416:
        /* <DEDUP_REMOVED lines=67> */
.L_x_418:
        /* <DEDUP_REMOVED lines=9> */
.L_x_419:
        /* <DEDUP_REMOVED lines=51> */
[----:B------:R-:W2:Y:S02]  /*16e0*/  F2I.FTZ.CEIL.NTZ R37, R37 ;  /* 0x0000002500257305 */ /* 0x000ea4000021b100 */
[----:B--2---:R1:W-:Y:S02]  /*16f0*/  STG.E.U16 desc[UR76][R42.64], R37 ;  /* 0x000000252a007986 */ /* 0x0043e4000c10154c */
.L_x_422:
[----:B------:R-:W-:Y:S05]  /*1700*/  BSYNC.RECONVERGENT B0 ;  /* 0x0000000000007941 */ /* 0x000fea0003800200 */
.L_x_421:
        /* <DEDUP_REMOVED lines=16> */
[----:B------:R-:W3:Y:S02]  /*1810*/  F2I.FTZ.CEIL.NTZ R37, R37 ;  /* 0x0000002500257305 */ /* 0x000ee4000021b100 */
[----:B---3--:R2:W-:Y:S02]  /*1820*/  STG.E.U16 desc[UR76][R26.64], R37 ;  /* 0x000000251a007986 */ /* 0x0085e4000c10154c */
.L_x_424:
[----:B------:R-:W-:Y:S05]  /*1830*/  BSYNC.RECONVERGENT B0 ;  /* 0x0000000000007941 */ /* 0x000fea0003800200 */
.L_x_423:
[----:B------:R-:W-:Y:S01]  /*1840*/  IADD3 R25, P1, PT, R38, R11, RZ ;  /* 0x0000000b26197210 */ /* 0x000fe20007f3e0ff */
[----:B0-----:R3:W-:Y:S03]  /*1850*/  @!P0 STG.E.U16 desc[UR76][R40.64], R28 ;  /* 0x0000001c28008986 */ /* 0x0017e6000c10154c */
[----:B------:R-:W-:Y:S02]  /*1860*/  ISETP.GE.U32.AND P0, PT, R25, R22, PT ;  /* 0x000000161900720c */ /* 0x000fe40003f06070 */
[----:B------:R-:W-:-:S04]  /*1870*/  IADD3.X R24, PT, PT, RZ, R12, RZ, P1, !PT ;  /* 0x0000000cff187210 */ /* 0x000fc80000ffe4ff */
[----:B------:R-:W-:-:S13]  /*1880*/  ISETP.GE.AND.EX P0, PT, R24, R23, PT, P0 ;  /* 0x000000171800720c */ /* 0x000fda0003f06300 */
[----:B---3--:R-:W-:Y:S05]  /*1890*/  @P0 BRA `(.L_x_425) ;  /* 0x0000003c00b00947 */ /* 0x008fea0003800000 */
[----:B------:R-:W0:Y:S02]  /*18a0*/  LDC.64 R24, c[0x0][0x540] ;  /* 0x00015000ff187b82 */ /* 0x000e240000000a00 */
[----:B0-----:R3:W-:Y:S01]  /*18b0*/  STG.E.U16 desc[UR76][R24.64], R29 ;  /* 0x0000001d18007986 */ /* 0x0017e2000c10154c */
[----:B------:R-:W-:Y:S05]  /*18c0*/  BRA `(.L_x_425) ;  /* 0x0000003c00a47947 */ /* 0x000fea0003800000 */
.L_x_420:
        /* <DEDUP_REMOVED lines=241> */
.L_x_428:
[----:B------:R-:W0:Y:S01]  /*27e0*/  MUFU.LG2 R35, R35 ;  /* 0x0000002300237308 */ /* 0x000e220000000c00 */
[----:B------:R-:W1:Y:S07]  /*27f0*/  LDCU.64 UR48, c[0x0][0x540] ;  /* 0x0000a800ff3077ac */ /* 0x000e6e0008000a00 */
[----:B------:R-:W2:Y:S01]  /*2800*/  MUFU.RCP R39, R16 ;  /* 0x0000001000277308 */ /* 0x000ea20000001000 */
[----:B0-----:R-:W-:-:S04]  /*2810*/  FMUL.FTZ R26, R35, 0.69314718246459960938 ;  /* 0x3f317218231a7820 */ /* 0x001fc80000410000 */
[----:B--2---:R-:W-:Y:S01]  /*2820*/  FMUL.FTZ R39, R26, R39 ;  /* 0x000000271a277220 */ /* 0x004fe20000410000 */
[----:B-1----:R-:W-:-:S05]  /*2830*/  IADD3 R26, P0, PT, R37, UR48, RZ ;  /* 0x00000030251a7c10 */ /* 0x002fca000ff1e0ff */
[----:B------:R-:W0:Y:S01]  /*2840*/  F2I.FTZ.CEIL.NTZ R39, R39 ;  /* 0x0000002700277305 */ /* 0x000e22000021b100 */
[----:B------:R-:W-:-:S05]  /*2850*/  IMAD.X R27, RZ, RZ, UR49, P0 ;  /* 0x00000031ff1b7e24 */ /* 0x000fca00080e06ff */
[----:B0-----:R0:W-:Y:S02]  /*2860*/  STG.E.U16 desc[UR76][R26.64], R39 ;  /* 0x000000271a007986 */ /* 0x0011e4000c10154c */
.L_x_427:
[----:B------:R-:W-:Y:S05]  /*2870*/  BSYNC.RECONVERGENT B0 ;  /* 0x0000000000007941 */ /* 0x000fea0003800200 */
.L_x_426:
        /* <DEDUP_REMOVED lines=242> */
.L_x_431:
[----:B------:R-:W0:Y:S01]  /*37a0*/  MUFU.LG2 R26, R26 ;  /* 0x0000001a001a7308 */ /* 0x000e220000000c00 */
[----:B------:R-:W1:Y:S07]  /*37b0*/  LDCU.64 UR48, c[0x0][0x540] ;  /* 0x0000a800ff3077ac */ /* 0x000e6e0008000a00 */
[----:B------:R-:W2:Y:S01]  /*37c0*/  MUFU.RCP R35, R16 ;  /* 0x0000001000237308 */ /* 0x000ea20000001000 */
[----:B0-----:R-:W-:-:S04]  /*37d0*/  FMUL.FTZ R24, R26, 0.69314718246459960938 ;  /* 0x3f3172181a187820 */ /* 0x001fc80000410000 */
[----:B--2---:R-:W-:Y:S01]  /*37e0*/  FMUL.FTZ R35, R24, R35 ;  /* 0x0000002318237220 */ /* 0x004fe20000410000 */
[----:B-1----:R-:W-:-:S04]  /*37f0*/  IADD3 R24, P0, PT, R27, UR48, RZ ;  /* 0x000000301b187c10 */ /* 0x002fc8000ff1e0ff */
[----:B------:R-:W-:Y:S01]  /*3800*/  IADD3.X R25, PT, PT, RZ, UR49, RZ, P0, !PT ;  /* 0x00000031ff197c10 */ /* 0x000fe200087fe4ff */
[----:B------:R-:W0:Y:S04]  /*3810*/  F2I.FTZ.CEIL.NTZ R35, R35 ;  /* 0x0000002300237305 */ /* 0x000e28000021b100 */
[----:B0-----:R0:W-:Y:S04]  /*3820*/  STG.E.U16 desc[UR76][R24.64], R35 ;  /* 0x0000002318007986 */ /* 0x0011e8000c10154c */
.L_x_430:
[----:B------:R-:W-:Y:S05]  /*3830*/  BSYNC.RECONVERGENT B0 ;  /* 0x0000000000007941 */ /* 0x000fea0003800200 */
.L_x_429:
        /* <DEDUP_REMOVED lines=245> */
.L_x_434:
[----:B------:R-:W0:Y:S02]  /*4790*/  LDCU.64 UR48, c[0x0][0x540] ;  /* 0x0000a800ff3077ac */ /* 0x000e240008000a00 */
[----:B0-----:R-:W-:-:S04]  /*47a0*/  IADD3 R26, P0, PT, R26, UR48, RZ ;  /* 0x000000301a1a7c10 */ /* 0x001fc8000ff1e0ff */
[----:B------:R-:W-:-:S05]  /*47b0*/  IADD3.X R27, PT, PT, RZ, UR49, RZ, P0, !PT ;  /* 0x00000031ff1b7c10 */ /* 0x000fca00087fe4ff */
[----:B------:R0:W-:Y:S04]  /*47c0*/  STG.E.U16 desc[UR76][R26.64], R30 ;  /* 0x0000001e1a007986 */ /* 0x0001e8000c10154c */
.L_x_433:
[----:B------:R-:W-:Y:S05]  /*47d0*/  BSYNC.RECONVERGENT B0 ;  /* 0x0000000000007941 */ /* 0x000fea0003800200 */
.L_x_432:
        /* <DEDUP_REMOVED lines=244> */
.L_x_435:
[----:B------:R-:W0:Y:S02]  /*5720*/  LDCU.64 UR48, c[0x0][0x540] ;  /* 0x0000a800ff3077ac */ /* 0x000e240008000a00 */
[----:B0-----:R-:W-:-:S04]  /*5730*/  IADD3 R26, P0, PT, R26, UR48, RZ ;  /* 0x000000301a1a7c10 */ /* 0x001fc8000ff1e0ff */
[----:B------:R-:W-:-:S05]  /*5740*/  IADD3.X R27, PT, PT, RZ, UR49, RZ, P0, !PT ;  /* 0x00000031ff1b7c10 */ /* 0x000fca00087fe4ff */
[----:B------:R1:W-:Y:S04]  /*5750*/  STG.E.U16 desc[UR76][R26.64], R31 ;  /* 0x0000001f1a007986 */ /* 0x0003e8000c10154c */
.L_x_425:
        /* <DEDUP_REMOVED lines=11> */
        .weak           $__internal_22_$__cuda_sm20_div_s64
        .type           $__internal_22_$__cuda_sm20_div_s64,@function
        .size           $__internal_22_$__cuda_sm20_div_s64,(.L_x_798 - $__internal_22_$__cuda_sm20_div_s64)
$__internal_22_$__cuda_sm20_div_s64:
        /* <DEDUP_REMOVED lines=77> */
[----:B------:R-:W-:Y:S06]  /*5ce0*/  RET.REL.NODEC R28 `(_ZN2at6native63_GLOBAL__N__7310b794_30_DistributionGeometricKernel_cu_fa6e70a443distribution_elementwise_grid_stride_kernelIfLi4EZNS0_9templates4cuda21uniform_and_transformIsfPNS_17CUDAGeneratorImplEZZZNS4_16geometric_kernelIS7_EEvRNS_18TensorIteratorBaseEdT_ENKUlvE_clEvENKUlvE3_clEvEUlfE_EEvSA_T1_T2_EUlP24curandStatePhilox4_32_10E_ZNS1_27distribution_nullary_kernelIsf7double2S7_SJ_SE_EEvSA_SG_RKT3_T4_EUlifE0_EEvlNS_15PhiloxCudaStateESF_SG_) ;  /* 0xffffffa01cc47950 */ /* 0x000fec0003c3ffff */
.L_x_437:
        /* <DEDUP_REMOVED lines=9> */
.L_x_798:


//--------------------- .text._ZN2at6native63_GLOBAL__N__7310b794_30_DistributionGeometricKernel_cu_fa6e70a443distribution_elementwise_grid_stride_kernelIfLi4EZNS0_9templates4cuda21uniform_and_transformIsfPNS_17CUDAGeneratorImplEZZZNS4_16geometric_kernelIS7_EEvRNS_18TensorIteratorBaseEdT_ENKUlvE_clEvENKUlvE3_clEvEUlfE_EEvSA_T1_T2_EUlP24curandStatePhilox4_32_10E_ZNS1_27distribution_nullary_kernelIsf7double2S7_SJ_SE_EEvSA_SG_RKT3_T4_EUlifE_EEvlNS_15PhiloxCudaStateESF_SG_ --------------------------
	.section	.text._ZN2at6native63_GLOBAL__N__7310b794_30_DistributionGeometricKernel_cu_fa6e70a443distribution_elementwise_grid_stride_kernelIfLi4EZNS0_9templates4cuda21uniform_and_transformIsfPNS_17CUDAGeneratorImplEZZZNS4_16geometric_kernelIS7_EEvRNS_18TensorIteratorBaseEdT_ENKUlvE_clEvENKUlvE3_clEvEUlfE_EEvSA_T1_T2_EUlP24curandStatePhilox4_32_10E_ZNS1_27distribution_nullary_kernelIsf7double2S7_SJ_SE_EEvSA_SG_RKT3_T4_EUlifE_EEvlNS_15PhiloxCudaStateESF_SG_,"ax",@progbits
	.align	128
.text._ZN2at6native63_GLOBAL__N__7310b794_30_DistributionGeometricKernel_cu_fa6e70a443distribution_elementwise_grid_stride_kernelIfLi4EZNS0_9templates4cuda21uniform_and_transformIsfPNS_17CUDAGeneratorImplEZZZNS4_16geometric_kernelIS7_EEvRNS_18TensorIteratorBaseEdT_ENKUlvE_clEvENKUlvE3_clEvEUlfE_EEvSA_T1_T2_EUlP24curandStatePhilox4_32_10E_ZNS1_27distribution_nullary_kernelIsf7double2S7_SJ_SE_EEvSA_SG_RKT3_T4_EUlifE_EEvlNS_15PhiloxCudaStateESF_SG_:
        .type           _ZN2at6native63_GLOBAL__N__7310b794_30_DistributionGeometricKernel_cu_fa6e70a443distribution_elementwise_grid_stride_kernelIfLi4EZNS0_9templates4cuda21uniform_and_transformIsfPNS_17CUDAGeneratorImplEZZZNS4_16geometric_kernelIS7_EEvRNS_18TensorIteratorBaseEdT_ENKUlvE_clEvENKUlvE3_clEvEUlfE_EEvSA_T1_T2_EUlP24curandStatePhilox4_32_10E_ZNS1_27distribution_nullary_kernelIsf7double2S7_SJ_SE_EEvSA_SG_RKT3_T4_EUlifE_EEvlNS_15PhiloxCudaStateESF_SG_,@function
        .size           _ZN2at6native63_GLOBAL__N__7310b794_30_DistributionGeometricKernel_cu_fa6e70a443distribution_elementwise_grid_stride_kernelIfLi4EZNS0_9templates4cuda21uniform_and_transformIsfPNS_17CUDAGeneratorImplEZZZNS4_16geometric_kernelIS7_EEvRNS_18TensorIteratorBaseEdT_ENKUlvE_clEvENKUlvE3_clEvEUlfE_EEvSA_T1_T2_EUlP24curandStatePhilox4_32_10E_ZNS1_27distribution_nullary_kernelIsf7double2S7_SJ_SE_EEvSA_SG_RKT3_T4_EUlifE_EEvlNS_15PhiloxCudaStateESF_SG_,(.L_x_800 - _ZN2at6native63_GLOBAL__N__7310b794_30_DistributionGeometricKernel_cu_fa6e70a443distribution_elementwise_grid_stride_kernelIfLi4EZNS0_9templates4cuda21uniform_and_transformIsfPNS_17CUDAGeneratorImplEZZZNS4_16geometric_kernelIS7_EEvRNS_18TensorIteratorBaseEdT_ENKUlvE_clEvENKUlvE3_clEvEUlfE_EEvSA_T1_T2_EUlP24curandStatePhilox4_32_10E_ZNS1_27distribution_nullary_kernelIsf7double2S7_SJ_SE_EEvSA_SG_RKT3_T4_EUlifE_EEvlNS_15PhiloxCudaStateESF_SG_)
        .other          _ZN2at6native63_GLOBAL__N__7310b794_30_DistributionGeometricKernel_cu_fa6e70a443distribution_elementwise_grid_stride_kernelIfLi4EZNS0_9templates4cuda21uniform_and_transformIsfPNS_17CUDAGeneratorImplEZZZNS4_16geometric_kernelIS7_EEvRNS_18TensorIteratorBaseEdT_ENKUlvE_clEvENKUlvE3_clEvEUlfE_EEvSA_T1_T2_EUlP24curandStatePhilox4_32_10E_ZNS1_27distribution_nullary_kernelIsf7double2S7_SJ_SE_EEvSA_SG_RKT3_T4_EUlifE_EEvlNS_15PhiloxCudaStateESF_SG_,@"STO_CUDA_ENTRY STV_DEFAULT"
_ZN2at6native63_GLOBAL__N__7310b794_30_DistributionGeometricKernel_cu_fa6e70a443distribution_elementwise_grid_stride_kernelIfLi4EZNS0_9templates4cuda21uniform_and_transformIsfPNS_17CUDAGeneratorImplEZZZNS4_16geometric_kernelIS7_EEvRNS_18TensorIteratorBaseEdT_ENKUlvE_clEvENKUlvE3_clEvEUlfE_EEvSA_T1_T2_EUlP24curandStatePhilox4_32_10E_ZNS1_27distribution_nullary_kernelIsf7double2S7_SJ_SE_EEvSA_SG_RKT3_T4_EUlifE_EEvlNS_15PhiloxCudaStateESF_SG_:
        /* <DEDUP_REMOVED lines=112> */
.L_x_438:
[----:B------:R-:W-:-:S07]  /*0700*/  MOV R42, 0x720 ;  /* 0x00000720002a7802 */ /* 0x000fce0000000f00 */
[----:B------:R-:W-:Y:S05]  /*0710*/  CALL.REL.NOINC `($__internal_23_$__cuda_sm20_div_s64) ;  /* 0x0000000c005c7944 */ /* 0x000fea0003c00000 */
.L_x_439:
        /* <DEDUP_REMOVED lines=35> */
[----:B------:R1:W3:Y:S08]  /*0950*/  F2I.FTZ.CEIL.NTZ R44, R25 ;  /* 0x00000019002c7305 */ /* 0x0002f0000021b100 */
[----:B0-2---:R1:W4:Y:S02]  /*0960*/  F2I.FTZ.CEIL.NTZ R45, R26 ;  /* 0x0000001a002d7305 */ /* 0x005324000021b100 */
.L_x_448:
        /* <DEDUP_REMOVED lines=13> */
.L_x_441:
[----:B------:R-:W-:Y:S05]  /*0a40*/  BSYNC.RECONVERGENT B0 ;  /* 0x0000000000007941 */ /* 0x000fea0003800200 */
.L_x_440:
        /* <DEDUP_REMOVED lines=51> */
.L_x_442:
        /* <DEDUP_REMOVED lines=9> */
.L_x_443:
        /* <DEDUP_REMOVED lines=41> */
[----:B------:R-:W0:Y:S04]  /*10a0*/  F2I.FTZ.CEIL.NTZ R51, R51 ;  /* 0x0000003300337305 */ /* 0x000e28000021b100 */
[----:B0-----:R0:W-:Y:S04]  /*10b0*/  STG.E.U16 desc[UR6][R32.64], R51 ;  /* 0x0000003320007986 */ /* 0x0011e8000c101506 */
.L_x_445:
[----:B------:R-:W-:Y:S05]  /*10c0*/  BSYNC.RECONVERGENT B0 ;  /* 0x0000000000007941 */ /* 0x000fea0003800200 */
.L_x_444:
        /* <DEDUP_REMOVED lines=27> */
.L_x_447:
[----:B------:R-:W-:Y:S05]  /*1280*/  BSYNC.RECONVERGENT B0 ;  /* 0x0000000000007941 */ /* 0x000fea0003800200 */
.L_x_446:
        /* <DEDUP_REMOVED lines=19> */
[----:B---3--:R2:W-:Y:S01]  /*13c0*/  @!P0 STG.E.U16 desc[UR6][R26.64], R44 ;  /* 0x0000002c1a008986 */ /* 0x0085e2000c101506 */
        /* <DEDUP_REMOVED lines=8> */
[----:B----4-:R2:W-:Y:S01]  /*1450*/  @!P1 STG.E.U16 desc[UR6][R28.64], R45 ;  /* 0x0000002d1c009986 */ /* 0x0105e2000c101506 */
[----:B------:R-:W-:Y:S06]  /*1460*/  BAR.SYNC.DEFER_BLOCKING 0x0 ;  /* 0x0000000000007b1d */ /* 0x000fec0000010000 */
[----:B------:R-:W-:Y:S05]  /*1470*/  @!P0 BRA `(.L_x_448) ;  /* 0xfffffff4003c8947 */ /* 0x000fea000383ffff */
[----:B------:R-:W-:Y:S05]  /*1480*/  EXIT ;  /* 0x000000000000794d */ /* 0x000fea0003800000 */
        .weak           $__internal_23_$__cuda_sm20_div_s64
        .type           $__internal_23_$__cuda_sm20_div_s64,@function
        .size           $__internal_23_$__cuda_sm20_div_s64,(.L_x_800 - $__internal_23_$__cuda_sm20_div_s64)
$__internal_23_$__cuda_sm20_div_s64:
        /* <DEDUP_REMOVED lines=77> */
[----:B------:R-:W-:Y:S06]  /*1960*/  RET.REL.NODEC R42 `(_ZN2at6native63_GLOBAL__N__7310b794_30_DistributionGeometricKernel_cu_fa6e70a443distribution_elementwise_grid_stride_kernelIfLi4EZNS0_9templates4cuda21uniform_and_transformIsfPNS_17CUDAGeneratorImplEZZZNS4_16geometric_kernelIS7_EEvRNS_18TensorIteratorBaseEdT_ENKUlvE_clEvENKUlvE3_clEvEUlfE_EEvSA_T1_T2_EUlP24curandStatePhilox4_32_10E_ZNS1_27distribution_nullary_kernelIsf7double2S7_SJ_SE_EEvSA_SG_RKT3_T4_EUlifE_EEvlNS_15PhiloxCudaStateESF_SG_) ;  /* 0xffffffe42aa47950 */ /* 0x000fec0003c3ffff */
.L_x_449:
        /* <DEDUP_REMOVED lines=9> */
.L_x_800:


//--------------------- .text._ZN2at6native63_GLOBAL__N__7310b794_30_DistributionGeometricKernel_cu_fa6e70a443distribution_elementwise_grid_stride_kernelIfLi4EZNS0_9templates4cuda21uniform_and_transformIlfPNS_17CUDAGeneratorImplEZZZNS4_16geometric_kernelIS7_EEvRNS_18TensorIteratorBaseEdT_ENKUlvE_clEvENKUlvE2_clEvEUlfE_EEvSA_T1_T2_EUlP24curandStatePhilox4_32_10E0_ZNS1_27distribution_nullary_kernelIlf6float4S7_SJ_SE_EEvSA_SG_RKT3_T4_EUlifE0_EEvlNS_15PhiloxCudaStateESF_SG_ --------------------------
	.section	.text._ZN2at6native63_GLOBAL__N__7310b794_30_DistributionGeometricKernel_cu_fa6e70a443distribution_elementwise_grid_stride_kernelIfLi4EZNS0_9templates4cuda21uniform_and_transformIlfPNS_17CUDAGeneratorImplEZZZNS4_16geometric_kernelIS7_EEvRNS_18TensorIteratorBaseEdT_ENKUlvE_clEvENKUlvE2_clEvEUlfE_EEvSA_T1_T2_EUlP24curandStatePhilox4_32_10E0_ZNS1_27distribution_nullary_kernelIlf6float4S7_SJ_SE_EEvSA_SG_RKT3_T4_EUlifE0_EEvlNS_15PhiloxCudaStateESF_SG_,"ax",@progbits
	.align	128
.text._ZN2at6native63_GLOBAL__N__7310b794_30_DistributionGeometricKernel_cu_fa6e70a443distribution_elementwise_grid_stride_kernelIfLi4EZNS0_9templates4cuda21uniform_and_transformIlfPNS_17CUDAGeneratorImplEZZZNS4_16geometric_kernelIS7_EEvRNS_18TensorIteratorBaseEdT_ENKUlvE_clEvENKUlvE2_clEvEUlfE_EEvSA_T1_T2_EUlP24curandStatePhilox4_32_10E0_ZNS1_27distribution_nullary_kernelIlf6float4S7_SJ_SE_EEvSA_SG_RKT3_T4_EUlifE0_EEvlNS_15PhiloxCudaStateESF_SG_:
        .type           _ZN2at6native63_GLOBAL__N__7310b794_30_DistributionGeometricKernel_cu_fa6e70a443distribution_elementwise_grid_stride_kernelIfLi4EZNS0_9templates4cuda21uniform_and_transformIlfPNS_17CUDAGeneratorImplEZZZNS4_16geometric_kernelIS7_EEvRNS_18TensorIteratorBaseEdT_ENKUlvE_clEvENKUlvE2_clEvEUlfE_EEvSA_T1_T2_EUlP24curandStatePhilox4_32_10E0_ZNS1_27distribution_nullary_kernelIlf6float4S7_SJ_SE_EEvSA_SG_RKT3_T4_EUlifE0_EEvlNS_15PhiloxCudaStateESF_SG_,@function
        .size           _ZN2at6native63_GLOBAL__N__7310b794_30_DistributionGeometricKernel_cu_fa6e70a443distribution_elementwise_grid_stride_kernelIfLi4EZNS0_9templates4cuda21uniform_and_transformIlfPNS_17CUDAGeneratorImplEZZZNS4_16geometric_kernelIS7_EEvRNS_18TensorIteratorBaseEdT_ENKUlvE_clEvENKUlvE2_clEvEUlfE_EEvSA_T1_T2_EUlP24curandStatePhilox4_32_10E0_ZNS1_27distribution_nullary_kernelIlf6float4S7_SJ_SE_EEvSA_SG_RKT3_T4_EUlifE0_EEvlNS_15PhiloxCudaStateESF_SG_,(.L_x_802 - _ZN2at6native63_GLOBAL__N__7310b794_30_DistributionGeometricKernel_cu_fa6e70a443distribution_elementwise_grid_stride_kernelIfLi4EZNS0_9templates4cuda21uniform_and_transformIlfPNS_17CUDAGeneratorImplEZZZNS4_16geometric_kernelIS7_EEvRNS_18TensorIteratorBaseEdT_ENKUlvE_clEvENKUlvE2_clEvEUlfE_EEvSA_T1_T2_EUlP24curandStatePhilox4_32_10E0_ZNS1_27distribution_nullary_kernelIlf6float4S7_SJ_SE_EEvSA_SG_RKT3_T4_EUlifE0_EEvlNS_15PhiloxCudaStateESF_SG_)
        .other          _ZN2at6native63_GLOBAL__N__7310b794_30_DistributionGeometricKernel_cu_fa6e70a443distribution_elementwise_grid_stride_kernelIfLi4EZNS0_9templates4cuda21uniform_and_transformIlfPNS_17CUDAGeneratorImplEZZZNS4_16geometric_kernelIS7_EEvRNS_18TensorIteratorBaseEdT_ENKUlvE_clEvENKUlvE2_clEvEUlfE_EEvSA_T1_T2_EUlP24curandStatePhilox4_32_10E0_ZNS1_27distribution_nullary_kernelIlf6float4S7_SJ_SE_EEvSA_SG_RKT3_T4_EUlifE0_EEvlNS_15PhiloxCudaStateESF_SG_,@"STO_CUDA_ENTRY STV_DEFAULT"
_ZN2at6native63_GLOBAL__N__7310b794_30_DistributionGeometricKernel_cu_fa6e70a443distribution_elementwise_grid_stride_kernelIfLi4EZNS0_9templates4cuda21uniform_and_transformIlfPNS_17CUDAGeneratorImplEZZZNS4_16geometric_kernelIS7_EEvRNS_18TensorIteratorBaseEdT_ENKUlvE_clEvENKUlvE2_clEvEUlfE_EEvSA_T1_T2_EUlP24curandStatePhilox4_32_10E0_ZNS1_27distribution_nullary_kernelIlf6float4S7_SJ_SE_EEvSA_SG_RKT3_T4_EUlifE0_EEvlNS_15PhiloxCudaStateESF_SG_:
        /* <DEDUP_REMOVED lines=114> */
.L_x_450:
[----:B------:R-:W-:-:S07]  /*0720*/  MOV R36, 0x740 ;  /* 0x0000074000247802 */ /* 0x000fce0000000f00 */
[----:B------:R-:W-:Y:S05]  /*0730*/  CALL.REL.NOINC `($__internal_24_$__cuda_sm20_div_s64) ;  /* 0x0000004c00b47944 */ /* 0x000fea0003c00000 */
.L_x_451:
        /* <DEDUP_REMOVED lines=92> */
.L_x_474:
        /* <DEDUP_REMOVED lines=13> */
.L_x_453:
[----:B0-----:R-:W-:Y:S05]  /*0dd0*/  BSYNC.RECONVERGENT B0 ;  /* 0x0000000000007941 */ /* 0x001fea0003800200 */
.L_x_452:
        /* <DEDUP_REMOVED lines=62> */
.L_x_454:
        /* <DEDUP_REMOVED lines=9> */
.L_x_455:
        /* <DEDUP_REMOVED lines=33> */
[----:B--2---:R-:W-:-:S06]  /*1460*/  FMUL.FTZ R40, R40, R41 ;  /* 0x0000002928287220 */ /* 0x004fcc0000410000 */
[----:B------:R-:W0:Y:S02]  /*1470*/  F2I.FTZ.S64.CEIL R40, R40 ;  /* 0x0000002800287311 */ /* 0x000e240000219900 */
[----:B0-----:R0:W-:Y:S02]  /*1480*/  STG.E.64 desc[UR76][R28.64], R40 ;  /* 0x000000281c007986 */ /* 0x0011e4000c101b4c */
.L_x_458:
[----:B------:R-:W-:Y:S05]  /*1490*/  BSYNC.RECONVERGENT B0 ;  /* 0x0000000000007941 */ /* 0x000fea0003800200 */
.L_x_457:
        /* <DEDUP_REMOVED lines=9> */
[----:B------:R-:W0:Y:S02]  /*1530*/  F2I.FTZ.S64.CEIL R40, R36 ;  /* 0x0000002400287311 */ /* 0x000e240000219900 */
[----:B0-----:R1:W-:Y:S02]  /*1540*/  STG.E.64 desc[UR76][R28.64], R40 ;  /* 0x000000281c007986 */ /* 0x0013e4000c101b4c */
.L_x_460:
[----:B------:R-:W-:Y:S05]  /*1550*/  BSYNC.RECONVERGENT B0 ;  /* 0x0000000000007941 */ /* 0x000fea0003800200 */
.L_x_459:
        /* <DEDUP_REMOVED lines=11> */
.L_x_462:
[----:B------:R-:W-:Y:S05]  /*1610*/  BSYNC.RECONVERGENT B0 ;  /* 0x0000000000007941 */ /* 0x000fea0003800200 */
.L_x_461:
[----:B------:R-:W-:Y:S05]  /*1620*/  @P0 BRA `(.L_x_463) ;  /* 0x0000003c00cc0947 */ /* 0x000fea0003800000 */
[----:B012---:R-:W0:Y:S08]  /*1630*/  MUFU.LG2 R28, R34 ;  /* 0x00000022001c7308 */ /* 0x007e300000000c00 */
[----:B------:R-:W1:Y:S01]  /*1640*/  MUFU.LG2 R39, R39 ;  /* 0x0000002700277308 */ /* 0x000e620000000c00 */
[----:B0-----:R-:W-:Y:S02]  /*1650*/  FMUL.FTZ R38, R28, 0.69314718246459960938 ;  /* 0x3f3172181c267820 */ /* 0x001fe40000410000 */
[----:B------:R-:W0:Y:S05]  /*1660*/  LDC.64 R28, c[0x0][0x540] ;  /* 0x00015000ff1c7b82 */ /* 0x000e2a0000000a00 */
[----:B------:R-:W2:Y:S01]  /*1670*/  MUFU.RCP R37, R38 ;  /* 0x0000002600257308 */ /* 0x000ea20000001000 */
[----:B-1----:R-:W-:-:S04]  /*1680*/  FMUL.FTZ R36, R39, 0.69314718246459960938 ;  /* 0x3f31721827247820 */ /* 0x002fc80000410000 */
[----:B--2---:R-:W-:-:S06]  /*1690*/  FMUL.FTZ R36, R36, R37 ;  /* 0x0000002524247220 */ /* 0x004fcc0000410000 */
[----:B------:R-:W0:Y:S02]  /*16a0*/  F2I.FTZ.S64.CEIL R36, R36 ;  /* 0x0000002400247311 */ /* 0x000e240000219900 */
[----:B0-----:R3:W-:Y:S01]  /*16b0*/  STG.E.64 desc[UR76][R28.64], R36 ;  /* 0x000000241c007986 */ /* 0x0017e2000c101b4c */
[----:B------:R-:W-:Y:S05]  /*16c0*/  BRA `(.L_x_463) ;  /* 0x0000003c00a47947 */ /* 0x000fea0003800000 */
.L_x_456:
        /* <DEDUP_REMOVED lines=232> */
.L_x_466:
[----:B------:R-:W0:Y:S01]  /*2550*/  MUFU.LG2 R28, R34 ;  /* 0x00000022001c7308 */ /* 0x000e220000000c00 */
[----:B------:R-:W1:Y:S07]  /*2560*/  LDCU.64 UR48, c[0x0][0x540] ;  /* 0x0000a800ff3077ac */ /* 0x000e6e0008000a00 */
[----:B------:R-:W2:Y:S01]  /*2570*/  MUFU.LG2 R36, R36 ;  /* 0x0000002400247308 */ /* 0x000ea20000000c00 */
[----:B0-----:R-:W-:Y:S01]  /*2580*/  FMUL.FTZ R42, R28, 0.69314718246459960938 ;  /* 0x3f3172181c2a7820 */ /* 0x001fe20000410000 */
[----:B-1----:R-:W-:-:S06]  /*2590*/  IADD3 R40, P0, PT, R40, UR48, RZ ;  /* 0x0000003028287c10 */ /* 0x002fcc000ff1e0ff */
[----:B------:R-:W0:Y:S01]  /*25a0*/  MUFU.RCP R29, R42 ;  /* 0x0000002a001d7308 */ /* 0x000e220000001000 */
[----:B------:R-:W-:Y:S01]  /*25b0*/  IADD3.X R41, PT, PT, RZ, UR49, RZ, P0, !PT ;  /* 0x00000031ff297c10 */ /* 0x000fe200087fe4ff */
[----:B--2---:R-:W-:-:S04]  /*25c0*/  FMUL.FTZ R28, R36, 0.69314718246459960938 ;  /* 0x3f317218241c7820 */ /* 0x004fc80000410000 */
[----:B0-----:R-:W-:-:S06]  /*25d0*/  FMUL.FTZ R28, R28, R29 ;  /* 0x0000001d1c1c7220 */ /* 0x001fcc0000410000 */
[----:B------:R-:W0:Y:S02]  /*25e0*/  F2I.FTZ.S64.CEIL R28, R28 ;  /* 0x0000001c001c7311 */ /* 0x000e240000219900 */
[----:B0-----:R0:W-:Y:S02]  /*25f0*/  STG.E.64 desc[UR76][R40.64], R28 ;  /* 0x0000001c28007986 */ /* 0x0011e4000c101b4c */
.L_x_465:
[----:B------:R-:W-:Y:S05]  /*2600*/  BSYNC.RECONVERGENT B0 ;  /* 0x0000000000007941 */ /* 0x000fea0003800200 */
.L_x_464:
        /* <DEDUP_REMOVED lines=233> */
.L_x_469:
        /* <DEDUP_REMOVED lines=11> */
.L_x_468:
[----:B------:R-:W-:Y:S05]  /*3550*/  BSYNC.RECONVERGENT B0 ;  /* 0x0000000000007941 */ /* 0x000fea0003800200 */
.L_x_467:
        /* <DEDUP_REMOVED lines=245> */
.L_x_472:
        /* <DEDUP_REMOVED lines=11> */
.L_x_471:
[----:B------:R-:W-:Y:S05]  /*4560*/  BSYNC.RECONVERGENT B0 ;  /* 0x0000000000007941 */ /* 0x000fea0003800200 */
.L_x_470:
[----:B0-----:R-:W-:-:S04]  /*4570*/  IADD3 R29, P1, PT, R35, R16, RZ ;  /* 0x00000010231d7210 */ /* 0x001fc80007f3e0ff */
        /* <DEDUP_REMOVED lines=243> */
.L_x_473:
        /* <DEDUP_REMOVED lines=11> */
.L_x_463:
        /* <DEDUP_REMOVED lines=11> */
        .weak           $__internal_24_$__cuda_sm20_div_s64
        .type           $__internal_24_$__cuda_sm20_div_s64,@function
        .size           $__internal_24_$__cuda_sm20_div_s64,(.L_x_802 - $__internal_24_$__cuda_sm20_div_s64)
$__internal_24_$__cuda_sm20_div_s64:
        /* <DEDUP_REMOVED lines=77> */
[----:B------:R-:W-:Y:S06]  /*5ae0*/  RET.REL.NODEC R36 `(_ZN2at6native63_GLOBAL__N__7310b794_30_DistributionGeometricKernel_cu_fa6e70a443distribution_elementwise_grid_stride_kernelIfLi4EZNS0_9templates4cuda21uniform_and_transformIlfPNS_17CUDAGeneratorImplEZZZNS4_16geometric_kernelIS7_EEvRNS_18TensorIteratorBaseEdT_ENKUlvE_clEvENKUlvE2_clEvEUlfE_EEvSA_T1_T2_EUlP24curandStatePhilox4_32_10E0_ZNS1_27distribution_nullary_kernelIlf6float4S7_SJ_SE_EEvSA_SG_RKT3_T4_EUlifE0_EEvlNS_15PhiloxCudaStateESF_SG_) ;  /* 0xffffffa424447950 */ /* 0x000fec0003c3ffff */
.L_x_475:
        /* <DEDUP_REMOVED lines=9> */
.L_x_802:


//--------------------- .text._ZN2at6native63_GLOBAL__N__7310b794_30_DistributionGeometricKernel_cu_fa6e70a443distribution_elementwise_grid_stride_kernelIfLi4EZNS0_9templates4cuda21uniform_and_transformIlfPNS_17CUDAGeneratorImplEZZZNS4_16geometric_kernelIS7_EEvRNS_18TensorIteratorBaseEdT_ENKUlvE_clEvENKUlvE2_clEvEUlfE_EEvSA_T1_T2_EUlP24curandStatePhilox4_32_10E0_ZNS1_27distribution_nullary_kernelIlf6float4S7_SJ_SE_EEvSA_SG_RKT3_T4_EUlifE_EEvlNS_15PhiloxCudaStateESF_SG_ --------------------------
	.section	.text._ZN2at6native63_GLOBAL__N__7310b794_30_DistributionGeometricKernel_cu_fa6e70a443distribution_elementwise_grid_stride_kernelIfLi4EZNS0_9templates4cuda21uniform_and_transformIlfPNS_17CUDAGeneratorImplEZZZNS4_16geometric_kernelIS7_EEvRNS_18TensorIteratorBaseEdT_ENKUlvE_clEvENKUlvE2_clEvEUlfE_EEvSA_T1_T2_EUlP24curandStatePhilox4_32_10E0_ZNS1_27distribution_nullary_kernelIlf6float4S7_SJ_SE_EEvSA_SG_RKT3_T4_EUlifE_EEvlNS_15PhiloxCudaStateESF_SG_,"ax",@progbits
	.align	128
.text._ZN2at6native63_GLOBAL__N__7310b794_30_DistributionGeometricKernel_cu_fa6e70a443distribution_elementwise_grid_stride_kernelIfLi4EZNS0_9templates4cuda21uniform_and_transformIlfPNS_17CUDAGeneratorImplEZZZNS4_16geometric_kernelIS7_EEvRNS_18TensorIteratorBaseEdT_ENKUlvE_clEvENKUlvE2_clEvEUlfE_EEvSA_T1_T2_EUlP24curandStatePhilox4_32_10E0_ZNS1_27distribution_nullary_kernelIlf6float4S7_SJ_SE_EEvSA_SG_RKT3_T4_EUlifE_EEvlNS_15PhiloxCudaStateESF_SG_:
        .type           _ZN2at6native63_GLOBAL__N__7310b794_30_DistributionGeometricKernel_cu_fa6e70a443distribution_elementwise_grid_stride_kernelIfLi4EZNS0_9templates4cuda21uniform_and_transformIlfPNS_17CUDAGeneratorImplEZZZNS4_16geometric_kernelIS7_EEvRNS_18TensorIteratorBaseEdT_ENKUlvE_clEvENKUlvE2_clEvEUlfE_EEvSA_T1_T2_EUlP24curandStatePhilox4_32_10E0_ZNS1_27distribution_nullary_kernelIlf6float4S7_SJ_SE_EEvSA_SG_RKT3_T4_EUlifE_EEvlNS_15PhiloxCudaStateESF_SG_,@function
        .size           _ZN2at6native63_GLOBAL__N__7310b794_30_DistributionGeometricKernel_cu_fa6e70a443distribution_elementwise_grid_stride_kernelIfLi4EZNS0_9templates4cuda21uniform_and_transformIlfPNS_17CUDAGeneratorImplEZZZNS4_16geometric_kernelIS7_EEvRNS_18TensorIteratorBaseEdT_ENKUlvE_clEvENKUlvE2_clEvEUlfE_EEvSA_T1_T2_EUlP24curandStatePhilox4_32_10E0_ZNS1_27distribution_nullary_kernelIlf6float4S7_SJ_SE_EEvSA_SG_RKT3_T4_EUlifE_EEvlNS_15PhiloxCudaStateESF_SG_,(.L_x_804 - _ZN2at6native63_GLOBAL__N__7310b794_30_DistributionGeometricKernel_cu_fa6e70a443distribution_elementwise_grid_stride_kernelIfLi4EZNS0_9templates4cuda21uniform_and_transformIlfPNS_17CUDAGeneratorImplEZZZNS4_16geometric_kernelIS7_EEvRNS_18TensorIteratorBaseEdT_ENKUlvE_clEvENKUlvE2_clEvEUlfE_EEvSA_T1_T2_EUlP24curandStatePhilox4_32_10E0_ZNS1_27distribution_nullary_kernelIlf6float4S7_SJ_SE_EEvSA_SG_RKT3_T4_EUlifE_EEvlNS_15PhiloxCudaStateESF_SG_)
        .other          _ZN2at6native63_GLOBAL__N__7310b794_30_DistributionGeometricKernel_cu_fa6e70a443distribution_elementwise_grid_stride_kernelIfLi4EZNS0_9templates4cuda21uniform_and_transformIlfPNS_17CUDAGeneratorImplEZZZNS4_16geometric_kernelIS7_EEvRNS_18TensorIteratorBaseEdT_ENKUlvE_clEvENKUlvE2_clEvEUlfE_EEvSA_T1_T2_EUlP24curandStatePhilox4_32_10E0_ZNS1_27distribution_nullary_kernelIlf6float4S7_SJ_SE_EEvSA_SG_RKT3_T4_EUlifE_EEvlNS_15PhiloxCudaStateESF_SG_,@"STO_CUDA_ENTRY STV_DEFAULT"
_ZN2at6native63_GLOBAL__N__7310b794_30_DistributionGeometricKernel_cu_fa6e70a443distribution_elementwise_grid_stride_kernelIfLi4EZNS0_9templates4cuda21uniform_and_transformIlfPNS_17CUDAGeneratorImplEZZZNS4_16geometric_kernelIS7_EEvRNS_18TensorIteratorBaseEdT_ENKUlvE_clEvENKUlvE2_clEvEUlfE_EEvSA_T1_T2_EUlP24curandStatePhilox4_32_10E0_ZNS1_27distribution_nullary_kernelIlf6float4S7_SJ_SE_EEvSA_SG_RKT3_T4_EUlifE_EEvlNS_15PhiloxCudaStateESF_SG_:
        /* <DEDUP_REMOVED lines=114> */
.L_x_476:
[----:B------:R-:W-:-:S07]  /*0720*/  MOV R32, 0x740 ;  /* 0x0000074000207802 */ /* 0x000fce0000000f00 */
[----:B------:R-:W-:Y:S05]  /*0730*/  CALL.REL.NOINC `($__internal_25_$__cuda_sm20_div_s64) ;  /* 0x0000000800f87944 */ /* 0x000fea0003c00000 */
.L_x_477:
        /* <DEDUP_REMOVED lines=27> */
.L_x_489:
        /* <DEDUP_REMOVED lines=13> */
.L_x_479:
[----:B------:R-:W-:Y:S05]  /*09c0*/  BSYNC.RECONVERGENT B0 ;  /* 0x0000000000007941 */ /* 0x000fea0003800200 */
.L_x_478:
        /* <DEDUP_REMOVED lines=51> */
.L_x_480:
        /* <DEDUP_REMOVED lines=9> */
.L_x_481:
[----:B------:R-:W-:Y:S01]  /*0d90*/  ISETP.GE.U32.AND P2, PT, R34, R26, PT ;  /* 0x0000001a2200720c */ /* 0x000fe20003f46070 */
[C---:B------:R-:W-:Y:S01]  /*0da0*/  IMAD R43, R19.reuse, 0x3, RZ ;  /* 0x00000003132b7824 */ /* 0x040fe200078e02ff */
[-C--:B------:R-:W-:Y:S01]  /*0db0*/  LEA R49, P5, R19, R34.reuse, 0x1 ;  /* 0x0000002213317211 */ /* 0x080fe200078a08ff */
[----:B------:R-:W-:Y:S01]  /*0dc0*/  BSSY.RECONVERGENT B0, `(.L_x_482) ;  /* 0x000001d000007945 */ /* 0x000fe20003800200 */
[----:B------:R-:W-:Y:S02]  /*0dd0*/  ISETP.GE.AND.EX P2, PT, R35, R27, PT, P2 ;  /* 0x0000001b2300720c */ /* 0x000fe40003f46320 */
        /* <DEDUP_REMOVED lines=8> */
[----:B------:R-:W-:Y:S01]  /*0e60*/  I2FP.F32.U32 R53, R44 ;  /* 0x0000002c00357245 */ /* 0x000fe20000201000 */
[----:B------:R-:W-:Y:S01]  /*0e70*/  IMAD.MOV.U32 R44, RZ, RZ, 0x2f800000 ;  /* 0x2f800000ff2c7424 */ /* 0x000fe200078e00ff */
[----:B------:R-:W-:-:S02]  /*0e80*/  ISETP.GE.AND.EX P0, PT, R52, R27, PT, P0 ;  /* 0x0000001b3400720c */ /* 0x000fc40003f06300 */
[-C--:B------:R-:W-:Y:S02]  /*0e90*/  ISETP.GE.AND.EX P3, PT, R30, R27.reuse, PT, P3 ;  /* 0x0000001b1e00720c */ /* 0x080fe40003f66330 */
[----:B------:R-:W-:Y:S01]  /*0ea0*/  ISETP.GE.AND.EX P1, PT, R28, R27, PT, P1 ;  /* 0x0000001b1c00720c */ /* 0x000fe20003f26310 */
[----:B------:R-:W-:-:S12]  /*0eb0*/  @P2 BRA `(.L_x_483) ;  /* 0x0000000000342947 */ /* 0x000fd80003800000 */
[----:B------:R-:W0:Y:S01]  /*0ec0*/  MUFU.LG2 R28, R46 ;  /* 0x0000002e001c7308 */ /* 0x000e220000000c00 */
[----:B------:R-:W-:Y:S01]  /*0ed0*/  I2FP.F32.U32 R29, R38 ;  /* 0x00000026001d7245 */ /* 0x000fe20000201000 */
[----:B------:R-:W-:-:S04]  /*0ee0*/  IMAD R30, R34, UR8, RZ ;  /* 0x00000008221e7c24 */ /* 0x000fc8000f8e02ff */
[----:B------:R-:W-:-:S04]  /*0ef0*/  FFMA.FTZ R38, R29, R44, 1.1641532182693481445e-10 ;  /* 0x2f0000001d267423 */ /* 0x000fc8000001002c */
[----:B------:R-:W1:Y:S01]  /*0f00*/  MUFU.LG2 R29, R38 ;  /* 0x00000026001d7308 */ /* 0x000e620000000c00 */
[----:B0-----:R-:W-:Y:S01]  /*0f10*/  FMUL.FTZ R52, R28, 0.69314718246459960938 ;  /* 0x3f3172181c347820 */ /* 0x001fe20000410000 */
[----:B------:R-:W-:-:S06]  /*0f20*/  IADD3 R28, P2, PT, R30, UR10, RZ ;  /* 0x0000000a1e1c7c10 */ /* 0x000fcc000ff5e0ff */
[----:B------:R-:W0:Y:S01]  /*0f30*/  MUFU.RCP R52, R52 ;  /* 0x0000003400347308 */ /* 0x000e220000001000 */
[----:B-1----:R-:W-:Y:S01]  /*0f40*/  FMUL.FTZ R31, R29, 0.69314718246459960938 ;  /* 0x3f3172181d1f7820 */ /* 0x002fe20000410000 */
[----:B------:R-:W-:-:S03]  /*0f50*/  LEA.HI.X.SX32 R29, R30, UR11, 0x1, P2 ;  /* 0x0000000b1e1d7c11 */ /* 0x000fc600090f0eff */
[----:B0-----:R-:W-:-:S06]  /*0f60*/  FMUL.FTZ R31, R31, R52 ;  /* 0x000000341f1f7220 */ /* 0x001fcc0000410000 */
[----:B------:R-:W0:Y:S02]  /*0f70*/  F2I.FTZ.S64.CEIL R30, R31 ;  /* 0x0000001f001e7311 */ /* 0x000e240000219900 */
[----:B0-----:R0:W-:Y:S02]  /*0f80*/  STG.E.64 desc[UR6][R28.64], R30 ;  /* 0x0000001e1c007986 */ /* 0x0011e4000c101b06 */
.L_x_483:
[----:B------:R-:W-:Y:S05]  /*0f90*/  BSYNC.RECONVERGENT B0 ;  /* 0x0000000000007941 */ /* 0x000fea0003800200 */
.L_x_482:
[----:B------:R-:W-:Y:S01]  /*0fa0*/  BSSY.RECONVERGENT B0, `(.L_x_484) ;  /* 0x000000f000007945 */ /* 0x000fe20003800200 */
[----:B------:R-:W-:Y:S01]  /*0fb0*/  I2FP.F32.U32 R38, R50 ;  /* 0x0000003200267245 */ /* 0x000fe20000201000 */
[----:B------:R-:W-:Y:S02]  /*0fc0*/  FFMA.FTZ R53, R53, R44, 1.1641532182693481445e-10 ;  /* 0x2f00000035357423 */ /* 0x000fe4000001002c */
[----:B------:R-:W-:Y:S05]  /*0fd0*/  @P0 BRA `(.L_x_485) ;  /* 0x00000000002c0947 */ /* 0x000fea0003800000 */
[----:B0-----:R-:W0:Y:S01]  /*0fe0*/  MUFU.LG2 R28, R46 ;  /* 0x0000002e001c7308 */ /* 0x001e220000000c00 */
[----:B------:R-:W-:-:S07]  /*0ff0*/  IMAD R51, R51, UR8, RZ ;  /* 0x0000000833337c24 */ /* 0x000fce000f8e02ff */
        /* <DEDUP_REMOVED lines=9> */
.L_x_485:
[----:B------:R-:W-:Y:S05]  /*1090*/  BSYNC.RECONVERGENT B0 ;  /* 0x0000000000007941 */ /* 0x000fea0003800200 */
.L_x_484:
[----:B------:R-:W-:Y:S01]  /*10a0*/  BSSY.RECONVERGENT B0, `(.L_x_486) ;  /* 0x000000f000007945 */ /* 0x000fe20003800200 */
[----:B------:R-:W-:Y:S01]  /*10b0*/  I2FP.F32.U32 R33, R33 ;  /* 0x0000002100217245 */ /* 0x000fe20000201000 */
[----:B------:R-:W-:Y:S02]  /*10c0*/  FFMA.FTZ R38, R38, R44, 1.1641532182693481445e-10 ;  /* 0x2f00000026267423 */ /* 0x000fe4000001002c */
[----:B------:R-:W-:Y:S05]  /*10d0*/  @P3 BRA `(.L_x_487) ;  /* 0x00000000002c3947 */ /* 0x000fea0003800000 */
[----:B01----:R-:W0:Y:S01]  /*10e0*/  MUFU.LG2 R28, R46 ;  /* 0x0000002e001c7308 */ /* 0x003e220000000c00 */
        /* <DEDUP_REMOVED lines=10> */
.L_x_487:
[----:B------:R-:W-:Y:S05]  /*1190*/  BSYNC.RECONVERGENT B0 ;  /* 0x0000000000007941 */ /* 0x000fea0003800200 */
.L_x_486:
[----:B------:R-:W-:Y:S01]  /*11a0*/  FFMA.FTZ R33, R33, R44, 1.1641532182693481445e-10 ;  /* 0x2f00000021217423 */ /* 0x000fe2000001002c */
[----:B------:R-:W-:Y:S06]  /*11b0*/  @P1 BRA `(.L_x_488) ;  /* 0x00000000002c1947 */ /* 0x000fec0003800000 */
[----:B012---:R-:W0:Y:S01]  /*11c0*/  MUFU.LG2 R28, R46 ;  /* 0x0000002e001c7308 */ /* 0x007e220000000c00 */
        /* <DEDUP_REMOVED lines=10> */
.L_x_488:
        /* <DEDUP_REMOVED lines=11> */
        .weak           $__internal_25_$__cuda_sm20_div_s64
        .type           $__internal_25_$__cuda_sm20_div_s64,@function
        .size           $__internal_25_$__cuda_sm20_div_s64,(.L_x_804 - $__internal_25_$__cuda_sm20_div_s64)
$__internal_25_$__cuda_sm20_div_s64:
        /* <DEDUP_REMOVED lines=77> */
[----:B------:R-:W-:Y:S06]  /*17f0*/  RET.REL.NODEC R32 `(_ZN2at6native63_GLOBAL__N__7310b794_30_DistributionGeometricKernel_cu_fa6e70a443distribution_elementwise_grid_stride_kernelIfLi4EZNS0_9templates4cuda21uniform_and_transformIlfPNS_17CUDAGeneratorImplEZZZNS4_16geometric_kernelIS7_EEvRNS_18TensorIteratorBaseEdT_ENKUlvE_clEvENKUlvE2_clEvEUlfE_EEvSA_T1_T2_EUlP24curandStatePhilox4_32_10E0_ZNS1_27distribution_nullary_kernelIlf6float4S7_SJ_SE_EEvSA_SG_RKT3_T4_EUlifE_EEvlNS_15PhiloxCudaStateESF_SG_) ;  /* 0xffffffe820007950 */ /* 0x000fec0003c3ffff */
.L_x_490:
        /* <DEDUP_REMOVED lines=16> */
.L_x_804:


//--------------------- .text._ZN2at6native63_GLOBAL__N__7310b794_30_DistributionGeometricKernel_cu_fa6e70a443distribution_elementwise_grid_stride_kernelIfLi4EZNS0_9templates4cuda21uniform_and_transformIlfPNS_17CUDAGeneratorImplEZZZNS4_16geometric_kernelIS7_EEvRNS_18TensorIteratorBaseEdT_ENKUlvE_clEvENKUlvE2_clEvEUlfE_EEvSA_T1_T2_EUlP24curandStatePhilox4_32_10E_ZNS1_27distribution_nullary_kernelIlf7double2S7_SJ_SE_EEvSA_SG_RKT3_T4_EUlifE0_EEvlNS_15PhiloxCudaStateESF_SG_ --------------------------
	.section	.text._ZN2at6native63_GLOBAL__N__7310b794_30_DistributionGeometricKernel_cu_fa6e70a443distribution_elementwise_grid_stride_kernelIfLi4EZNS0_9templates4cuda21uniform_and_transformIlfPNS_17CUDAGeneratorImplEZZZNS4_16geometric_kernelIS7_EEvRNS_18TensorIteratorBaseEdT_ENKUlvE_clEvENKUlvE2_clEvEUlfE_EEvSA_T1_T2_EUlP24curandStatePhilox4_32_10E_ZNS1_27distribution_nullary_kernelIlf7double2S7_SJ_SE_EEvSA_SG_RKT3_T4_EUlifE0_EEvlNS_15PhiloxCudaStateESF_SG_,"ax",@progbits
	.align	128
.text._ZN2at6native63_GLOBAL__N__7310b794_30_DistributionGeometricKernel_cu_fa6e70a443distribution_elementwise_grid_stride_kernelIfLi4EZNS0_9templates4cuda21uniform_and_transformIlfPNS_17CUDAGeneratorImplEZZZNS4_16geometric_kernelIS7_EEvRNS_18TensorIteratorBaseEdT_ENKUlvE_clEvENKUlvE2_clEvEUlfE_EEvSA_T1_T2_EUlP24curandStatePhilox4_32_10E_ZNS1_27distribution_nullary_kernelIlf7double2S7_SJ_SE_EEvSA_SG_RKT3_T4_EUlifE0_EEvlNS_15PhiloxCudaStateESF_SG_:
        .type           _ZN2at6native63_GLOBAL__N__7310b794_30_DistributionGeometricKernel_cu_fa6e70a443distribution_elementwise_grid_stride_kernelIfLi4EZNS0_9templates4cuda21uniform_and_transformIlfPNS_17CUDAGeneratorImplEZZZNS4_16geometric_kernelIS7_EEvRNS_18TensorIteratorBaseEdT_ENKUlvE_clEvENKUlvE2_clEvEUlfE_EEvSA_T1_T2_EUlP24curandStatePhilox4_32_10E_ZNS1_27distribution_nullary_kernelIlf7double2S7_SJ_SE_EEvSA_SG_RKT3_T4_EUlifE0_EEvlNS_15PhiloxCudaStateESF_SG_,@function
        .size           _ZN2at6native63_GLOBAL__N__7310b794_30_DistributionGeometricKernel_cu_fa6e70a443distribution_elementwise_grid_stride_kernelIfLi4EZNS0_9templates4cuda21uniform_and_transformIlfPNS_17CUDAGeneratorImplEZZZNS4_16geometric_kernelIS7_EEvRNS_18TensorIteratorBaseEdT_ENKUlvE_clEvENKUlvE2_clEvEUlfE_EEvSA_T1_T2_EUlP24curandStatePhilox4_32_10E_ZNS1_27distribution_nullary_kernelIlf7double2S7_SJ_SE_EEvSA_SG_RKT3_T4_EUlifE0_EEvlNS_15PhiloxCudaStateESF_SG_,(.L_x_806 - _ZN2at6native63_GLOBAL__N__7310b794_30_DistributionGeometricKernel_cu_fa6e70a443distribution_elementwise_grid_stride_kernelIfLi4EZNS0_9templates4cuda21uniform_and_transformIlfPNS_17CUDAGeneratorImplEZZZNS4_16geometric_kernelIS7_EEvRNS_18TensorIteratorBaseEdT_ENKUlvE_clEvENKUlvE2_clEvEUlfE_EEvSA_T1_T2_EUlP24curandStatePhilox4_32_10E_ZNS1_27distribution_nullary_kernelIlf7double2S7_SJ_SE_EEvSA_SG_RKT3_T4_EUlifE0_EEvlNS_15PhiloxCudaStateESF_SG_)
        .other          _ZN2at6native63_GLOBAL__N__7310b794_30_DistributionGeometricKernel_cu_fa6e70a443distribution_elementwise_grid_stride_kernelIfLi4EZNS0_9templates4cuda21uniform_and_transformIlfPNS_17CUDAGeneratorImplEZZZNS4_16geometric_kernelIS7_EEvRNS_18TensorIteratorBaseEdT_ENKUlvE_clEvENKUlvE2_clEvEUlfE_EEvSA_T1_T2_EUlP24curandStatePhilox4_32_10E_ZNS1_27distribution_nullary_kernelIlf7double2S7_SJ_SE_EEvSA_SG_RKT3_T4_EUlifE0_EEvlNS_15PhiloxCudaStateESF_SG_,@"STO_CUDA_ENTRY STV_DEFAULT"
_ZN2at6native63_GLOBAL__N__7310b794_30_DistributionGeometricKernel_cu_fa6e70a443distribution_elementwise_grid_stride_kernelIfLi4EZNS0_9templates4cuda21uniform_and_transformIlfPNS_17CUDAGeneratorImplEZZZNS4_16geometric_kernelIS7_EEvRNS_18TensorIteratorBaseEdT_ENKUlvE_clEvENKUlvE2_clEvEUlfE_EEvSA_T1_T2_EUlP24curandStatePhilox4_32_10E_ZNS1_27distribution_nullary_kernelIlf7double2S7_SJ_SE_EEvSA_SG_RKT3_T4_EUlifE0_EEvlNS_15PhiloxCudaStateESF_SG_:
        /* <DEDUP_REMOVED lines=112> */
.L_x_491:
[----:B------:R-:W-:-:S07]  /*0700*/  MOV R30, 0x720 ;  /* 0x00000720001e7802 */ /* 0x000fce0000000f00 */
[----:B------:R-:W-:Y:S05]  /*0710*/  CALL.REL.NOINC `($__internal_26_$__cuda_sm20_div_s64) ;  /* 0x00000050004c7944 */ /* 0x000fea0003c00000 */
.L_x_492:
        /* <DEDUP_REMOVED lines=15> */
[----:B------:R-:W-:Y:S01]  /*0810*/  IADD3 R25, PT, PT, R19, -0x695add53, RZ ;  /* 0x96a522ad13197810 */ /* 0x000fe20007ffe0ff */
[----:B------:R-:W-:Y:S01]  /*0820*/  IMAD R34, R34, -0x326172a9, RZ ;  /* 0xcd9e8d5722227824 */ /* 0x000fe200078e02ff */
[C---:B------:R-:W-:Y:S01]  /*0830*/  SHF.L.U32 R36, R10.reuse, 0x1, RZ ;  /* 0x000000010a247819 */ /* 0x040fe200000006ff */
[----:B------:R-:W-:Y:S01]  /*0840*/  IMAD R38, R10, 0x3, RZ ;  /* 0x000000030a267824 */ /* 0x000fe200078e02ff */
[----:B------:R-:W-:Y:S01]  /*0850*/  LOP3.LUT R28, R28, R25, RZ, 0x3c, !PT ;  /* 0x000000191c1c7212 */ /* 0x000fe200078e3cff */
[----:B------:R-:W3:Y:S01]  /*0860*/  LDCU UR72, c[0x0][0x3ac] ;  /* 0x00007580ff4877ac */ /* 0x000ee20008000800 */
[----:B------:R-:W4:Y:S01]  /*0870*/  MUFU.LG2 R27, R0 ;  /* 0x00000000001b7308 */ /* 0x000f220000000c00 */
[----:B------:R-:W1:Y:S01]  /*0880*/  LDCU UR71, c[0x0][0x4d8] ;  /* 0x00009b00ff4777ac */ /* 0x000e620008000800 */
[----:B0-----:R0:W5:-:S15]  /*0890*/  DSETP.LEU.AND P0, PT, R22, |UR18|, PT ;  /* 0x4000001216007e2a */ /* 0x00115e000bf0b000 */
[----:B------:R-:W-:-:S15]  /*08a0*/  NOP ;  /* 0x0000000000007918 */ /* 0x000fde0000000000 */
[----:B------:R-:W-:-:S15]  /*08b0*/  NOP ;  /* 0x0000000000007918 */ /* 0x000fde0000000000 */
[----:B------:R-:W-:-:S15]  /*08c0*/  NOP ;  /* 0x0000000000007918 */ /* 0x000fde0000000000 */
[----:B------:R-:W-:-:S04]  /*08d0*/  NOP ;  /* 0x0000000000007918 */ /* 0x000fc80000000000 */
[----:B------:R-:W5:Y:S01]  /*08e0*/  F2F.F32.F64 R16, UR18 ;  /* 0x0000001200107d10 */ /* 0x000f620008301000 */
[----:B0-----:R-:W0:Y:S01]  /*08f0*/  LDC.64 R22, c[0x0][0x380] ;  /* 0x0000e000ff167b82 */ /* 0x001e220000000a00 */
[----:B-----5:R-:W-:Y:S01]  /*0900*/  @!P0 FMUL R16, R16, 1.175494350822287508e-38 ;  /* 0x0080000010108820 */ /* 0x020fe20000400000 */
[----:B--2---:R-:W-:Y:S01]  /*0910*/  UIADD3 UR74, UPT, UPT, UR74, -0x1, URZ ;  /* 0xffffffff4a4a7890 */ /* 0x004fe2000fffe0ff */
[----:B-1----:R-:W-:Y:S01]  /*0920*/  FMUL.FTZ R26, R26, 0.69314718246459960938 ;  /* 0x3f3172181a1a7820 */ /* 0x002fe20000410000 */
[----:B------:R-:W1:Y:S01]  /*0930*/  LDCU UR70, c[0x0][0x3c0] ;  /* 0x00007800ff4677ac */ /* 0x000e620008000800 */
[----:B------:R-:W-:Y:S01]  /*0940*/  FADD.FTZ R16, -R16, 1 ;  /* 0x3f80000010107421 */ /* 0x000fe20000010100 */
[----:B------:R-:W-:Y:S01]  /*0950*/  UISETP.LT.U32.AND UP0, UPT, UR74, 0x18, UPT ;  /* 0x000000184a00788c */ /* 0x000fe2000bf01070 */
[----:B----4-:R-:W-:Y:S01]  /*0960*/  FMUL.FTZ R27, R27, 0.69314718246459960938 ;  /* 0x3f3172181b1b7820 */ /* 0x010fe20000410000 */
[----:B------:R-:W2:Y:S02]  /*0970*/  LDCU UR69, c[0x0][0x4dc] ;  /* 0x00009b80ff4577ac */ /* 0x000ea40008000800 */
        /* <DEDUP_REMOVED lines=20> */
[----:B------:R-:W0:Y:S01]  /*0ac0*/  LDCU UR52, c[0x0][0x424] ;  /* 0x00008480ff3477ac */ /* 0x000e220008000800 */
[----:B-----5:R-:W-:Y:S01]  /*0ad0*/  FMUL.FTZ R16, R16, 0.69314718246459960938 ;  /* 0x3f31721810107820 */ /* 0x020fe20000410000 */
[----:B------:R-:W0:Y:S05]  /*0ae0*/  LDCU UR51, c[0x0][0x500] ;  /* 0x0000a000ff3377ac */ /* 0x000e2a0008000800 */
[----:B------:R-:W5:Y:S01]  /*0af0*/  MUFU.RCP R33, R16 ;  /* 0x0000001000217308 */ /* 0x000f620000001000 */
[----:B------:R-:W0:Y:S01]  /*0b00*/  LDCU UR50, c[0x0][0x438] ;  /* 0x00008700ff3277ac */ /* 0x000e220008000800 */
        /* <DEDUP_REMOVED lines=9> */
[----:B------:R-:W-:Y:S01]  /*0ba0*/  FMUL.FTZ R32, R32, R33 ;  /* 0x0000002120207220 */ /* 0x000fe20000410000 */
[----:B------:R-:W-:Y:S01]  /*0bb0*/  LOP3.LUT R33, R24, 0x3, RZ, 0xc0, !PT ;  /* 0x0000000318217812 */ /* 0x000fe200078ec0ff */
        /* <DEDUP_REMOVED lines=33> */
.L_x_513:
[----:B------:R-:W-:Y:S01]  /*0dd0*/  VIADD R0, R0, 0x1 ;  /* 0x0000000100007836 */ /* 0x000fe20000000000 */
[----:B------:R-:W-:Y:S03]  /*0de0*/  BSSY.RECONVERGENT B0, `(.L_x_493) ;  /* 0x000000c000007945 */ /* 0x000fe60003800200 */
[C---:B------:R-:W-:Y:S01]  /*0df0*/  IMAD.WIDE.U32 R26, R0.reuse, -0x2daee0ad, RZ ;  /* 0xd2511f53001a7825 */ /* 0x040fe200078e00ff */
[----:B------:R-:W-:-:S13]  /*0e00*/  ISETP.NE.AND P0, PT, R0, RZ, PT ;  /* 0x000000ff0000720c */ /* 0x000fda0003f05270 */
[----:B-12---:R-:W-:Y:S05]  /*0e10*/  @P0 BRA `(.L_x_494) ;  /* 0x0000000000200947 */ /* 0x006fea0003800000 */
        /* <DEDUP_REMOVED lines=8> */
.L_x_494:
[----:B0-----:R-:W-:Y:S05]  /*0ea0*/  BSYNC.RECONVERGENT B0 ;  /* 0x0000000000007941 */ /* 0x001fea0003800200 */
.L_x_493:
        /* <DEDUP_REMOVED lines=67> */
.L_x_495:
        /* <DEDUP_REMOVED lines=9> */
.L_x_496:
        /* <DEDUP_REMOVED lines=50> */
[----:B---3--:R-:W-:-:S15]  /*1690*/  FMUL.FTZ R37, R37, R44 ;  /* 0x0000002c25257220 */ /* 0x008fde0000410000 */
[----:B------:R-:W-:-:S15]  /*16a0*/  NOP ;  /* 0x0000000000007918 */ /* 0x000fde0000000000 */
[----:B------:R-:W-:-:S13]  /*16b0*/  NOP ;  /* 0x0000000000007918 */ /* 0x000fda0000000000 */
[----:B------:R-:W2:Y:S02]  /*16c0*/  F2I.FTZ.S64.CEIL R44, R37 ;  /* 0x00000025002c7311 */ /* 0x000ea40000219900 */
[----:B--2---:R1:W-:Y:S02]  /*16d0*/  STG.E.64 desc[UR76][R42.64], R44 ;  /* 0x0000002c2a007986 */ /* 0x0043e4000c101b4c */
.L_x_499:
[----:B------:R-:W-:Y:S05]  /*16e0*/  BSYNC.RECONVERGENT B0 ;  /* 0x0000000000007941 */ /* 0x000fea0003800200 */
.L_x_498:
[----:B------:R2:W3:Y:S01]  /*16f0*/  @!P0 F2I.FTZ.S64.CEIL R26, R29 ;  /* 0x0000001d001a8311 */ /* 0x0004e20000219900 */
[----:B------:R-:W-:Y:S04]  /*1700*/  BSSY.RECONVERGENT B0, `(.L_x_500) ;  /* 0x0000014000007945 */ /* 0x000fe80003800200 */
[----:B--23--:R-:W-:Y:S05]  /*1710*/  @P2 BRA `(.L_x_501) ;  /* 0x0000000000482947 */ /* 0x00cfea0003800000 */
        /* <DEDUP_REMOVED lines=8> */
[----:B-1----:R-:W1:Y:S01]  /*17a0*/  LDC.64 R42, c[0x0][0x540] ;  /* 0x00015000ff2a7b82 */ /* 0x002e620000000a00 */
[----:B--2---:R-:W-:-:S06]  /*17b0*/  @!P1 FMUL R35, R35, 1.175494350822287508e-38 ;  /* 0x0080000023239820 */ /* 0x004fcc0000400000 */
[----:B------:R-:W2:Y:S08]  /*17c0*/  MUFU.LG2 R35, R35 ;  /* 0x0000002300237308 */ /* 0x000eb00000000c00 */
[----:B------:R-:W3:Y:S01]  /*17d0*/  MUFU.RCP R44, R16 ;  /* 0x00000010002c7308 */ /* 0x000ee20000001000 */
[----:B--2---:R-:W-:-:S04]  /*17e0*/  FMUL.FTZ R37, R35, 0.69314718246459960938 ;  /* 0x3f31721823257820 */ /* 0x004fc80000410000 */
[----:B---3--:R-:W-:-:S15]  /*17f0*/  FMUL.FTZ R37, R37, R44 ;  /* 0x0000002c25257220 */ /* 0x008fde0000410000 */
[----:B------:R-:W-:-:S15]  /*1800*/  NOP ;  /* 0x0000000000007918 */ /* 0x000fde0000000000 */
[----:B------:R-:W-:-:S13]  /*1810*/  NOP ;  /* 0x0000000000007918 */ /* 0x000fda0000000000 */
[----:B------:R-:W1:Y:S02]  /*1820*/  F2I.FTZ.S64.CEIL R44, R37 ;  /* 0x00000025002c7311 */ /* 0x000e640000219900 */
[----:B-1----:R2:W-:Y:S02]  /*1830*/  STG.E.64 desc[UR76][R42.64], R44 ;  /* 0x0000002c2a007986 */ /* 0x0025e4000c101b4c */
.L_x_501:
[----:B------:R-:W-:Y:S05]  /*1840*/  BSYNC.RECONVERGENT B0 ;  /* 0x0000000000007941 */ /* 0x000fea0003800200 */
.L_x_500:
[----:B------:R-:W-:Y:S01]  /*1850*/  IADD3 R25, P1, PT, R38, R11, RZ ;  /* 0x0000000b26197210 */ /* 0x000fe20007f3e0ff */
[----:B0-----:R3:W-:Y:S03]  /*1860*/  @!P0 STG.E.64 desc[UR76][R40.64], R26 ;  /* 0x0000001a28008986 */ /* 0x0017e6000c101b4c */
[----:B------:R-:W-:Y:S02]  /*1870*/  ISETP.GE.U32.AND P0, PT, R25, R22, PT ;  /* 0x000000161900720c */ /* 0x000fe40003f06070 */
[----:B------:R-:W-:-:S04]  /*1880*/  IADD3.X R24, PT, PT, RZ, R12, RZ, P1, !PT ;  /* 0x0000000cff187210 */ /* 0x000fc80000ffe4ff */
[----:B------:R-:W-:-:S13]  /*1890*/  ISETP.GE.AND.EX P0, PT, R24, R23, PT, P0 ;  /* 0x000000171800720c */ /* 0x000fda0003f06300 */
[----:B---3--:R-:W-:Y:S05]  /*18a0*/  @P0 BRA `(.L_x_502) ;  /* 0x0000003c00bc0947 */ /* 0x008fea0003800000 */
[----:B------:R-:W0:Y:S01]  /*18b0*/  LDC.64 R24, c[0x0][0x540] ;  /* 0x00015000ff187b82 */ /* 0x000e220000000a00 */
[----:B------:R-:W0:Y:S02]  /*18c0*/  F2I.FTZ.S64.CEIL R26, R30 ;  /* 0x0000001e001a7311 */ /* 0x000e240000219900 */
[----:B0-----:R3:W-:Y:S01]  /*18d0*/  STG.E.64 desc[UR76][R24.64], R26 ;  /* 0x0000001a18007986 */ /* 0x0017e2000c101b4c */
[----:B------:R-:W-:Y:S05]  /*18e0*/  BRA `(.L_x_502) ;  /* 0x0000003c00ac7947 */ /* 0x000fea0003800000 */
.L_x_497:
        /* <DEDUP_REMOVED lines=241> */
.L_x_505:
[----:B------:R-:W0:Y:S01]  /*2800*/  MUFU.LG2 R35, R35 ;  /* 0x0000002300237308 */ /* 0x000e220000000c00 */
[----:B------:R-:W1:Y:S07]  /*2810*/  LDCU.64 UR48, c[0x0][0x540] ;  /* 0x0000a800ff3077ac */ /* 0x000e6e0008000a00 */
[----:B------:R-:W2:Y:S01]  /*2820*/  MUFU.RCP R40, R16 ;  /* 0x0000001000287308 */ /* 0x000ea20000001000 */
[----:B0-----:R-:W-:Y:S01]  /*2830*/  FMUL.FTZ R27, R35, 0.69314718246459960938 ;  /* 0x3f317218231b7820 */ /* 0x001fe20000410000 */
[----:B-1----:R-:W-:-:S03]  /*2840*/  IADD3 R26, P0, PT, R37, UR48, RZ ;  /* 0x00000030251a7c10 */ /* 0x002fc6000ff1e0ff */
[----:B--2---:R-:W-:Y:S02]  /*2850*/  FMUL.FTZ R40, R27, R40 ;  /* 0x000000281b287220 */ /* 0x004fe40000410000 */
[----:B------:R-:W-:-:S04]  /*2860*/  IMAD.X R27, RZ, RZ, UR49, P0 ;  /* 0x00000031ff1b7e24 */ /* 0x000fc800080e06ff */
[----:B------:R-:W0:Y:S02]  /*2870*/  F2I.FTZ.S64.CEIL R40, R40 ;  /* 0x0000002800287311 */ /* 0x000e240000219900 */
[----:B0-----:R0:W-:Y:S02]  /*2880*/  STG.E.64 desc[UR76][R26.64], R40 ;  /* 0x000000281a007986 */ /* 0x0011e4000c101b4c */
.L_x_504:
[----:B------:R-:W-:Y:S05]  /*2890*/  BSYNC.RECONVERGENT B0 ;  /* 0x0000000000007941 */ /* 0x000fea0003800200 */
.L_x_503:
        /* <DEDUP_REMOVED lines=242> */
.L_x_508:
[----:B------:R-:W0:Y:S01]  /*37c0*/  MUFU.LG2 R26, R26 ;  /* 0x0000001a001a7308 */ /* 0x000e220000000c00 */
[----:B------:R-:W1:Y:S07]  /*37d0*/  LDCU.64 UR48, c[0x0][0x540] ;  /* 0x0000a800ff3077ac */ /* 0x000e6e0008000a00 */
[----:B------:R-:W2:Y:S01]  /*37e0*/  MUFU.RCP R40, R16 ;  /* 0x0000001000287308 */ /* 0x000ea20000001000 */
[----:B0-----:R-:W-:Y:S01]  /*37f0*/  FMUL.FTZ R25, R26, 0.69314718246459960938 ;  /* 0x3f3172181a197820 */ /* 0x001fe20000410000 */
[----:B-1----:R-:W-:-:S03]  /*3800*/  IADD3 R24, P0, PT, R27, UR48, RZ ;  /* 0x000000301b187c10 */ /* 0x002fc6000ff1e0ff */
[----:B--2---:R-:W-:Y:S01]  /*3810*/  FMUL.FTZ R40, R25, R40 ;  /* 0x0000002819287220 */ /* 0x004fe20000410000 */
[----:B------:R-:W-:-:S05]  /*3820*/  IADD3.X R25, PT, PT, RZ, UR49, RZ, P0, !PT ;  /* 0x00000031ff197c10 */ /* 0x000fca00087fe4ff */
[----:B------:R-:W0:Y:S02]  /*3830*/  F2I.FTZ.S64.CEIL R40, R40 ;  /* 0x0000002800287311 */ /* 0x000e240000219900 */
[----:B0-----:R0:W-:Y:S02]  /*3840*/  STG.E.64 desc[UR76][R24.64], R40 ;  /* 0x0000002818007986 */ /* 0x0011e4000c101b4c */
.L_x_507:
[----:B------:R-:W-:Y:S05]  /*3850*/  BSYNC.RECONVERGENT B0 ;  /* 0x0000000000007941 */ /* 0x000fea0003800200 */
.L_x_506:
        /* <DEDUP_REMOVED lines=245> */
.L_x_511:
[----:B------:R-:W0:Y:S01]  /*47b0*/  LDCU.64 UR48, c[0x0][0x540] ;  /* 0x0000a800ff3077ac */ /* 0x000e220008000a00 */
[----:B------:R-:W1:Y:S01]  /*47c0*/  F2I.FTZ.S64.CEIL R24, R31 ;  /* 0x0000001f00187311 */ /* 0x000e620000219900 */
[----:B0-----:R-:W-:-:S04]  /*47d0*/  IADD3 R26, P0, PT, R26, UR48, RZ ;  /* 0x000000301a1a7c10 */ /* 0x001fc8000ff1e0ff */
[----:B------:R-:W-:-:S05]  /*47e0*/  IADD3.X R27, PT, PT, RZ, UR49, RZ, P0, !PT ;  /* 0x00000031ff1b7c10 */ /* 0x000fca00087fe4ff */
[----:B-1----:R0:W-:Y:S04]  /*47f0*/  STG.E.64 desc[UR76][R26.64], R24 ;  /* 0x000000181a007986 */ /* 0x0021e8000c101b4c */
.L_x_510:
[----:B------:R-:W-:Y:S05]  /*4800*/  BSYNC.RECONVERGENT B0 ;  /* 0x0000000000007941 */ /* 0x000fea0003800200 */
.L_x_509:
        /* <DEDUP_REMOVED lines=244> */
.L_x_512:
[----:B------:R-:W0:Y:S01]  /*5750*/  LDCU.64 UR48, c[0x0][0x540] ;  /* 0x0000a800ff3077ac */ /* 0x000e220008000a00 */
[----:B------:R-:W1:Y:S01]  /*5760*/  F2I.FTZ.S64.CEIL R24, R32 ;  /* 0x0000002000187311 */ /* 0x000e620000219900 */
[----:B0-----:R-:W-:-:S04]  /*5770*/  IADD3 R26, P0, PT, R26, UR48, RZ ;  /* 0x000000301a1a7c10 */ /* 0x001fc8000ff1e0ff */
[----:B------:R-:W-:-:S05]  /*5780*/  IADD3.X R27, PT, PT, RZ, UR49, RZ, P0, !PT ;  /* 0x00000031ff1b7c10 */ /* 0x000fca00087fe4ff */
[----:B-1----:R0:W-:Y:S04]  /*5790*/  STG.E.64 desc[UR76][R26.64], R24 ;  /* 0x000000181a007986 */ /* 0x0021e8000c101b4c */
.L_x_502:
[----:B------:R-:W-:Y:S05]  /*57a0*/  WARPSYNC.ALL ;  /* 0x0000000000007948 */ /* 0x000fea0003800000 */
[----:B------:R-:W4:Y:S01]  /*57b0*/  LDCU UR48, c[0x0][0x360] ;  /* 0x00006c00ff3077ac */ /* 0x000f220008000800 */
[----:B0--3--:R-:W4:Y:S08]  /*57c0*/  LDC R24, c[0x0][0x370] ;  /* 0x0000dc00ff187b82 */ /* 0x009f300000000800 */
        /* <DEDUP_REMOVED lines=8> */
        .weak           $__internal_26_$__cuda_sm20_div_s64
        .type           $__internal_26_$__cuda_sm20_div_s64,@function
        .size           $__internal_26_$__cuda_sm20_div_s64,(.L_x_806 - $__internal_26_$__cuda_sm20_div_s64)
$__internal_26_$__cuda_sm20_div_s64:
        /* <DEDUP_REMOVED lines=20> */
[----:B------:R-:W-:Y:S02]  /*5990*/  IMAD.X R20, R31, 0x1, R17, P0 ;  /* 0x000000011f147824 */ /* 0x000fe400000e0611 */
[----:B------:R-:W-:Y:S02]  /*59a0*/  HFMA2 R31, -RZ, RZ, 0, 0 ;  /* 0x00000000ff1f7431 */ /* 0x000fe400000001ff */
        /* <DEDUP_REMOVED lines=55> */
[----:B------:R-:W-:Y:S06]  /*5d20*/  RET.REL.NODEC R30 `(_ZN2at6native63_GLOBAL__N__7310b794_30_DistributionGeometricKernel_cu_fa6e70a443distribution_elementwise_grid_stride_kernelIfLi4EZNS0_9templates4cuda21uniform_and_transformIlfPNS_17CUDAGeneratorImplEZZZNS4_16geometric_kernelIS7_EEvRNS_18TensorIteratorBaseEdT_ENKUlvE_clEvENKUlvE2_clEvEUlfE_EEvSA_T1_T2_EUlP24curandStatePhilox4_32_10E_ZNS1_27distribution_nullary_kernelIlf7double2S7_SJ_SE_EEvSA_SG_RKT3_T4_EUlifE0_EEvlNS_15PhiloxCudaStateESF_SG_) ;  /* 0xffffffa01eb47950 */ /* 0x000fec0003c3ffff */
.L_x_514:
        /* <DEDUP_REMOVED lines=13> */
.L_x_806:


//--------------------- .text._ZN2at6native63_GLOBAL__N__7310b794_30_DistributionGeometricKernel_cu_fa6e70a443distribution_elementwise_grid_stride_kernelIfLi4EZNS0_9templates4cuda21uniform_and_transformIlfPNS_17CUDAGeneratorImplEZZZNS4_16geometric_kernelIS7_EEvRNS_18TensorIteratorBaseEdT_ENKUlvE_clEvENKUlvE2_clEvEUlfE_EEvSA_T1_T2_EUlP24curandStatePhilox4_32_10E_ZNS1_27distribution_nullary_kernelIlf7double2S7_SJ_SE_EEvSA_SG_RKT3_T4_EUlifE_EEvlNS_15PhiloxCudaStateESF_SG_ --------------------------
	.section	.text._ZN2at6native63_GLOBAL__N__7310b794_30_DistributionGeometricKernel_cu_fa6e70a443distribution_elementwise_grid_stride_kernelIfLi4EZNS0_9templates4cuda21uniform_and_transformIlfPNS_17CUDAGeneratorImplEZZZNS4_16geometric_kernelIS7_EEvRNS_18TensorIteratorBaseEdT_ENKUlvE_clEvENKUlvE2_clEvEUlfE_EEvSA_T1_T2_EUlP24curandStatePhilox4_32_10E_ZNS1_27distribution_nullary_kernelIlf7double2S7_SJ_SE_EEvSA_SG_RKT3_T4_EUlifE_EEvlNS_15PhiloxCudaStateESF_SG_,"ax",@progbits
	.align	128
.text._ZN2at6native63_GLOBAL__N__7310b794_30_DistributionGeometricKernel_cu_fa6e70a443distribution_elementwise_grid_stride_kernelIfLi4EZNS0_9templates4cuda21uniform_and_transformIlfPNS_17CUDAGeneratorImplEZZZNS4_16geometric_kernelIS7_EEvRNS_18TensorIteratorBaseEdT_ENKUlvE_clEvENKUlvE2_clEvEUlfE_EEvSA_T1_T2_EUlP24curandStatePhilox4_32_10E_ZNS1_27distribution_nullary_kernelIlf7double2S7_SJ_SE_EEvSA_SG_RKT3_T4_EUlifE_EEvlNS_15PhiloxCudaStateESF_SG_:
        .type           _ZN2at6native63_GLOBAL__N__7310b794_30_DistributionGeometricKernel_cu_fa6e70a443distribution_elementwise_grid_stride_kernelIfLi4EZNS0_9templates4cuda21uniform_and_transformIlfPNS_17CUDAGeneratorImplEZZZNS4_16geometric_kernelIS7_EEvRNS_18TensorIteratorBaseEdT_ENKUlvE_clEvENKUlvE2_clEvEUlfE_EEvSA_T1_T2_EUlP24curandStatePhilox4_32_10E_ZNS1_27distribution_nullary_kernelIlf7double2S7_SJ_SE_EEvSA_SG_RKT3_T4_EUlifE_EEvlNS_15PhiloxCudaStateESF_SG_,@function
        .size           _ZN2at6native63_GLOBAL__N__7310b794_30_DistributionGeometricKernel_cu_fa6e70a443distribution_elementwise_grid_stride_kernelIfLi4EZNS0_9templates4cuda21uniform_and_transformIlfPNS_17CUDAGeneratorImplEZZZNS4_16geometric_kernelIS7_EEvRNS_18TensorIteratorBaseEdT_ENKUlvE_clEvENKUlvE2_clEvEUlfE_EEvSA_T1_T2_EUlP24curandStatePhilox4_32_10E_ZNS1_27distribution_nullary_kernelIlf7double2S7_SJ_SE_EEvSA_SG_RKT3_T4_EUlifE_EEvlNS_15PhiloxCudaStateESF_SG_,(.L_x_808 - _ZN2at6native63_GLOBAL__N__7310b794_30_DistributionGeometricKernel_cu_fa6e70a443distribution_elementwise_grid_stride_kernelIfLi4EZNS0_9templates4cuda21uniform_and_transformIlfPNS_17CUDAGeneratorImplEZZZNS4_16geometric_kernelIS7_EEvRNS_18TensorIteratorBaseEdT_ENKUlvE_clEvENKUlvE2_clEvEUlfE_EEvSA_T1_T2_EUlP24curandStatePhilox4_32_10E_ZNS1_27distribution_nullary_kernelIlf7double2S7_SJ_SE_EEvSA_SG_RKT3_T4_EUlifE_EEvlNS_15PhiloxCudaStateESF_SG_)
        .other          _ZN2at6native63_GLOBAL__N__7310b794_30_DistributionGeometricKernel_cu_fa6e70a443distribution_elementwise_grid_stride_kernelIfLi4EZNS0_9templates4cuda21uniform_and_transformIlfPNS_17CUDAGeneratorImplEZZZNS4_16geometric_kernelIS7_EEvRNS_18TensorIteratorBaseEdT_ENKUlvE_clEvENKUlvE2_clEvEUlfE_EEvSA_T1_T2_EUlP24curandStatePhilox4_32_10E_ZNS1_27distribution_nullary_kernelIlf7double2S7_SJ_SE_EEvSA_SG_RKT3_T4_EUlifE_EEvlNS_15PhiloxCudaStateESF_SG_,@"STO_CUDA_ENTRY STV_DEFAULT"
_ZN2at6native63_GLOBAL__N__7310b794_30_DistributionGeometricKernel_cu_fa6e70a443distribution_elementwise_grid_stride_kernelIfLi4EZNS0_9templates4cuda21uniform_and_transformIlfPNS_17CUDAGeneratorImplEZZZNS4_16geometric_kernelIS7_EEvRNS_18TensorIteratorBaseEdT_ENKUlvE_clEvENKUlvE2_clEvEUlfE_EEvSA_T1_T2_EUlP24curandStatePhilox4_32_10E_ZNS1_27distribution_nullary_kernelIlf7double2S7_SJ_SE_EEvSA_SG_RKT3_T4_EUlifE_EEvlNS_15PhiloxCudaStateESF_SG_:
        /* <DEDUP_REMOVED lines=22> */
[----:B------:R-:W0:Y:S04]  /*0160*/  LDCU.64 UR4, c[0x0][0x380] ;  /* 0x00007000ff0477ac */ /* 0x000e280008000a00 */
[----:B------:R-:W-:Y:S01]  /*0170*/  MOV R14, R9 ;  /* 0x00000009000e7202 */ /* 0x000fe20000000f00 */
[----:B0-----:R-:W-:-:S04]  /*0180*/  UIADD3 UR4, UP0, UPT, UR4, -0x1, URZ ;  /* 0xffffffff04047890 */ /* 0x001fc8000ff1e0ff */
[----:B------:R-:W-:-:S04]  /*0190*/  UIADD3.X UR5, UPT, UPT, UR5, -0x1, URZ, UP0, !UPT ;  /* 0xffffffff05057890 */ /* 0x000fc800087fe4ff */
[----:B------:R-:W-:Y:S01]  /*01a0*/  UISETP.NE.U32.AND UP0, UPT, UR5, URZ, UPT ;  /* 0x000000ff0500728c */ /* 0x000fe2000bf05070 */
[----:B-1----:R-:W-:Y:S01]  /*01b0*/  @P0 IADD3 R0, P1, PT, R2, R5, RZ ;  /* 0x0000000502000210 */ /* 0x002fe20007f3e0ff */
[----:B------:R-:W-:-:S04]  /*01c0*/  IMAD.WIDE.U32 R4, R8, -0x326172a9, RZ ;  /* 0xcd9e8d5708047825 */ /* 0x000fc800078e00ff */
        /* <DEDUP_REMOVED lines=48> */
[----:B------:R-:W-:Y:S01]  /*04d0*/  SHF.L.U32 R10, R16, 0x2, RZ ;  /* 0x00000002100a7819 */ /* 0x000fe200000006ff */
[----:B------:R-:W-:Y:S01]  /*04e0*/  VIADD R17, R21, 0xdb3d7428 ;  /* 0xdb3d742815117836 */ /* 0x000fe20000000000 */
        /* <DEDUP_REMOVED lines=9> */
[--C-:B------:R-:W-:Y:S01]  /*0580*/  IMAD.MOV.U32 R13, RZ, RZ, R8.reuse ;  /* 0x000000ffff0d7224 */ /* 0x100fe200078e0008 */
[----:B------:R-:W-:Y:S01]  /*0590*/  LOP3.LUT R31, R11, R2, R31, 0x96, !PT ;  /* 0x000000020b1f7212 */ /* 0x000fe200078e961f */
[----:B------:R-:W-:Y:S02]  /*05a0*/  IMAD.MOV.U32 R12, RZ, RZ, R8 ;  /* 0x000000ffff0c7224 */ /* 0x000fe400078e0008 */
[----:B------:R-:W-:Y:S01]  /*05b0*/  VIADD R8, R21, 0x96a522ad ;  /* 0x96a522ad15087836 */ /* 0x000fe20000000000 */
[----:B------:R-:W-:Y:S06]  /*05c0*/  BRA.U UP0, `(.L_x_515) ;  /* 0x0000000100547547 */ /* 0x000fec000b800000 */
[----:B------:R-:W0:Y:S01]  /*05d0*/  I2F.U32.RP R4, R10 ;  /* 0x0000000a00047306 */ /* 0x000e220000209000 */
[----:B------:R-:W-:Y:S02]  /*05e0*/  IADD3 R5, PT, PT, RZ, -R10, RZ ;  /* 0x8000000aff057210 */ /* 0x000fe40007ffe0ff */
[----:B------:R-:W-:-:S05]  /*05f0*/  ISETP.NE.U32.AND P2, PT, R10, RZ, PT ;  /* 0x000000ff0a00720c */ /* 0x000fca0003f45070 */
[----:B0-----:R-:W0:Y:S02]  /*0600*/  MUFU.RCP R4, R4 ;  /* 0x0000000400047308 */ /* 0x001e240000001000 */
[----:B0-----:R-:W-:-:S06]  /*0610*/  VIADD R2, R4, 0xffffffe ;  /* 0x0ffffffe04027836 */ /* 0x001fcc0000000000 */
[----:B------:R0:W1:Y:S02]  /*0620*/  F2I.FTZ.U32.TRUNC.NTZ R3, R2 ;  /* 0x0000000200037305 */ /* 0x000064000021f000 */
[----:B0-----:R-:W-:Y:S02]  /*0630*/  IMAD.MOV.U32 R2, RZ, RZ, RZ ;  /* 0x000000ffff027224 */ /* 0x001fe400078e00ff */
[----:B-1----:R-:W-:-:S04]  /*0640*/  IMAD R5, R5, R3, RZ ;  /* 0x0000000305057224 */ /* 0x002fc800078e02ff */
[----:B------:R-:W-:-:S06]  /*0650*/  IMAD.HI.U32 R3, R3, R5, R2 ;  /* 0x0000000503037227 */ /* 0x000fcc00078e0002 */
[----:B------:R-:W-:-:S04]  /*0660*/  IMAD.HI.U32 R3, R3, UR4, RZ ;  /* 0x0000000403037c27 */ /* 0x000fc8000f8e00ff */
[----:B------:R-:W-:-:S04]  /*0670*/  IMAD.MOV R5, RZ, RZ, -R3 ;  /* 0x000000ffff057224 */ /* 0x000fc800078e0a03 */
[----:B------:R-:W-:-:S05]  /*0680*/  IMAD R5, R10, R5, UR4 ;  /* 0x000000040a057e24 */ /* 0x000fca000f8e0205 */
[----:B------:R-:W-:-:S13]  /*0690*/  ISETP.GE.U32.AND P0, PT, R5, R10, PT ;  /* 0x0000000a0500720c */ /* 0x000fda0003f06070 */
[----:B------:R-:W-:Y:S01]  /*06a0*/  @P0 IADD3 R5, PT, PT, -R10, R5, RZ ;  /* 0x000000050a050210 */ /* 0x000fe20007ffe1ff */
[----:B------:R-:W-:-:S03]  /*06b0*/  @P0 VIADD R3, R3, 0x1 ;  /* 0x0000000103030836 */ /* 0x000fc60000000000 */
[----:B------:R-:W-:Y:S01]  /*06c0*/  ISETP.GE.U32.AND P1, PT, R5, R10, PT ;  /* 0x0000000a0500720c */ /* 0x000fe20003f26070 */
[----:B------:R-:W-:-:S12]  /*06d0*/  IMAD.MOV.U32 R5, RZ, RZ, RZ ;  /* 0x000000ffff057224 */ /* 0x000fd800078e00ff */
[----:B------:R-:W-:Y:S01]  /*06e0*/  @P1 VIADD R3, R3, 0x1 ;  /* 0x0000000103031836 */ /* 0x000fe20000000000 */
[----:B------:R-:W-:-:S04]  /*06f0*/  @!P2 LOP3.LUT R3, RZ, R10, RZ, 0x33, !PT ;  /* 0x0000000aff03a212 */ /* 0x000fc800078e33ff */
[----:B------:R-:W-:Y:S01]  /*0700*/  MOV R4, R3 ;  /* 0x0000000300047202 */ /* 0x000fe20000000f00 */
[----:B------:R-:W-:Y:S06]  /*0710*/  BRA `(.L_x_516) ;  /* 0x0000000000087947 */ /* 0x000fec0003800000 */
.L_x_515:
[----:B------:R-:W-:-:S07]  /*0720*/  MOV R24, 0x740 ;  /* 0x0000074000187802 */ /* 0x000fce0000000f00 */
[----:B------:R-:W-:Y:S05]  /*0730*/  CALL.REL.NOINC `($__internal_27_$__cuda_sm20_div_s64) ;  /* 0x0000000c006c7944 */ /* 0x000fea0003c00000 */
.L_x_516:
        /* <DEDUP_REMOVED lines=11> */
[----:B------:R-:W-:Y:S01]  /*07f0*/  IMAD.MOV.U32 R2, RZ, RZ, -0x10000000 ;  /* 0xf0000000ff027424 */ /* 0x000fe200078e00ff */
[----:B------:R-:W1:Y:S01]  /*0800*/  MUFU.LG2 R4, R0 ;  /* 0x0000000000047308 */ /* 0x000e620000000c00 */
[----:B------:R-:W-:Y:S01]  /*0810*/  IMAD.MOV.U32 R3, RZ, RZ, 0x380fffff ;  /* 0x380fffffff037424 */ /* 0x000fe200078e00ff */
[----:B------:R-:W-:Y:S01]  /*0820*/  LOP3.LUT R33, R33, R8, RZ, 0x3c, !PT ;  /* 0x0000000821217212 */ /* 0x000fe200078e3cff */
[----:B------:R-:W-:Y:S01]  /*0830*/  IMAD R32, R32, -0x326172a9, RZ ;  /* 0xcd9e8d5720207824 */ /* 0x000fe200078e02ff */
[----:B------:R-:W2:Y:S03]  /*0840*/  LDCU.64 UR8, c[0x0][0x3a8] ;  /* 0x00007500ff0877ac */ /* 0x000ea60008000a00 */
        /* <DEDUP_REMOVED lines=16> */
[----:B------:R-:W-:Y:S01]  /*0950*/  FMUL.FTZ R4, R4, R24 ;  /* 0x0000001804047220 */ /* 0x000fe20000410000 */
[----:B0-2---:R-:W-:-:S07]  /*0960*/  LOP3.LUT R3, R0, 0x3, RZ, 0xc0, !PT ;  /* 0x0000000300037812 */ /* 0x005fce00078ec0ff */
.L_x_525:
[----:B------:R-:W-:Y:S01]  /*0970*/  IADD3 R48, PT, PT, R48, 0x1, RZ ;  /* 0x0000000130307810 */ /* 0x000fe20007ffe0ff */
[----:B------:R-:W-:Y:S03]  /*0980*/  BSSY.RECONVERGENT B0, `(.L_x_517) ;  /* 0x000000c000007945 */ /* 0x000fe60003800200 */
[C---:B------:R-:W-:Y:S01]  /*0990*/  ISETP.NE.AND P0, PT, R48.reuse, RZ, PT ;  /* 0x000000ff3000720c */ /* 0x040fe20003f05270 */
[----:B0-----:R-:W-:-:S12]  /*09a0*/  IMAD.WIDE.U32 R28, R48, -0x2daee0ad, RZ ;  /* 0xd2511f53301c7825 */ /* 0x001fd800078e00ff */
        /* <DEDUP_REMOVED lines=9> */
.L_x_518:
[----:B------:R-:W-:Y:S05]  /*0a40*/  BSYNC.RECONVERGENT B0 ;  /* 0x0000000000007941 */ /* 0x000fea0003800200 */
.L_x_517:
[----:B------:R-:W-:Y:S01]  /*0a50*/  IMAD.WIDE.U32 R26, R12, -0x326172a9, RZ ;  /* 0xcd9e8d570c1a7825 */ /* 0x000fe200078e00ff */
[----:B------:R-:W-:Y:S02]  /*0a60*/  LOP3.LUT R24, R9, R29, R21, 0x96, !PT ;  /* 0x0000001d09187212 */ /* 0x000fe400078e9615 */
[----:B------:R-:W-:Y:S01]  /*0a70*/  ISETP.GT.AND P0, PT, R3, 0x1, PT ;  /* 0x000000010300780c */ /* 0x000fe20003f04270 */
[----:B------:R-:W-:Y:S01]  /*0a80*/  IMAD R30, R15, -0x2daee0ad, RZ ;  /* 0xd2511f530f1e7824 */ /* 0x000fe200078e02ff */
        /* <DEDUP_REMOVED lines=47> */
.L_x_519:
        /* <DEDUP_REMOVED lines=9> */
.L_x_520:
[----:B------:R-:W0:Y:S01]  /*0e10*/  LDC.64 R26, c[0x0][0x380] ;  /* 0x0000e000ff1a7b82 */ /* 0x000e220000000a00 */
[----:B------:R-:W-:Y:S01]  /*0e20*/  IADD3 R49, P0, PT, R16, R13, RZ ;  /* 0x0000000d10317210 */ /* 0x000fe20007f1e0ff */
[----:B------:R-:W-:Y:S01]  /*0e30*/  IMAD.WIDE.U32 R50, R28, 0x200000, RZ ;  /* 0x002000001c327825 */ /* 0x000fe200078e00ff */
[----:B------:R-:W-:Y:S02]  /*0e40*/  BSSY.RECONVERGENT B0, `(.L_x_521) ;  /* 0x000002a000007945 */ /* 0x000fe40003800200 */
[----:B------:R-:W-:Y:S01]  /*0e50*/  IADD3.X R30, PT, PT, RZ, R14, RZ, P0, !PT ;  /* 0x0000000eff1e7210 */ /* 0x000fe200007fe4ff */
[----:B------:R-:W-:Y:S01]  /*0e60*/  IMAD.MOV.U32 R28, RZ, RZ, 0x0 ;  /* 0x00000000ff1c7424 */ /* 0x000fe200078e00ff */
[----:B------:R-:W-:Y:S01]  /*0e70*/  LOP3.LUT R52, R50, R29, RZ, 0x3c, !PT ;  /* 0x0000001d32347212 */ /* 0x000fe200078e3cff */
[----:B------:R-:W-:Y:S01]  /*0e80*/  HFMA2 R29, -RZ, RZ, 1.15625, 0 ;  /* 0x3ca00000ff1d7431 */ /* 0x000fe200000001ff */
[-C--:B0-----:R-:W-:Y:S02]  /*0e90*/  ISETP.GE.U32.AND P0, PT, R13, R26.reuse, PT ;  /* 0x0000001a0d00720c */ /* 0x081fe40003f06070 */
[----:B------:R-:W-:-:S02]  /*0ea0*/  ISETP.GE.U32.AND P1, PT, R49, R26, PT ;  /* 0x0000001a3100720c */ /* 0x000fc40003f26070 */
[-C--:B------:R-:W-:Y:S02]  /*0eb0*/  ISETP.GE.AND.EX P0, PT, R14, R27.reuse, PT, P0 ;  /* 0x0000001b0e00720c */ /* 0x080fe40003f06300 */
[----:B------:R-:W-:-:S11]  /*0ec0*/  ISETP.GE.AND.EX P1, PT, R30, R27, PT, P1 ;  /* 0x0000001b1e00720c */ /* 0x000fd60003f26310 */
[----:B------:R-:W-:Y:S05]  /*0ed0*/  @P0 BRA `(.L_x_522) ;  /* 0x0000000000800947 */ /* 0x000fea0003800000 */
[----:B------:R-:W-:Y:S01]  /*0ee0*/  IMAD.WIDE.U32 R32, R32, 0x200000, RZ ;  /* 0x0020000020207825 */ /* 0x000fe200078e00ff */
[----:B------:R-:W-:Y:S01]  /*0ef0*/  UMOV UR10, 0xf0000000 ;  /* 0xf0000000000a7882 */ /* 0x000fe20000000000 */
[----:B------:R-:W-:Y:S01]  /*0f00*/  UMOV UR11, 0x380fffff ;  /* 0x380fffff000b7882 */ /* 0x000fe20000000000 */
[----:B------:R-:W-:Y:S01]  /*0f10*/  MUFU.RCP R53, R6 ;  /* 0x0000000600357308 */ /* 0x000fe20000001000 */
[----:B------:R-:W-:-:S04]  /*0f20*/  LOP3.LUT R32, R32, R31, RZ, 0x3c, !PT ;  /* 0x0000001f20207212 */ /* 0x000fc800078e3cff */
[----:B------:R-:W0:-:S15]  /*0f30*/  I2F.F64.U64 R30, R32 ;  /* 0x00000020001e7312 */ /* 0x000e1e0000301800 */
[----:B------:R-:W-:-:S15]  /*0f40*/  NOP ;  /* 0x0000000000007918 */ /* 0x000fde0000000000 */
[----:B------:R-:W-:-:S15]  /*0f50*/  NOP ;  /* 0x0000000000007918 */ /* 0x000fde0000000000 */
[----:B------:R-:W-:-:S15]  /*0f60*/  NOP ;  /* 0x0000000000007918 */ /* 0x000fde0000000000 */
[----:B------:R-:W-:-:S04]  /*0f70*/  NOP ;  /* 0x0000000000007918 */ /* 0x000fc80000000000 */
[----:B0-----:R-:W0:-:S15]  /*0f80*/  DFMA R30, R30, R28, 5.5511151231257827021e-17 ;  /* 0x3c9000001e1e742b */ /* 0x001e1e000000001c */
[----:B------:R-:W-:-:S15]  /*0f90*/  NOP ;  /* 0x0000000000007918 */ /* 0x000fde0000000000 */
[----:B------:R-:W-:-:S15]  /*0fa0*/  NOP ;  /* 0x0000000000007918 */ /* 0x000fde0000000000 */
[----:B------:R-:W-:-:S15]  /*0fb0*/  NOP ;  /* 0x0000000000007918 */ /* 0x000fde0000000000 */
[----:B------:R-:W-:-:S04]  /*0fc0*/  NOP ;  /* 0x0000000000007918 */ /* 0x000fc80000000000 */
[----:B0-----:R-:W0:-:S15]  /*0fd0*/  F2F.F32.F64 R32, R30 ;  /* 0x0000001e00207310 */ /* 0x001e1e0000301000 */
[----:B------:R-:W-:-:S15]  /*0fe0*/  NOP ;  /* 0x0000000000007918 */ /* 0x000fde0000000000 */
[----:B------:R-:W-:-:S15]  /*0ff0*/  NOP ;  /* 0x0000000000007918 */ /* 0x000fde0000000000 */
[----:B------:R-:W-:-:S15]  /*1000*/  NOP ;  /* 0x0000000000007918 */ /* 0x000fde0000000000 */
[----:B------:R-:W-:-:S04]  /*1010*/  NOP ;  /* 0x0000000000007918 */ /* 0x000fc80000000000 */
[----:B------:R-:W0:Y:S02]  /*1020*/  DSETP.GEU.AND P0, PT, |R30|, UR10, PT ;  /* 0x0000000a1e007e2a */ /* 0x000e24000bf0e200 */
[----:B0-----:R-:W-:Y:S01]  /*1030*/  @!P0 FMUL R32, R32, 1.175494350822287508e-38 ;  /* 0x0080000020208820 */ /* 0x001fe20000400000 */
[----:B------:R-:W-:-:S05]  /*1040*/  IMAD R31, R13, UR4, RZ ;  /* 0x000000040d1f7c24 */ /* 0x000fca000f8e02ff */
[----:B------:R-:W-:-:S04]  /*1050*/  IADD3 R30, P0, PT, R31, UR8, RZ ;  /* 0x000000081f1e7c10 */ /* 0x000fc8000ff1e0ff */
[----:B------:R-:W-:Y:S01]  /*1060*/  LEA.HI.X.SX32 R31, R31, UR9, 0x1, P0 ;  /* 0x000000091f1f7c11 */ /* 0x000fe200080f0eff */
[----:B------:R-:W0:Y:S02]  /*1070*/  MUFU.LG2 R32, R32 ;  /* 0x0000002000207308 */ /* 0x000e240000000c00 */
[----:B0-----:R-:W-:-:S04]  /*1080*/  FMUL.FTZ R33, R32, 0.69314718246459960938 ;  /* 0x3f31721820217820 */ /* 0x001fc80000410000 */
[----:B------:R-:W-:-:S15]  /*1090*/  FMUL.FTZ R33, R33, R53 ;  /* 0x0000003521217220 */ /* 0x000fde0000410000 */
[----:B------:R-:W-:-:S15]  /*10a0*/  NOP ;  /* 0x0000000000007918 */ /* 0x000fde0000000000 */
[----:B------:R-:W-:-:S15]  /*10b0*/  NOP ;  /* 0x0000000000007918 */ /* 0x000fde0000000000 */
[----:B------:R-:W0:Y:S02]  /*10c0*/  F2I.FTZ.S64.CEIL R32, R33 ;  /* 0x0000002100207311 */ /* 0x000e240000219900 */
[----:B0-----:R0:W-:Y:S02]  /*10d0*/  STG.E.64 desc[UR6][R30.64], R32 ;  /* 0x000000201e007986 */ /* 0x0011e4000c101b06 */
.L_x_522:
[----:B------:R-:W-:Y:S05]  /*10e0*/  BSYNC.RECONVERGENT B0 ;  /* 0x0000000000007941 */ /* 0x000fea0003800200 */
.L_x_521:
        /* <DEDUP_REMOVED lines=18> */
[----:B0-----:R-:W-:-:S03]  /*1210*/  @!P0 FMUL R32, R32, 1.175494350822287508e-38 ;  /* 0x0080000020208820 */ /* 0x001fc60000400000 */
[----:B------:R-:W-:-:S04]  /*1220*/  IADD3 R30, P0, PT, R49, UR8, RZ ;  /* 0x00000008311e7c10 */ /* 0x000fc8000ff1e0ff */
[----:B------:R-:W-:Y:S01]  /*1230*/  LEA.HI.X.SX32 R31, R49, UR9, 0x1, P0 ;  /* 0x00000009311f7c11 */ /* 0x000fe200080f0eff */
[----:B------:R-:W0:Y:S08]  /*1240*/  MUFU.LG2 R32, R32 ;  /* 0x0000002000207308 */ /* 0x000e300000000c00 */
[----:B------:R-:W1:Y:S01]  /*1250*/  MUFU.RCP R50, R6 ;  /* 0x0000000600327308 */ /* 0x000e620000001000 */
[----:B0-----:R-:W-:-:S04]  /*1260*/  FMUL.FTZ R33, R32, 0.69314718246459960938 ;  /* 0x3f31721820217820 */ /* 0x001fc80000410000 */
[----:B-1----:R-:W-:-:S15]  /*1270*/  FMUL.FTZ R33, R33, R50 ;  /* 0x0000003221217220 */ /* 0x002fde0000410000 */
[----:B------:R-:W-:-:S15]  /*1280*/  NOP ;  /* 0x0000000000007918 */ /* 0x000fde0000000000 */
[----:B------:R-:W-:-:S10]  /*1290*/  NOP ;  /* 0x0000000000007918 */ /* 0x000fd40000000000 */
[----:B------:R-:W0:Y:S02]  /*12a0*/  F2I.FTZ.S64.CEIL R28, R33 ;  /* 0x00000021001c7311 */ /* 0x000e240000219900 */
[----:B0-----:R1:W-:Y:S02]  /*12b0*/  STG.E.64 desc[UR6][R30.64], R28 ;  /* 0x0000001c1e007986 */ /* 0x0013e4000c101b06 */
.L_x_524:
[----:B------:R-:W-:Y:S05]  /*12c0*/  BSYNC.RECONVERGENT B0 ;  /* 0x0000000000007941 */ /* 0x000fea0003800200 */
.L_x_523:
[----:B0-----:R-:W-:Y:S01]  /*12d0*/  LEA R33, P1, R16, R13, 0x1 ;  /* 0x0000000d10217211 */ /* 0x001fe200078208ff */
[----:B------:R-:W-:Y:S05]  /*12e0*/  WARPSYNC.ALL ;  /* 0x0000000000007948 */ /* 0x000fea0003800000 */
[----:B------:R-:W-:Y:S02]  /*12f0*/  ISETP.GE.U32.AND P0, PT, R33, R26, PT ;  /* 0x0000001a2100720c */ /* 0x000fe40003f06070 */
[----:B-1----:R-:W-:-:S04]  /*1300*/  IADD3.X R28, PT, PT, RZ, R14, RZ, P1, !PT ;  /* 0x0000000eff1c7210 */ /* 0x002fc80000ffe4ff */
[----:B------:R-:W-:Y:S01]  /*1310*/  ISETP.GE.AND.EX P0, PT, R28, R27, PT, P0 ;  /* 0x0000001b1c00720c */ /* 0x000fe20003f06300 */
[----:B------:R-:W-:-:S05]  /*1320*/  IMAD R28, R16, 0x3, RZ ;  /* 0x00000003101c7824 */ /* 0x000fca00078e02ff */
[----:B------:R-:W-:-:S04]  /*1330*/  IADD3 R25, P2, PT, R28, R13, RZ ;  /* 0x0000000d1c197210 */ /* 0x000fc80007f5e0ff */
[----:B------:R-:W-:Y:S01]  /*1340*/  ISETP.GE.U32.AND P1, PT, R25, R26, PT ;  /* 0x0000001a1900720c */ /* 0x000fe20003f26070 */
[----:B------:R-:W-:Y:S02]  /*1350*/  IMAD.X R26, RZ, RZ, R14, P2 ;  /* 0x000000ffff1a7224 */ /* 0x000fe400010e060e */
[----:B------:R-:W0:Y:S01]  /*1360*/  @!P0 LDC R32, c[0x0][0x3b0] ;  /* 0x0000ec00ff208b82 */ /* 0x000e220000000800 */
[----:B------:R-:W1:Y:S02]  /*1370*/  @!P0 F2I.FTZ.S64.CEIL R30, R5 ;  /* 0x00000005001e8311 */ /* 0x000e640000219900 */
[----:B------:R-:W-:-:S05]  /*1380*/  ISETP.GE.AND.EX P1, PT, R26, R27, PT, P1 ;  /* 0x0000001b1a00720c */ /* 0x000fca0003f26310 */
[----:B------:R-:W2:Y:S08]  /*1390*/  @!P0 LDC.64 R26, c[0x0][0x3a8] ;  /* 0x0000ea00ff1a8b82 */ /* 0x000eb00000000a00 */
[----:B------:R-:W3:Y:S01]  /*13a0*/  @!P1 LDC R50, c[0x0][0x3b0] ;  /* 0x0000ec00ff329b82 */ /* 0x000ee20000000800 */
[----:B0-----:R-:W-:-:S07]  /*13b0*/  @!P0 IMAD R33, R33, R32, RZ ;  /* 0x0000002021218224 */ /* 0x001fce00078e02ff */
[----:B------:R-:W0:Y:S01]  /*13c0*/  @!P1 LDC.64 R28, c[0x0][0x3a8] ;  /* 0x0000ea00ff1c9b82 */ /* 0x000e220000000a00 */
[----:B------:R-:W-:Y:S01]  /*13d0*/  IMAD.MOV.U32 R32, RZ, RZ, R24 ;  /* 0x000000ffff207224 */ /* 0x000fe200078e0018 */
[----:B--2---:R-:W-:-:S04]  /*13e0*/  @!P0 IADD3 R26, P2, PT, R33, R26, RZ ;  /* 0x0000001a211a8210 */ /* 0x004fc80007f5e0ff */
[----:B------:R-:W-:Y:S01]  /*13f0*/  @!P0 LEA.HI.X.SX32 R27, R33, R27, 0x1, P2 ;  /* 0x0000001b211b8211 */ /* 0x000fe200010f0eff */
[----:B------:R-:W-:Y:S02]  /*1400*/  IMAD.MOV.U32 R33, RZ, RZ, R0 ;  /* 0x000000ffff217224 */ /* 0x000fe400078e0000 */
[----:B---3--:R-:W-:Y:S02]  /*1410*/  @!P1 IMAD R25, R25, R50, RZ ;  /* 0x0000003219199224 */ /* 0x008fe400078e02ff */
[----:B-1----:R1:W-:Y:S01]  /*1420*/  @!P0 STG.E.64 desc[UR6][R26.64], R30 ;  /* 0x0000001e1a008986 */ /* 0x0023e2000c101b06 */
[----:B------:R-:W-:-:S04]  /*1430*/  IADD3 R13, P0, PT, R10, R13, RZ ;  /* 0x0000000d0a0d7210 */ /* 0x000fc80007f1e0ff */
[----:B------:R-:W-:Y:S02]  /*1440*/  IADD3.X R14, PT, PT, RZ, R14, RZ, P0, !PT ;  /* 0x0000000eff0e7210 */ /* 0x000fe400007fe4ff */
[----:B------:R-:W-:Y:S02]  /*1450*/  ISETP.GE.U32.AND P0, PT, R13, R22, PT ;  /* 0x000000160d00720c */ /* 0x000fe40003f06070 */
[C---:B0-----:R-:W-:Y:S02]  /*1460*/  @!P1 IADD3 R28, P3, PT, R25.reuse, R28, RZ ;  /* 0x0000001c191c9210 */ /* 0x041fe40007f7e0ff */
[----:B------:R-:W-:Y:S02]  /*1470*/  ISETP.GE.AND.EX P0, PT, R14, R7, PT, P0 ;  /* 0x000000070e00720c */ /* 0x000fe40003f06300 */
[----:B------:R-:W-:Y:S02]  /*1480*/  @!P1 LEA.HI.X.SX32 R29, R25, R29, 0x1, P3 ;  /* 0x0000001d191d9211 */ /* 0x000fe400018f0eff */
[----:B-1----:R-:W-:-:S15]  /*1490*/  MOV R31, R2 ;  /* 0x00000002001f7202 */ /* 0x002fde0000000f00 */
[----:B------:R-:W0:Y:S02]  /*14a0*/  @!P1 F2I.FTZ.S64.CEIL R50, R4 ;  /* 0x0000000400329311 */ /* 0x000e240000219900 */
[----:B0-----:R0:W-:Y:S01]  /*14b0*/  @!P1 STG.E.64 desc[UR6][R28.64], R50 ;  /* 0x000000321c009986 */ /* 0x0011e2000c101b06 */
[----:B------:R-:W-:Y:S06]  /*14c0*/  BAR.SYNC.DEFER_BLOCKING 0x0 ;  /* 0x0000000000007b1d */ /* 0x000fec0000010000 */
[----:B------:R-:W-:Y:S05]  /*14d0*/  @!P0 BRA `(.L_x_525) ;  /* 0xfffffff400248947 */ /* 0x000fea000383ffff */
[----:B------:R-:W-:Y:S05]  /*14e0*/  EXIT ;  /* 0x000000000000794d */ /* 0x000fea0003800000 */
        .weak           $__internal_27_$__cuda_sm20_div_s64
        .type           $__internal_27_$__cuda_sm20_div_s64,@function
        .size           $__internal_27_$__cuda_sm20_div_s64,(.L_x_808 - $__internal_27_$__cuda_sm20_div_s64)
$__internal_27_$__cuda_sm20_div_s64:
        /* <DEDUP_REMOVED lines=77> */
[----:B------:R-:W-:Y:S06]  /*19c0*/  RET.REL.NODEC R24 `(_ZN2at6native63_GLOBAL__N__7310b794_30_DistributionGeometricKernel_cu_fa6e70a443distribution_elementwise_grid_stride_kernelIfLi4EZNS0_9templates4cuda21uniform_and_transformIlfPNS_17CUDAGeneratorImplEZZZNS4_16geometric_kernelIS7_EEvRNS_18TensorIteratorBaseEdT_ENKUlvE_clEvENKUlvE2_clEvEUlfE_EEvSA_T1_T2_EUlP24curandStatePhilox4_32_10E_ZNS1_27distribution_nullary_kernelIlf7double2S7_SJ_SE_EEvSA_SG_RKT3_T4_EUlifE_EEvlNS_15PhiloxCudaStateESF_SG_) ;  /* 0xffffffe4188c7950 */ /* 0x000fec0003c3ffff */
.L_x_526:
        /* <DEDUP_REMOVED lines=11> */
.L_x_808:


//--------------------- .text._ZN2at6native63_GLOBAL__N__7310b794_30_DistributionGeometricKernel_cu_fa6e70a443distribution_elementwise_grid_stride_kernelIfLi4EZNS0_9templates4cuda21uniform_and_transformIifPNS_17CUDAGeneratorImplEZZZNS4_16geometric_kernelIS7_EEvRNS_18TensorIteratorBaseEdT_ENKUlvE_clEvENKUlvE1_clEvEUlfE_EEvSA_T1_T2_EUlP24curandStatePhilox4_32_10E0_ZNS1_27distribution_nullary_kernelIif6float4S7_SJ_SE_EEvSA_SG_RKT3_T4_EUlifE0_EEvlNS_15PhiloxCudaStateESF_SG_ --------------------------
	.section	.text._ZN2at6native63_GLOBAL__N__7310b794_30_DistributionGeometricKernel_cu_fa6e70a443distribution_elementwise_grid_stride_kernelIfLi4EZNS0_9templates4cuda21uniform_and_transformIifPNS_17CUDAGeneratorImplEZZZNS4_16geometric_kernelIS7_EEvRNS_18TensorIteratorBaseEdT_ENKUlvE_clEvENKUlvE1_clEvEUlfE_EEvSA_T1_T2_EUlP24curandStatePhilox4_32_10E0_ZNS1_27distribution_nullary_kernelIif6float4S7_SJ_SE_EEvSA_SG_RKT3_T4_EUlifE0_EEvlNS_15PhiloxCudaStateESF_SG_,"ax",@progbits
	.align	128
.text._ZN2at6native63_GLOBAL__N__7310b794_30_DistributionGeometricKernel_cu_fa6e70a443distribution_elementwise_grid_stride_kernelIfLi4EZNS0_9templates4cuda21uniform_and_transformIifPNS_17CUDAGeneratorImplEZZZNS4_16geometric_kernelIS7_EEvRNS_18TensorIteratorBaseEdT_ENKUlvE_clEvENKUlvE1_clEvEUlfE_EEvSA_T1_T2_EUlP24curandStatePhilox4_32_10E0_ZNS1_27distribution_nullary_kernelIif6float4S7_SJ_SE_EEvSA_SG_RKT3_T4_EUlifE0_EEvlNS_15PhiloxCudaStateESF_SG_:
        .type           _ZN2at6native63_GLOBAL__N__7310b794_30_DistributionGeometricKernel_cu_fa6e70a443distribution_elementwise_grid_stride_kernelIfLi4EZNS0_9templates4cuda21uniform_and_transformIifPNS_17CUDAGeneratorImplEZZZNS4_16geometric_kernelIS7_EEvRNS_18TensorIteratorBaseEdT_ENKUlvE_clEvENKUlvE1_clEvEUlfE_EEvSA_T1_T2_EUlP24curandStatePhilox4_32_10E0_ZNS1_27distribution_nullary_kernelIif6float4S7_SJ_SE_EEvSA_SG_RKT3_T4_EUlifE0_EEvlNS_15PhiloxCudaStateESF_SG_,@function
        .size           _ZN2at6native63_GLOBAL__N__7310b794_30_DistributionGeometricKernel_cu_fa6e70a443distribution_elementwise_grid_stride_kernelIfLi4EZNS0_9templates4cuda21uniform_and_transformIifPNS_17CUDAGeneratorImplEZZZNS4_16geometric_kernelIS7_EEvRNS_18TensorIteratorBaseEdT_ENKUlvE_clEvENKUlvE1_clEvEUlfE_EEvSA_T1_T2_EUlP24curandStatePhilox4_32_10E0_ZNS1_27distribution_nullary_kernelIif6float4S7_SJ_SE_EEvSA_SG_RKT3_T4_EUlifE0_EEvlNS_15PhiloxCudaStateESF_SG_,(.L_x_810 - _ZN2at6native63_GLOBAL__N__7310b794_30_DistributionGeometricKernel_cu_fa6e70a443distribution_elementwise_grid_stride_kernelIfLi4EZNS0_9templates4cuda21uniform_and_transformIifPNS_17CUDAGeneratorImplEZZZNS4_16geometric_kernelIS7_EEvRNS_18TensorIteratorBaseEdT_ENKUlvE_clEvENKUlvE1_clEvEUlfE_EEvSA_T1_T2_EUlP24curandStatePhilox4_32_10E0_ZNS1_27distribution_nullary_kernelIif6float4S7_SJ_SE_EEvSA_SG_RKT3_T4_EUlifE0_EEvlNS_15PhiloxCudaStateESF_SG_)
        .other          _ZN2at6native63_GLOBAL__N__7310b794_30_DistributionGeometricKernel_cu_fa6e70a443distribution_elementwise_grid_stride_kernelIfLi4EZNS0_9templates4cuda21uniform_and_transformIifPNS_17CUDAGeneratorImplEZZZNS4_16geometric_kernelIS7_EEvRNS_18TensorIteratorBaseEdT_ENKUlvE_clEvENKUlvE1_clEvEUlfE_EEvSA_T1_T2_EUlP24curandStatePhilox4_32_10E0_ZNS1_27distribution_nullary_kernelIif6float4S7_SJ_SE_EEvSA_SG_RKT3_T4_EUlifE0_EEvlNS_15PhiloxCudaStateESF_SG_,@"STO_CUDA_ENTRY STV_DEFAULT"
_ZN2at6native63_GLOBAL__N__7310b794_30_DistributionGeometricKernel_cu_fa6e70a443distribution_elementwise_grid_stride_kernelIfLi4EZNS0_9templates4cuda21uniform_and_transformIifPNS_17CUDAGeneratorImplEZZZNS4_16geometric_kernelIS7_EEvRNS_18TensorIteratorBaseEdT_ENKUlvE_clEvENKUlvE1_clEvEUlfE_EEvSA_T1_T2_EUlP24curandStatePhilox4_32_10E0_ZNS1_27distribution_nullary_kernelIif6float4S7_SJ_SE_EEvSA_SG_RKT3_T4_EUlifE0_EEvlNS_15PhiloxCudaStateESF_SG_:
        /* <DEDUP_REMOVED lines=114> */
.L_x_527:
[----:B------:R-:W-:-:S07]  /*0720*/  MOV R36, 0x740 ;  /* 0x0000074000247802 */ /* 0x000fce0000000f00 */
[----:B------:R-:W-:Y:S05]  /*0730*/  CALL.REL.NOINC `($__internal_28_$__cuda_sm20_div_s64) ;  /* 0x0000004c00b47944 */ /* 0x000fea0003c00000 */
.L_x_528:
        /* <DEDUP_REMOVED lines=92> */
.L_x_551:
        /* <DEDUP_REMOVED lines=13> */
.L_x_530:
[----:B0-----:R-:W-:Y:S05]  /*0dd0*/  BSYNC.RECONVERGENT B0 ;  /* 0x0000000000007941 */ /* 0x001fea0003800200 */
.L_x_529:
        /* <DEDUP_REMOVED lines=62> */
.L_x_531:
        /* <DEDUP_REMOVED lines=9> */
.L_x_532:
        /* <DEDUP_REMOVED lines=35> */
[----:B0-----:R0:W-:Y:S02]  /*1480*/  STG.E desc[UR76][R28.64], R43 ;  /* 0x0000002b1c007986 */ /* 0x0011e4000c10194c */
.L_x_535:
[----:B------:R-:W-:Y:S05]  /*1490*/  BSYNC.RECONVERGENT B0 ;  /* 0x0000000000007941 */ /* 0x000fea0003800200 */
.L_x_534:
        /* <DEDUP_REMOVED lines=11> */
.L_x_537:
[----:B------:R-:W-:Y:S05]  /*1550*/  BSYNC.RECONVERGENT B0 ;  /* 0x0000000000007941 */ /* 0x000fea0003800200 */
.L_x_536:
        /* <DEDUP_REMOVED lines=11> */
.L_x_539:
[----:B------:R-:W-:Y:S05]  /*1610*/  BSYNC.RECONVERGENT B0 ;  /* 0x0000000000007941 */ /* 0x000fea0003800200 */
.L_x_538:
        /* <DEDUP_REMOVED lines=9> */
[----:B0-----:R3:W-:Y:S01]  /*16b0*/  STG.E desc[UR76][R28.64], R37 ;  /* 0x000000251c007986 */ /* 0x0017e2000c10194c */
[----:B------:R-:W-:Y:S05]  /*16c0*/  BRA `(.L_x_540) ;  /* 0x0000003c00a47947 */ /* 0x000fea0003800000 */
.L_x_533:
        /* <DEDUP_REMOVED lines=232> */
.L_x_543:
        /* <DEDUP_REMOVED lines=10> */
[----:B0-----:R0:W-:Y:S02]  /*25f0*/  STG.E desc[UR76][R40.64], R43 ;  /* 0x0000002b28007986 */ /* 0x0011e4000c10194c */
.L_x_542:
[----:B------:R-:W-:Y:S05]  /*2600*/  BSYNC.RECONVERGENT B0 ;  /* 0x0000000000007941 */ /* 0x000fea0003800200 */
.L_x_541:
        /* <DEDUP_REMOVED lines=233> */
.L_x_546:
        /* <DEDUP_REMOVED lines=10> */
[----:B0-----:R1:W-:Y:S04]  /*3540*/  STG.E desc[UR76][R28.64], R41 ;  /* 0x000000291c007986 */ /* 0x0013e8000c10194c */
.L_x_545:
[----:B------:R-:W-:Y:S05]  /*3550*/  BSYNC.RECONVERGENT B0 ;  /* 0x0000000000007941 */ /* 0x000fea0003800200 */
.L_x_544:
        /* <DEDUP_REMOVED lines=245> */
.L_x_549:
        /* <DEDUP_REMOVED lines=10> */
[----:B0-----:R1:W-:Y:S02]  /*4550*/  STG.E desc[UR76][R36.64], R41 ;  /* 0x0000002924007986 */ /* 0x0013e4000c10194c */
.L_x_548:
[----:B------:R-:W-:Y:S05]  /*4560*/  BSYNC.RECONVERGENT B0 ;  /* 0x0000000000007941 */ /* 0x000fea0003800200 */
.L_x_547:
        /* <DEDUP_REMOVED lines=244> */
.L_x_550:
        /* <DEDUP_REMOVED lines=11> */
.L_x_540:
        /* <DEDUP_REMOVED lines=11> */
        .weak           $__internal_28_$__cuda_sm20_div_s64
        .type           $__internal_28_$__cuda_sm20_div_s64,@function
        .size           $__internal_28_$__cuda_sm20_div_s64,(.L_x_810 - $__internal_28_$__cuda_sm20_div_s64)
$__internal_28_$__cuda_sm20_div_s64:
        /* <DEDUP_REMOVED lines=77> */
[----:B------:R-:W-:Y:S06]  /*5ae0*/  RET.REL.NODEC R36 `(_ZN2at6native63_GLOBAL__N__7310b794_30_DistributionGeometricKernel_cu_fa6e70a443distribution_elementwise_grid_stride_kernelIfLi4EZNS0_9templates4cuda21uniform_and_transformIifPNS_17CUDAGeneratorImplEZZZNS4_16geometric_kernelIS7_EEvRNS_18TensorIteratorBaseEdT_ENKUlvE_clEvENKUlvE1_clEvEUlfE_EEvSA_T1_T2_EUlP24curandStatePhilox4_32_10E0_ZNS1_27distribution_nullary_kernelIif6float4S7_SJ_SE_EEvSA_SG_RKT3_T4_EUlifE0_EEvlNS_15PhiloxCudaStateESF_SG_) ;  /* 0xffffffa424447950 */ /* 0x000fec0003c3ffff */
.L_x_552:
        /* <DEDUP_REMOVED lines=9> */
.L_x_810:


//--------------------- .text._ZN2at6native63_GLOBAL__N__7310b794_30_DistributionGeometricKernel_cu_fa6e70a443distribution_elementwise_grid_stride_kernelIfLi4EZNS0_9templates4cuda21uniform_and_transformIifPNS_17CUDAGeneratorImplEZZZNS4_16geometric_kernelIS7_EEvRNS_18TensorIteratorBaseEdT_ENKUlvE_clEvENKUlvE1_clEvEUlfE_EEvSA_T1_T2_EUlP24curandStatePhilox4_32_10E0_ZNS1_27distribution_nullary_kernelIif6float4S7_SJ_SE_EEvSA_SG_RKT3_T4_EUlifE_EEvlNS_15PhiloxCudaStateESF_SG_ --------------------------
	.section	.text._ZN2at6native63_GLOBAL__N__7310b794_30_DistributionGeometricKernel_cu_fa6e70a443distribution_elementwise_grid_stride_kernelIfLi4EZNS0_9templates4cuda21uniform_and_transformIifPNS_17CUDAGeneratorImplEZZZNS4_16geometric_kernelIS7_EEvRNS_18TensorIteratorBaseEdT_ENKUlvE_clEvENKUlvE1_clEvEUlfE_EEvSA_T1_T2_EUlP24curandStatePhilox4_32_10E0_ZNS1_27distribution_nullary_kernelIif6float4S7_SJ_SE_EEvSA_SG_RKT3_T4_EUlifE_EEvlNS_15PhiloxCudaStateESF_SG_,"ax",@progbits
	.align	128
.text._ZN2at6native63_GLOBAL__N__7310b794_30_DistributionGeometricKernel_cu_fa6e70a443distribution_elementwise_grid_stride_kernelIfLi4EZNS0_9templates4cuda21uniform_and_transformIifPNS_17CUDAGeneratorImplEZZZNS4_16geometric_kernelIS7_EEvRNS_18TensorIteratorBaseEdT_ENKUlvE_clEvENKUlvE1_clEvEUlfE_EEvSA_T1_T2_EUlP24curandStatePhilox4_32_10E0_ZNS1_27distribution_nullary_kernelIif6float4S7_SJ_SE_EEvSA_SG_RKT3_T4_EUlifE_EEvlNS_15PhiloxCudaStateESF_SG_:
        .type           _ZN2at6native63_GLOBAL__N__7310b794_30_DistributionGeometricKernel_cu_fa6e70a443distribution_elementwise_grid_stride_kernelIfLi4EZNS0_9templates4cuda21uniform_and_transformIifPNS_17CUDAGeneratorImplEZZZNS4_16geometric_kernelIS7_EEvRNS_18TensorIteratorBaseEdT_ENKUlvE_clEvENKUlvE1_clEvEUlfE_EEvSA_T1_T2_EUlP24curandStatePhilox4_32_10E0_ZNS1_27distribution_nullary_kernelIif6float4S7_SJ_SE_EEvSA_SG_RKT3_T4_EUlifE_EEvlNS_15PhiloxCudaStateESF_SG_,@function
        .size           _ZN2at6native63_GLOBAL__N__7310b794_30_DistributionGeometricKernel_cu_fa6e70a443distribution_elementwise_grid_stride_kernelIfLi4EZNS0_9templates4cuda21uniform_and_transformIifPNS_17CUDAGeneratorImplEZZZNS4_16geometric_kernelIS7_EEvRNS_18TensorIteratorBaseEdT_ENKUlvE_clEvENKUlvE1_clEvEUlfE_EEvSA_T1_T2_EUlP24curandStatePhilox4_32_10E0_ZNS1_27distribution_nullary_kernelIif6float4S7_SJ_SE_EEvSA_SG_RKT3_T4_EUlifE_EEvlNS_15PhiloxCudaStateESF_SG_,(.L_x_812 - _ZN2at6native63_GLOBAL__N__7310b794_30_DistributionGeometricKernel_cu_fa6e70a443distribution_elementwise_grid_stride_kernelIfLi4EZNS0_9templates4cuda21uniform_and_transformIifPNS_17CUDAGeneratorImplEZZZNS4_16geometric_kernelIS7_EEvRNS_18TensorIteratorBaseEdT_ENKUlvE_clEvENKUlvE1_clEvEUlfE_EEvSA_T1_T2_EUlP24curandStatePhilox4_32_10E0_ZNS1_27distribution_nullary_kernelIif6float4S7_SJ_SE_EEvSA_SG_RKT3_T4_EUlifE_EEvlNS_15PhiloxCudaStateESF_SG_)
        .other          _ZN2at6native63_GLOBAL__N__7310b794_30_DistributionGeometricKernel_cu_fa6e70a443distribution_elementwise_grid_stride_kernelIfLi4EZNS0_9templates4cuda21uniform_and_transformIifPNS_17CUDAGeneratorImplEZZZNS4_16geometric_kernelIS7_EEvRNS_18TensorIteratorBaseEdT_ENKUlvE_clEvENKUlvE1_clEvEUlfE_EEvSA_T1_T2_EUlP24curandStatePhilox4_32_10E0_ZNS1_27distribution_nullary_kernelIif6float4S7_SJ_SE_EEvSA_SG_RKT3_T4_EUlifE_EEvlNS_15PhiloxCudaStateESF_SG_,@"STO_CUDA_ENTRY STV_DEFAULT"
_ZN2at6native63_GLOBAL__N__7310b794_30_DistributionGeometricKernel_cu_fa6e70a443distribution_elementwise_grid_stride_kernelIfLi4EZNS0_9templates4cuda21uniform_and_transformIifPNS_17CUDAGeneratorImplEZZZNS4_16geometric_kernelIS7_EEvRNS_18TensorIteratorBaseEdT_ENKUlvE_clEvENKUlvE1_clEvEUlfE_EEvSA_T1_T2_EUlP24curandStatePhilox4_32_10E0_ZNS1_27distribution_nullary_kernelIif6float4S7_SJ_SE_EEvSA_SG_RKT3_T4_EUlifE_EEvlNS_15PhiloxCudaStateESF_SG_:
        /* <DEDUP_REMOVED lines=114> */
.L_x_553:
[----:B------:R-:W-:-:S07]  /*0720*/  MOV R32, 0x740 ;  /* 0x0000074000207802 */ /* 0x000fce0000000f00 */
[----:B------:R-:W-:Y:S05]  /*0730*/  CALL.REL.NOINC `($__internal_29_$__cuda_sm20_div_s64) ;  /* 0x0000000800f87944 */ /* 0x000fea0003c00000 */
.L_x_554:
        /* <DEDUP_REMOVED lines=27> */
.L_x_566:
        /* <DEDUP_REMOVED lines=13> */
.L_x_556:
[----:B------:R-:W-:Y:S05]  /*09c0*/  BSYNC.RECONVERGENT B0 ;  /* 0x0000000000007941 */ /* 0x000fea0003800200 */
.L_x_555:
        /* <DEDUP_REMOVED lines=51> */
.L_x_557:
        /* <DEDUP_REMOVED lines=9> */
.L_x_558:
        /* <DEDUP_REMOVED lines=31> */
[----:B0-----:R0:W-:Y:S04]  /*0f80*/  STG.E desc[UR6][R28.64], R53 ;  /* 0x000000351c007986 */ /* 0x0011e8000c101906 */
.L_x_560:
[----:B------:R-:W-:Y:S05]  /*0f90*/  BSYNC.RECONVERGENT B0 ;  /* 0x0000000000007941 */ /* 0x000fea0003800200 */
.L_x_559:
        /* <DEDUP_REMOVED lines=14> */
[----:B0-----:R1:W-:Y:S04]  /*1080*/  STG.E desc[UR6][R28.64], R53 ;  /* 0x000000351c007986 */ /* 0x0013e8000c101906 */
.L_x_562:
[----:B------:R-:W-:Y:S05]  /*1090*/  BSYNC.RECONVERGENT B0 ;  /* 0x0000000000007941 */ /* 0x000fea0003800200 */
.L_x_561:
        /* <DEDUP_REMOVED lines=14> */
[----:B0-----:R2:W-:Y:S04]  /*1180*/  STG.E desc[UR6][R28.64], R31 ;  /* 0x0000001f1c007986 */ /* 0x0015e8000c101906 */
.L_x_564:
[----:B------:R-:W-:Y:S05]  /*1190*/  BSYNC.RECONVERGENT B0 ;  /* 0x0000000000007941 */ /* 0x000fea0003800200 */
.L_x_563:
        /* <DEDUP_REMOVED lines=13> */
.L_x_565:
        /* <DEDUP_REMOVED lines=11> */
        .weak           $__internal_29_$__cuda_sm20_div_s64
        .type           $__internal_29_$__cuda_sm20_div_s64,@function
        .size           $__internal_29_$__cuda_sm20_div_s64,(.L_x_812 - $__internal_29_$__cuda_sm20_div_s64)
$__internal_29_$__cuda_sm20_div_s64:
        /* <DEDUP_REMOVED lines=77> */
[----:B------:R-:W-:Y:S06]  /*17f0*/  RET.REL.NODEC R32 `(_ZN2at6native63_GLOBAL__N__7310b794_30_DistributionGeometricKernel_cu_fa6e70a443distribution_elementwise_grid_stride_kernelIfLi4EZNS0_9templates4cuda21uniform_and_transformIifPNS_17CUDAGeneratorImplEZZZNS4_16geometric_kernelIS7_EEvRNS_18TensorIteratorBaseEdT_ENKUlvE_clEvENKUlvE1_clEvEUlfE_EEvSA_T1_T2_EUlP24curandStatePhilox4_32_10E0_ZNS1_27distribution_nullary_kernelIif6float4S7_SJ_SE_EEvSA_SG_RKT3_T4_EUlifE_EEvlNS_15PhiloxCudaStateESF_SG_) ;  /* 0xffffffe820007950 */ /* 0x000fec0003c3ffff */
.L_x_567:
        /* <DEDUP_REMOVED lines=16> */
.L_x_812:


//--------------------- .text._ZN2at6native63_GLOBAL__N__7310b794_30_DistributionGeometricKernel_cu_fa6e70a443distribution_elementwise_grid_stride_kernelIfLi4EZNS0_9templates4cuda21uniform_and_transformIifPNS_17CUDAGeneratorImplEZZZNS4_16geometric_kernelIS7_EEvRNS_18TensorIteratorBaseEdT_ENKUlvE_clEvENKUlvE1_clEvEUlfE_EEvSA_T1_T2_EUlP24curandStatePhilox4_32_10E_ZNS1_27distribution_nullary_kernelIif7double2S7_SJ_SE_EEvSA_SG_RKT3_T4_EUlifE0_EEvlNS_15PhiloxCudaStateESF_SG_ --------------------------
	.section	.text._ZN2at6native63_GLOBAL__N__7310b794_30_DistributionGeometricKernel_cu_fa6e70a443distribution_elementwise_grid_stride_kernelIfLi4EZNS0_9templates4cuda21uniform_and_transformIifPNS_17CUDAGeneratorImplEZZZNS4_16geometric_kernelIS7_EEvRNS_18TensorIteratorBaseEdT_ENKUlvE_clEvENKUlvE1_clEvEUlfE_EEvSA_T1_T2_EUlP24curandStatePhilox4_32_10E_ZNS1_27distribution_nullary_kernelIif7double2S7_SJ_SE_EEvSA_SG_RKT3_T4_EUlifE0_EEvlNS_15PhiloxCudaStateESF_SG_,"ax",@progbits
	.align	128
.text._ZN2at6native63_GLOBAL__N__7310b794_30_DistributionGeometricKernel_cu_fa6e70a443distribution_elementwise_grid_stride_kernelIfLi4EZNS0_9templates4cuda21uniform_and_transformIifPNS_17CUDAGeneratorImplEZZZNS4_16geometric_kernelIS7_EEvRNS_18TensorIteratorBaseEdT_ENKUlvE_clEvENKUlvE1_clEvEUlfE_EEvSA_T1_T2_EUlP24curandStatePhilox4_32_10E_ZNS1_27distribution_nullary_kernelIif7double2S7_SJ_SE_EEvSA_SG_RKT3_T4_EUlifE0_EEvlNS_15PhiloxCudaStateESF_SG_:
        .type           _ZN2at6native63_GLOBAL__N__7310b794_30_DistributionGeometricKernel_cu_fa6e70a443distribution_elementwise_grid_stride_kernelIfLi4EZNS0_9templates4cuda21uniform_and_transformIifPNS_17CUDAGeneratorImplEZZZNS4_16geometric_kernelIS7_EEvRNS_18TensorIteratorBaseEdT_ENKUlvE_clEvENKUlvE1_clEvEUlfE_EEvSA_T1_T2_EUlP24curandStatePhilox4_32_10E_ZNS1_27distribution_nullary_kernelIif7double2S7_SJ_SE_EEvSA_SG_RKT3_T4_EUlifE0_EEvlNS_15PhiloxCudaStateESF_SG_,@function
        .size           _ZN2at6native63_GLOBAL__N__7310b794_30_DistributionGeometricKernel_cu_fa6e70a443distribution_elementwise_grid_stride_kernelIfLi4EZNS0_9templates4cuda21uniform_and_transformIifPNS_17CUDAGeneratorImplEZZZNS4_16geometric_kernelIS7_EEvRNS_18TensorIteratorBaseEdT_ENKUlvE_clEvENKUlvE1_clEvEUlfE_EEvSA_T1_T2_EUlP24curandStatePhilox4_32_10E_ZNS1_27distribution_nullary_kernelIif7double2S7_SJ_SE_EEvSA_SG_RKT3_T4_EUlifE0_EEvlNS_15PhiloxCudaStateESF_SG_,(.L_x_814 - _ZN2at6native63_GLOBAL__N__7310b794_30_DistributionGeometricKernel_cu_fa6e70a443distribution_elementwise_grid_stride_kernelIfLi4EZNS0_9templates4cuda21uniform_and_transformIifPNS_17CUDAGeneratorImplEZZZNS4_16geometric_kernelIS7_EEvRNS_18TensorIteratorBaseEdT_ENKUlvE_clEvENKUlvE1_clEvEUlfE_EEvSA_T1_T2_EUlP24curandStatePhilox4_32_10E_ZNS1_27distribution_nullary_kernelIif7double2S7_SJ_SE_EEvSA_SG_RKT3_T4_EUlifE0_EEvlNS_15PhiloxCudaStateESF_SG_)
        .other          _ZN2at6native63_GLOBAL__N__7310b794_30_DistributionGeometricKernel_cu_fa6e70a443distribution_elementwise_grid_stride_kernelIfLi4EZNS0_9templates4cuda21uniform_and_transformIifPNS_17CUDAGeneratorImplEZZZNS4_16geometric_kernelIS7_EEvRNS_18TensorIteratorBaseEdT_ENKUlvE_clEvENKUlvE1_clEvEUlfE_EEvSA_T1_T2_EUlP24curandStatePhilox4_32_10E_ZNS1_27distribution_nullary_kernelIif7double2S7_SJ_SE_EEvSA_SG_RKT3_T4_EUlifE0_EEvlNS_15PhiloxCudaStateESF_SG_,@"STO_CUDA_ENTRY STV_DEFAULT"
_ZN2at6native63_GLOBAL__N__7310b794_30_DistributionGeometricKernel_cu_fa6e70a443distribution_elementwise_grid_stride_kernelIfLi4EZNS0_9templates4cuda21uniform_and_transformIifPNS_17CUDAGeneratorImplEZZZNS4_16geometric_kernelIS7_EEvRNS_18TensorIteratorBaseEdT_ENKUlvE_clEvENKUlvE1_clEvEUlfE_EEvSA_T1_T2_EUlP24curandStatePhilox4_32_10E_ZNS1_27distribution_nullary_kernelIif7double2S7_SJ_SE_EEvSA_SG_RKT3_T4_EUlifE0_EEvlNS_15PhiloxCudaStateESF_SG_:
        /* <DEDUP_REMOVED lines=112> */
.L_x_568:
[----:B------:R-:W-:-:S07]  /*0700*/  MOV R28, 0x720 ;  /* 0x00000720001c7802 */ /* 0x000fce0000000f00 */
[----:B------:R-:W-:Y:S05]  /*0710*/  CALL.REL.NOINC `($__internal_30_$__cuda_sm20_div_s64) ;  /* 0x00000050003c7944 */ /* 0x000fea0003c00000 */
.L_x_569:
        /* <DEDUP_REMOVED lines=111> */
.L_x_590:
        /* <DEDUP_REMOVED lines=13> */
.L_x_571:
[----:B------:R-:W-:Y:S05]  /*0ee0*/  BSYNC.RECONVERGENT B0 ;  /* 0x0000000000007941 */ /* 0x000fea0003800200 */
.L_x_570:
        /* <DEDUP_REMOVED lines=67> */
.L_x_572:
        /* <DEDUP_REMOVED lines=9> */
.L_x_573:
        /* <DEDUP_REMOVED lines=52> */
[----:B--2---:R1:W-:Y:S02]  /*16f0*/  STG.E desc[UR76][R42.64], R37 ;  /* 0x000000252a007986 */ /* 0x0043e4000c10194c */
.L_x_576:
[----:B------:R-:W-:Y:S05]  /*1700*/  BSYNC.RECONVERGENT B0 ;  /* 0x0000000000007941 */ /* 0x000fea0003800200 */
.L_x_575:
        /* <DEDUP_REMOVED lines=17> */
[----:B---3--:R2:W-:Y:S02]  /*1820*/  STG.E desc[UR76][R26.64], R37 ;  /* 0x000000251a007986 */ /* 0x0085e4000c10194c */
.L_x_578:
[----:B------:R-:W-:Y:S05]  /*1830*/  BSYNC.RECONVERGENT B0 ;  /* 0x0000000000007941 */ /* 0x000fea0003800200 */
.L_x_577:
        /* <DEDUP_REMOVED lines=9> */
.L_x_574:
        /* <DEDUP_REMOVED lines=241> */
.L_x_582:
        /* <DEDUP_REMOVED lines=8> */
[----:B0-----:R0:W-:Y:S02]  /*2860*/  STG.E desc[UR76][R26.64], R39 ;  /* 0x000000271a007986 */ /* 0x0011e4000c10194c */
.L_x_581:
[----:B------:R-:W-:Y:S05]  /*2870*/  BSYNC.RECONVERGENT B0 ;  /* 0x0000000000007941 */ /* 0x000fea0003800200 */
.L_x_580:
        /* <DEDUP_REMOVED lines=242> */
.L_x_585:
        /* <DEDUP_REMOVED lines=8> */
[----:B0-----:R0:W-:Y:S04]  /*3820*/  STG.E desc[UR76][R24.64], R35 ;  /* 0x0000002318007986 */ /* 0x0011e8000c10194c */
.L_x_584:
[----:B------:R-:W-:Y:S05]  /*3830*/  BSYNC.RECONVERGENT B0 ;  /* 0x0000000000007941 */ /* 0x000fea0003800200 */
.L_x_583:
        /* <DEDUP_REMOVED lines=245> */
.L_x_588:
[----:B------:R-:W0:Y:S02]  /*4790*/  LDCU.64 UR48, c[0x0][0x540] ;  /* 0x0000a800ff3077ac */ /* 0x000e240008000a00 */
[----:B0-----:R-:W-:-:S04]  /*47a0*/  IADD3 R26, P0, PT, R26, UR48, RZ ;  /* 0x000000301a1a7c10 */ /* 0x001fc8000ff1e0ff */
[----:B------:R-:W-:-:S05]  /*47b0*/  IADD3.X R27, PT, PT, RZ, UR49, RZ, P0, !PT ;  /* 0x00000031ff1b7c10 */ /* 0x000fca00087fe4ff */
[----:B------:R0:W-:Y:S04]  /*47c0*/  STG.E desc[UR76][R26.64], R30 ;  /* 0x0000001e1a007986 */ /* 0x0001e8000c10194c */
.L_x_587:
[----:B------:R-:W-:Y:S05]  /*47d0*/  BSYNC.RECONVERGENT B0 ;  /* 0x0000000000007941 */ /* 0x000fea0003800200 */
.L_x_586:
        /* <DEDUP_REMOVED lines=244> */
.L_x_589:
[----:B------:R-:W0:Y:S02]  /*5720*/  LDCU.64 UR48, c[0x0][0x540] ;  /* 0x0000a800ff3077ac */ /* 0x000e240008000a00 */
[----:B0-----:R-:W-:-:S04]  /*5730*/  IADD3 R26, P0, PT, R26, UR48, RZ ;  /* 0x000000301a1a7c10 */ /* 0x001fc8000ff1e0ff */
[----:B------:R-:W-:-:S05]  /*5740*/  IADD3.X R27, PT, PT, RZ, UR49, RZ, P0, !PT ;  /* 0x00000031ff1b7c10 */ /* 0x000fca00087fe4ff */
[----:B------:R1:W-:Y:S04]  /*5750*/  STG.E desc[UR76][R26.64], R31 ;  /* 0x0000001f1a007986 */ /* 0x0003e8000c10194c */
.L_x_579:
        /* <DEDUP_REMOVED lines=11> */
        .weak           $__internal_30_$__cuda_sm20_div_s64
        .type           $__internal_30_$__cuda_sm20_div_s64,@function
        .size           $__internal_30_$__cuda_sm20_div_s64,(.L_x_814 - $__internal_30_$__cuda_sm20_div_s64)
$__internal_30_$__cuda_sm20_div_s64:
        /* <DEDUP_REMOVED lines=77> */
[----:B------:R-:W-:Y:S06]  /*5ce0*/  RET.REL.NODEC R28 `(_ZN2at6native63_GLOBAL__N__7310b794_30_DistributionGeometricKernel_cu_fa6e70a443distribution_elementwise_grid_stride_kernelIfLi4EZNS0_9templates4cuda21uniform_and_transformIifPNS_17CUDAGeneratorImplEZZZNS4_16geometric_kernelIS7_EEvRNS_18TensorIteratorBaseEdT_ENKUlvE_clEvENKUlvE1_clEvEUlfE_EEvSA_T1_T2_EUlP24curandStatePhilox4_32_10E_ZNS1_27distribution_nullary_kernelIif7double2S7_SJ_SE_EEvSA_SG_RKT3_T4_EUlifE0_EEvlNS_15PhiloxCudaStateESF_SG_) ;  /* 0xffffffa01cc47950 */ /* 0x000fec0003c3ffff */
.L_x_591:
        /* <DEDUP_REMOVED lines=9> */
.L_x_814:


//--------------------- .text._ZN2at6native63_GLOBAL__N__7310b794_30_DistributionGeometricKernel_cu_fa6e70a443distribution_elementwise_grid_stride_kernelIfLi4EZNS0_9templates4cuda21uniform_and_transformIifPNS_17CUDAGeneratorImplEZZZNS4_16geometric_kernelIS7_EEvRNS_18TensorIteratorBaseEdT_ENKUlvE_clEvENKUlvE1_clEvEUlfE_EEvSA_T1_T2_EUlP24curandStatePhilox4_32_10E_ZNS1_27distribution_nullary_kernelIif7double2S7_SJ_SE_EEvSA_SG_RKT3_T4_EUlifE_EEvlNS_15PhiloxCudaStateESF_SG_ --------------------------
	.section	.text._ZN2at6native63_GLOBAL__N__7310b794_30_DistributionGeometricKernel_cu_fa6e70a443distribution_elementwise_grid_stride_kernelIfLi4EZNS0_9templates4cuda21uniform_and_transformIifPNS_17CUDAGeneratorImplEZZZNS4_16geometric_kernelIS7_EEvRNS_18TensorIteratorBaseEdT_ENKUlvE_clEvENKUlvE1_clEvEUlfE_EEvSA_T1_T2_EUlP24curandStatePhilox4_32_10E_ZNS1_27distribution_nullary_kernelIif7double2S7_SJ_SE_EEvSA_SG_RKT3_T4_EUlifE_EEvlNS_15PhiloxCudaStateESF_SG_,"ax",@progbits
	.align	128
.text._ZN2at6native63_GLOBAL__N__7310b794_30_DistributionGeometricKernel_cu_fa6e70a443distribution_elementwise_grid_stride_kernelIfLi4EZNS0_9templates4cuda21uniform_and_transformIifPNS_17CUDAGeneratorImplEZZZNS4_16geometric_kernelIS7_EEvRNS_18TensorIteratorBaseEdT_ENKUlvE_clEvENKUlvE1_clEvEUlfE_EEvSA_T1_T2_EUlP24curandStatePhilox4_32_10E_ZNS1_27distribution_nullary_kernelIif7double2S7_SJ_SE_EEvSA_SG_RKT3_T4_EUlifE_EEvlNS_15PhiloxCudaStateESF_SG_:
        .type           _ZN2at6native63_GLOBAL__N__7310b794_30_DistributionGeometricKernel_cu_fa6e70a443distribution_elementwise_grid_stride_kernelIfLi4EZNS0_9templates4cuda21uniform_and_transformIifPNS_17CUDAGeneratorImplEZZZNS4_16geometric_kernelIS7_EEvRNS_18TensorIteratorBaseEdT_ENKUlvE_clEvENKUlvE1_clEvEUlfE_EEvSA_T1_T2_EUlP24curandStatePhilox4_32_10E_ZNS1_27distribution_nullary_kernelIif7double2S7_SJ_SE_EEvSA_SG_RKT3_T4_EUlifE_EEvlNS_15PhiloxCudaStateESF_SG_,@function
        .size           _ZN2at6native63_GLOBAL__N__7310b794_30_DistributionGeometricKernel_cu_fa6e70a443distribution_elementwise_grid_stride_kernelIfLi4EZNS0_9templates4cuda21uniform_and_transformIifPNS_17CUDAGeneratorImplEZZZNS4_16geometric_kernelIS7_EEvRNS_18TensorIteratorBaseEdT_ENKUlvE_clEvENKUlvE1_clEvEUlfE_EEvSA_T1_T2_EUlP24curandStatePhilox4_32_10E_ZNS1_27distribution_nullary_kernelIif7double2S7_SJ_SE_EEvSA_SG_RKT3_T4_EUlifE_EEvlNS_15PhiloxCudaStateESF_SG_,(.L_x_816 - _ZN2at6native63_GLOBAL__N__7310b794_30_DistributionGeometricKernel_cu_fa6e70a443distribution_elementwise_grid_stride_kernelIfLi4EZNS0_9templates4cuda21uniform_and_transformIifPNS_17CUDAGeneratorImplEZZZNS4_16geometric_kernelIS7_EEvRNS_18TensorIteratorBaseEdT_ENKUlvE_clEvENKUlvE1_clEvEUlfE_EEvSA_T1_T2_EUlP24curandStatePhilox4_32_10E_ZNS1_27distribution_nullary_kernelIif7double2S7_SJ_SE_EEvSA_SG_RKT3_T4_EUlifE_EEvlNS_15PhiloxCudaStateESF_SG_)
        .other          _ZN2at6native63_GLOBAL__N__7310b794_30_DistributionGeometricKernel_cu_fa6e70a443distribution_elementwise_grid_stride_kernelIfLi4EZNS0_9templates4cuda21uniform_and_transformIifPNS_17CUDAGeneratorImplEZZZNS4_16geometric_kernelIS7_EEvRNS_18TensorIteratorBaseEdT_ENKUlvE_clEvENKUlvE1_clEvEUlfE_EEvSA_T1_T2_EUlP24curandStatePhilox4_32_10E_ZNS1_27distribution_nullary_kernelIif7double2S7_SJ_SE_EEvSA_SG_RKT3_T4_EUlifE_EEvlNS_15PhiloxCudaStateESF_SG_,@"STO_CUDA_ENTRY STV_DEFAULT"
_ZN2at6native63_GLOBAL__N__7310b794_30_DistributionGeometricKernel_cu_fa6e70a443distribution_elementwise_grid_stride_kernelIfLi4EZNS0_9templates4cuda21uniform_and_transformIifPNS_17CUDAGeneratorImplEZZZNS4_16geometric_kernelIS7_EEvRNS_18TensorIteratorBaseEdT_ENKUlvE_clEvENKUlvE1_clEvEUlfE_EEvSA_T1_T2_EUlP24curandStatePhilox4_32_10E_ZNS1_27distribution_nullary_kernelIif7double2S7_SJ_SE_EEvSA_SG_RKT3_T4_EUlifE_EEvlNS_15PhiloxCudaStateESF_SG_:
        /* <DEDUP_REMOVED lines=112> */
.L_x_592:
[----:B------:R-:W-:-:S07]  /*0700*/  MOV R42, 0x720 ;  /* 0x00000720002a7802 */ /* 0x000fce0000000f00 */
[----:B------:R-:W-:Y:S05]  /*0710*/  CALL.REL.NOINC `($__internal_31_$__cuda_sm20_div_s64) ;  /* 0x0000000c005c7944 */ /* 0x000fea0003c00000 */
.L_x_593:
        /* <DEDUP_REMOVED lines=37> */
.L_x_602:
        /* <DEDUP_REMOVED lines=13> */
.L_x_595:
[----:B------:R-:W-:Y:S05]  /*0a40*/  BSYNC.RECONVERGENT B0 ;  /* 0x0000000000007941 */ /* 0x000fea0003800200 */
.L_x_594:
        /* <DEDUP_REMOVED lines=51> */
.L_x_596:
        /* <DEDUP_REMOVED lines=9> */
.L_x_597:
        /* <DEDUP_REMOVED lines=42> */
[----:B0-----:R0:W-:Y:S04]  /*10b0*/  STG.E desc[UR6][R32.64], R51 ;  /* 0x0000003320007986 */ /* 0x0011e8000c101906 */
.L_x_599:
[----:B------:R-:W-:Y:S05]  /*10c0*/  BSYNC.RECONVERGENT B0 ;  /* 0x0000000000007941 */ /* 0x000fea0003800200 */
.L_x_598:
        /* <DEDUP_REMOVED lines=27> */
.L_x_601:
[----:B------:R-:W-:Y:S05]  /*1280*/  BSYNC.RECONVERGENT B0 ;  /* 0x0000000000007941 */ /* 0x000fea0003800200 */
.L_x_600:
        /* <DEDUP_REMOVED lines=32> */
        .weak           $__internal_31_$__cuda_sm20_div_s64
        .type           $__internal_31_$__cuda_sm20_div_s64,@function
        .size           $__internal_31_$__cuda_sm20_div_s64,(.L_x_816 - $__internal_31_$__cuda_sm20_div_s64)
$__internal_31_$__cuda_sm20_div_s64:
        /* <DEDUP_REMOVED lines=77> */
[----:B------:R-:W-:Y:S06]  /*1960*/  RET.REL.NODEC R42 `(_ZN2at6native63_GLOBAL__N__7310b794_30_DistributionGeometricKernel_cu_fa6e70a443distribution_elementwise_grid_stride_kernelIfLi4EZNS0_9templates4cuda21uniform_and_transformIifPNS_17CUDAGeneratorImplEZZZNS4_16geometric_kernelIS7_EEvRNS_18TensorIteratorBaseEdT_ENKUlvE_clEvENKUlvE1_clEvEUlfE_EEvSA_T1_T2_EUlP24curandStatePhilox4_32_10E_ZNS1_27distribution_nullary_kernelIif7double2S7_SJ_SE_EEvSA_SG_RKT3_T4_EUlifE_EEvlNS_15PhiloxCudaStateESF_SG_) ;  /* 0xffffffe42aa47950 */ /* 0x000fec0003c3ffff */
.L_x_603:
        /* <DEDUP_REMOVED lines=9> */
.L_x_816:


//--------------------- .text._ZN2at6native63_GLOBAL__N__7310b794_30_DistributionGeometricKernel_cu_fa6e70a443distribution_elementwise_grid_stride_kernelIfLi4EZNS0_9templates4cuda21uniform_and_transformIafPNS_17CUDAGeneratorImplEZZZNS4_16geometric_kernelIS7_EEvRNS_18TensorIteratorBaseEdT_ENKUlvE_clEvENKUlvE0_clEvEUlfE_EEvSA_T1_T2_EUlP24curandStatePhilox4_32_10E0_ZNS1_27distribution_nullary_kernelIaf6float4S7_SJ_SE_EEvSA_SG_RKT3_T4_EUlifE0_EEvlNS_15PhiloxCudaStateESF_SG_ --------------------------
	.section	.text._ZN2at6native63_GLOBAL__N__7310b794_30_DistributionGeometricKernel_cu_fa6e70a443distribution_elementwise_grid_stride_kernelIfLi4EZNS0_9templates4cuda21uniform_and_transformIafPNS_17CUDAGeneratorImplEZZZNS4_16geometric_kernelIS7_EEvRNS_18TensorIteratorBaseEdT_ENKUlvE_clEvENKUlvE0_clEvEUlfE_EEvSA_T1_T2_EUlP24curandStatePhilox4_32_10E0_ZNS1_27distribution_nullary_kernelIaf6float4S7_SJ_SE_EEvSA_SG_RKT3_T4_EUlifE0_EEvlNS_15PhiloxCudaStateESF_SG_,"ax",@progbits
	.align	128
.text._ZN2at6native63_GLOBAL__N__7310b794_30_DistributionGeometricKernel_cu_fa6e70a443distribution_elementwise_grid_stride_kernelIfLi4EZNS0_9templates4cuda21uniform_and_transformIafPNS_17CUDAGeneratorImplEZZZNS4_16geometric_kernelIS7_EEvRNS_18TensorIteratorBaseEdT_ENKUlvE_clEvENKUlvE0_clEvEUlfE_EEvSA_T1_T2_EUlP24curandStatePhilox4_32_10E0_ZNS1_27distribution_nullary_kernelIaf6float4S7_SJ_SE_EEvSA_SG_RKT3_T4_EUlifE0_EEvlNS_15PhiloxCudaStateESF_SG_:
        .type           _ZN2at6native63_GLOBAL__N__7310b794_30_DistributionGeometricKernel_cu_fa6e70a443distribution_elementwise_grid_stride_kernelIfLi4EZNS0_9templates4cuda21uniform_and_transformIafPNS_17CUDAGeneratorImplEZZZNS4_16geometric_kernelIS7_EEvRNS_18TensorIteratorBaseEdT_ENKUlvE_clEvENKUlvE0_clEvEUlfE_EEvSA_T1_T2_EUlP24curandStatePhilox4_32_10E0_ZNS1_27distribution_nullary_kernelIaf6float4S7_SJ_SE_EEvSA_SG_RKT3_T4_EUlifE0_EEvlNS_15PhiloxCudaStateESF_SG_,@function
        .size           _ZN2at6native63_GLOBAL__N__7310b794_30_DistributionGeometricKernel_cu_fa6e70a443distribution_elementwise_grid_stride_kernelIfLi4EZNS0_9templates4cuda21uniform_and_transformIafPNS_17CUDAGeneratorImplEZZZNS4_16geometric_kernelIS7_EEvRNS_18TensorIteratorBaseEdT_ENKUlvE_clEvENKUlvE0_clEvEUlfE_EEvSA_T1_T2_EUlP24curandStatePhilox4_32_10E0_ZNS1_27distribution_nullary_kernelIaf6float4S7_SJ_SE_EEvSA_SG_RKT3_T4_EUlifE0_EEvlNS_15PhiloxCudaStateESF_SG_,(.L_x_818 - _ZN2at6native63_GLOBAL__N__7310b794_30_DistributionGeometricKernel_cu_fa6e70a443distribution_elementwise_grid_stride_kernelIfLi4EZNS0_9templates4cuda21uniform_and_transformIafPNS_17CUDAGeneratorImplEZZZNS4_16geometric_kernelIS7_EEvRNS_18TensorIteratorBaseEdT_ENKUlvE_clEvENKUlvE0_clEvEUlfE_EEvSA_T1_T2_EUlP24curandStatePhilox4_32_10E0_ZNS1_27distribution_nullary_kernelIaf6float4S7_SJ_SE_EEvSA_SG_RKT3_T4_EUlifE0_EEvlNS_15PhiloxCudaStateESF_SG_)
        .other          _ZN2at6native63_GLOBAL__N__7310b794_30_DistributionGeometricKernel_cu_fa6e70a443distribution_elementwise_grid_stride_kernelIfLi4EZNS0_9templates4cuda21uniform_and_transformIafPNS_17CUDAGeneratorImplEZZZNS4_16geometric_kernelIS7_EEvRNS_18TensorIteratorBaseEdT_ENKUlvE_clEvENKUlvE0_clEvEUlfE_EEvSA_T1_T2_EUlP24curandStatePhilox4_32_10E0_ZNS1_27distribution_nullary_kernelIaf6float4S7_SJ_SE_EEvSA_SG_RKT3_T4_EUlifE0_EEvlNS_15PhiloxCudaStateESF_SG_,@"STO_CUDA_ENTRY STV_DEFAULT"
_ZN2at6native63_GLOBAL__N__7310b794_30_DistributionGeometricKernel_cu_fa6e70a443distribution_elementwise_grid_stride_kernelIfLi4EZNS0_9templates4cuda21uniform_and_transformIafPNS_17CUDAGeneratorImplEZZZNS4_16geometric_kernelIS7_EEvRNS_18TensorIteratorBaseEdT_ENKUlvE_clEvENKUlvE0_clEvEUlfE_EEvSA_T1_T2_EUlP24curandStatePhilox4_32_10E0_ZNS1_27distribution_nullary_kernelIaf6float4S7_SJ_SE_EEvSA_SG_RKT3_T4_EUlifE0_EEvlNS_15PhiloxCudaStateESF_SG_:
        /* <DEDUP_REMOVED lines=114> */
.L_x_604:
[----:B------:R-:W-:-:S07]  /*0720*/  MOV R36, 0x740 ;  /* 0x0000074000247802 */ /* 0x000fce0000000f00 */
[----:B------:R-:W-:Y:S05]  /*0730*/  CALL.REL.NOINC `($__internal_32_$__cuda_sm20_div_s64) ;  /* 0x0000004c00b47944 */ /* 0x000fea0003c00000 */
.L_x_605:
        /* <DEDUP_REMOVED lines=92> */
.L_x_628:
        /* <DEDUP_REMOVED lines=13> */
.L_x_607:
[----:B0-----:R-:W-:Y:S05]  /*0dd0*/  BSYNC.RECONVERGENT B0 ;  /* 0x0000000000007941 */ /* 0x001fea0003800200 */
.L_x_606:
        /* <DEDUP_REMOVED lines=62> */
.L_x_608:
        /* <DEDUP_REMOVED lines=9> */
.L_x_609:
        /* <DEDUP_REMOVED lines=35> */
[----:B0-----:R0:W-:Y:S02]  /*1480*/  STG.E.U8 desc[UR76][R28.64], R43 ;  /* 0x0000002b1c007986 */ /* 0x0011e4000c10114c */
.L_x_612:
[----:B------:R-:W-:Y:S05]  /*1490*/  BSYNC.RECONVERGENT B0 ;  /* 0x0000000000007941 */ /* 0x000fea0003800200 */
.L_x_611:
        /* <DEDUP_REMOVED lines=11> */
.L_x_614:
[----:B------:R-:W-:Y:S05]  /*1550*/  BSYNC.RECONVERGENT B0 ;  /* 0x0000000000007941 */ /* 0x000fea0003800200 */
.L_x_613:
        /* <DEDUP_REMOVED lines=11> */
.L_x_616:
[----:B------:R-:W-:Y:S05]  /*1610*/  BSYNC.RECONVERGENT B0 ;  /* 0x0000000000007941 */ /* 0x000fea0003800200 */
.L_x_615:
        /* <DEDUP_REMOVED lines=9> */
[----:B0-----:R3:W-:Y:S01]  /*16b0*/  STG.E.U8 desc[UR76][R28.64], R37 ;  /* 0x000000251c007986 */ /* 0x0017e2000c10114c */
[----:B------:R-:W-:Y:S05]  /*16c0*/  BRA `(.L_x_617) ;  /* 0x0000003c00a47947 */ /* 0x000fea0003800000 */
.L_x_610:
        /* <DEDUP_REMOVED lines=232> */
.L_x_620:
        /* <DEDUP_REMOVED lines=10> */
[----:B0-----:R0:W-:Y:S02]  /*25f0*/  STG.E.U8 desc[UR76][R40.64], R43 ;  /* 0x0000002b28007986 */ /* 0x0011e4000c10114c */
.L_x_619:
[----:B------:R-:W-:Y:S05]  /*2600*/  BSYNC.RECONVERGENT B0 ;  /* 0x0000000000007941 */ /* 0x000fea0003800200 */
.L_x_618:
        /* <DEDUP_REMOVED lines=233> */
.L_x_623:
        /* <DEDUP_REMOVED lines=10> */
[----:B0-----:R1:W-:Y:S04]  /*3540*/  STG.E.U8 desc[UR76][R28.64], R41 ;  /* 0x000000291c007986 */ /* 0x0013e8000c10114c */
.L_x_622:
[----:B------:R-:W-:Y:S05]  /*3550*/  BSYNC.RECONVERGENT B0 ;  /* 0x0000000000007941 */ /* 0x000fea0003800200 */
.L_x_621:
        /* <DEDUP_REMOVED lines=245> */
.L_x_626:
        /* <DEDUP_REMOVED lines=10> */
[----:B0-----:R1:W-:Y:S02]  /*4550*/  STG.E.U8 desc[UR76][R36.64], R41 ;  /* 0x0000002924007986 */ /* 0x0013e4000c10114c */
.L_x_625:
[----:B------:R-:W-:Y:S05]  /*4560*/  BSYNC.RECONVERGENT B0 ;  /* 0x0000000000007941 */ /* 0x000fea0003800200 */
.L_x_624:
        /* <DEDUP_REMOVED lines=244> */
.L_x_627:
        /* <DEDUP_REMOVED lines=11> */
.L_x_617:
        /* <DEDUP_REMOVED lines=11> */
        .weak           $__internal_32_$__cuda_sm20_div_s64
        .type           $__internal_32_$__cuda_sm20_div_s64,@function
        .size           $__internal_32_$__cuda_sm20_div_s64,(.L_x_818 - $__internal_32_$__cuda_sm20_div_s64)
$__internal_32_$__cuda_sm20_div_s64:
        /* <DEDUP_REMOVED lines=77> */
[----:B------:R-:W-:Y:S06]  /*5ae0*/  RET.REL.NODEC R36 `(_ZN2at6native63_GLOBAL__N__7310b794_30_DistributionGeometricKernel_cu_fa6e70a443distribution_elementwise_grid_stride_kernelIfLi4EZNS0_9templates4cuda21uniform_and_transformIafPNS_17CUDAGeneratorImplEZZZNS4_16geometric_kernelIS7_EEvRNS_18TensorIteratorBaseEdT_ENKUlvE_clEvENKUlvE0_clEvEUlfE_EEvSA_T1_T2_EUlP24curandStatePhilox4_32_10E0_ZNS1_27distribution_nullary_kernelIaf6float4S7_SJ_SE_EEvSA_SG_RKT3_T4_EUlifE0_EEvlNS_15PhiloxCudaStateESF_SG_) ;  /* 0xffffffa424447950 */ /* 0x000fec0003c3ffff */
.L_x_629:
        /* <DEDUP_REMOVED lines=9> */
.L_x_818:


//--------------------- .text._ZN2at6native63_GLOBAL__N__7310b794_30_DistributionGeometricKernel_cu_fa6e70a443distribution_elementwise_grid_stride_kernelIfLi4EZNS0_9templates4cuda21uniform_and_transformIafPNS_17CUDAGeneratorImplEZZZNS4_16geometric_kernelIS7_EEvRNS_18TensorIteratorBaseEdT_ENKUlvE_clEvENKUlvE0_clEvEUlfE_EEvSA_T1_T2_EUlP24curandStatePhilox4_32_10E0_ZNS1_27distribution_nullary_kernelIaf6float4S7_SJ_SE_EEvSA_SG_RKT3_T4_EUlifE_EEvlNS_15PhiloxCudaStateESF_SG_ --------------------------
	.section	.text._ZN2at6native63_GLOBAL__N__7310b794_30_DistributionGeometricKernel_cu_fa6e70a443distribution_elementwise_grid_stride_kernelIfLi4EZNS0_9templates4cuda21uniform_and_transformIafPNS_17CUDAGeneratorImplEZZZNS4_16geometric_kernelIS7_EEvRNS_18TensorIteratorBaseEdT_ENKUlvE_clEvENKUlvE0_clEvEUlfE_EEvSA_T1_T2_EUlP24curandStatePhilox4_32_10E0_ZNS1_27distribution_nullary_kernelIaf6float4S7_SJ_SE_EEvSA_SG_RKT3_T4_EUlifE_EEvlNS_15PhiloxCudaStateESF_SG_,"ax",@progbits
	.align	128
.text._ZN2at6native63_GLOBAL__N__7310b794_30_DistributionGeometricKernel_cu_fa6e70a443distribution_elementwise_grid_stride_kernelIfLi4EZNS0_9templates4cuda21uniform_and_transformIafPNS_17CUDAGeneratorImplEZZZNS4_16geometric_kernelIS7_EEvRNS_18TensorIteratorBaseEdT_ENKUlvE_clEvENKUlvE0_clEvEUlfE_EEvSA_T1_T2_EUlP24curandStatePhilox4_32_10E0_ZNS1_27distribution_nullary_kernelIaf6float4S7_SJ_SE_EEvSA_SG_RKT3_T4_EUlifE_EEvlNS_15PhiloxCudaStateESF_SG_:
        .type           _ZN2at6native63_GLOBAL__N__7310b794_30_DistributionGeometricKernel_cu_fa6e70a443distribution_elementwise_grid_stride_kernelIfLi4EZNS0_9templates4cuda21uniform_and_transformIafPNS_17CUDAGeneratorImplEZZZNS4_16geometric_kernelIS7_EEvRNS_18TensorIteratorBaseEdT_ENKUlvE_clEvENKUlvE0_clEvEUlfE_EEvSA_T1_T2_EUlP24curandStatePhilox4_32_10E0_ZNS1_27distribution_nullary_kernelIaf6float4S7_SJ_SE_EEvSA_SG_RKT3_T4_EUlifE_EEvlNS_15PhiloxCudaStateESF_SG_,@function
        .size           _ZN2at6native63_GLOBAL__N__7310b794_30_DistributionGeometricKernel_cu_fa6e70a443distribution_elementwise_grid_stride_kernelIfLi4EZNS0_9templates4cuda21uniform_and_transformIafPNS_17CUDAGeneratorImplEZZZNS4_16geometric_kernelIS7_EEvRNS_18TensorIteratorBaseEdT_ENKUlvE_clEvENKUlvE0_clEvEUlfE_EEvSA_T1_T2_EUlP24curandStatePhilox4_32_10E0_ZNS1_27distribution_nullary_kernelIaf6float4S7_SJ_SE_EEvSA_SG_RKT3_T4_EUlifE_EEvlNS_15PhiloxCudaStateESF_SG_,(.L_x_820 - _ZN2at6native63_GLOBAL__N__7310b794_30_DistributionGeometricKernel_cu_fa6e70a443distribution_elementwise_grid_stride_kernelIfLi4EZNS0_9templates4cuda21uniform_and_transformIafPNS_17CUDAGeneratorImplEZZZNS4_16geometric_kernelIS7_EEvRNS_18TensorIteratorBaseEdT_ENKUlvE_clEvENKUlvE0_clEvEUlfE_EEvSA_T1_T2_EUlP24curandStatePhilox4_32_10E0_ZNS1_27distribution_nullary_kernelIaf6float4S7_SJ_SE_EEvSA_SG_RKT3_T4_EUlifE_EEvlNS_15PhiloxCudaStateESF_SG_)
        .other          _ZN2at6native63_GLOBAL__N__7310b794_30_DistributionGeometricKernel_cu_fa6e70a443distribution_elementwise_grid_stride_kernelIfLi4EZNS0_9templates4cuda21uniform_and_transformIafPNS_17CUDAGeneratorImplEZZZNS4_16geometric_kernelIS7_EEvRNS_18TensorIteratorBaseEdT_ENKUlvE_clEvENKUlvE0_clEvEUlfE_EEvSA_T1_T2_EUlP24curandStatePhilox4_32_10E0_ZNS1_27distribution_nullary_kernelIaf6float4S7_SJ_SE_EEvSA_SG_RKT3_T4_EUlifE_EEvlNS_15PhiloxCudaStateESF_SG_,@"STO_CUDA_ENTRY STV_DEFAULT"
_ZN2at6native63_GLOBAL__N__7310b794_30_DistributionGeometricKernel_cu_fa6e70a443distribution_elementwise_grid_stride_kernelIfLi4EZNS0_9templates4cuda21uniform_and_transformIafPNS_17CUDAGeneratorImplEZZZNS4_16geometric_kernelIS7_EEvRNS_18TensorIteratorBaseEdT_ENKUlvE_clEvENKUlvE0_clEvEUlfE_EEvSA_T1_T2_EUlP24curandStatePhilox4_32_10E0_ZNS1_27distribution_nullary_kernelIaf6float4S7_SJ_SE_EEvSA_SG_RKT3_T4_EUlifE_EEvlNS_15PhiloxCudaStateESF_SG_:
        /* <DEDUP_REMOVED lines=114> */
.L_x_630:
[----:B------:R-:W-:-:S07]  /*0720*/  MOV R32, 0x740 ;  /* 0x0000074000207802 */ /* 0x000fce0000000f00 */
[----:B------:R-:W-:Y:S05]  /*0730*/  CALL.REL.NOINC `($__internal_33_$__cuda_sm20_div_s64) ;  /* 0x0000000800f87944 */ /* 0x000fea0003c00000 */
.L_x_631:
        /* <DEDUP_REMOVED lines=27> */
.L_x_643:
        /* <DEDUP_REMOVED lines=13> */
.L_x_633:
[----:B------:R-:W-:Y:S05]  /*09c0*/  BSYNC.RECONVERGENT B0 ;  /* 0x0000000000007941 */ /* 0x000fea0003800200 */
.L_x_632:
        /* <DEDUP_REMOVED lines=51> */
.L_x_634:
        /* <DEDUP_REMOVED lines=9> */
.L_x_635:
        /* <DEDUP_REMOVED lines=31> */
[----:B0-----:R0:W-:Y:S04]  /*0f80*/  STG.E.U8 desc[UR6][R28.64], R53 ;  /* 0x000000351c007986 */ /* 0x0011e8000c101106 */
.L_x_637:
[----:B------:R-:W-:Y:S05]  /*0f90*/  BSYNC.RECONVERGENT B0 ;  /* 0x0000000000007941 */ /* 0x000fea0003800200 */
.L_x_636:
        /* <DEDUP_REMOVED lines=14> */
[----:B0-----:R1:W-:Y:S04]  /*1080*/  STG.E.U8 desc[UR6][R28.64], R53 ;  /* 0x000000351c007986 */ /* 0x0013e8000c101106 */
.L_x_639:
[----:B------:R-:W-:Y:S05]  /*1090*/  BSYNC.RECONVERGENT B0 ;  /* 0x0000000000007941 */ /* 0x000fea0003800200 */
.L_x_638:
        /* <DEDUP_REMOVED lines=14> */
[----:B0-----:R2:W-:Y:S04]  /*1180*/  STG.E.U8 desc[UR6][R28.64], R31 ;  /* 0x0000001f1c007986 */ /* 0x0015e8000c101106 */
.L_x_641:
[----:B------:R-:W-:Y:S05]  /*1190*/  BSYNC.RECONVERGENT B0 ;  /* 0x0000000000007941 */ /* 0x000fea0003800200 */
.L_x_640:
        /* <DEDUP_REMOVED lines=13> */
.L_x_642:
        /* <DEDUP_REMOVED lines=11> */
        .weak           $__internal_33_$__cuda_sm20_div_s64
        .type           $__internal_33_$__cuda_sm20_div_s64,@function
        .size           $__internal_33_$__cuda_sm20_div_s64,(.L_x_820 - $__internal_33_$__cuda_sm20_div_s64)
$__internal_33_$__cuda_sm20_div_s64:
        /* <DEDUP_REMOVED lines=77> */
[----:B------:R-:W-:Y:S06]  /*17f0*/  RET.REL.NODEC R32 `(_ZN2at6native63_GLOBAL__N__7310b794_30_DistributionGeometricKernel_cu_fa6e70a443distribution_elementwise_grid_stride_kernelIfLi4EZNS0_9templates4cuda21uniform_and_transformIafPNS_17CUDAGeneratorImplEZZZNS4_16geometric_kernelIS7_EEvRNS_18TensorIteratorBaseEdT_ENKUlvE_clEvENKUlvE0_clEvEUlfE_EEvSA_T1_T2_EUlP24curandStatePhilox4_32_10E0_ZNS1_27distribution_nullary_kernelIaf6float4S7_SJ_SE_EEvSA_SG_RKT3_T4_EUlifE_EEvlNS_15PhiloxCudaStateESF_SG_) ;  /* 0xffffffe820007950 */ /* 0x000fec0003c3ffff */
.L_x_644:
        /* <DEDUP_REMOVED lines=16> */
.L_x_820:


//--------------------- .text._ZN2at6native63_GLOBAL__N__7310b794_30_DistributionGeometricKernel_cu_fa6e70a443distribution_elementwise_grid_stride_kernelIfLi4EZNS0_9templates4cuda21uniform_and_transformIafPNS_17CUDAGeneratorImplEZZZNS4_16geometric_kernelIS7_EEvRNS_18TensorIteratorBaseEdT_ENKUlvE_clEvENKUlvE0_clEvEUlfE_EEvSA_T1_T2_EUlP24curandStatePhilox4_32_10E_ZNS1_27distribution_nullary_kernelIaf7double2S7_SJ_SE_EEvSA_SG_RKT3_T4_EUlifE0_EEvlNS_15PhiloxCudaStateESF_SG_ --------------------------
	.section	.text._ZN2at6native63_GLOBAL__N__7310b794_30_DistributionGeometricKernel_cu_fa6e70a443distribution_elementwise_grid_stride_kernelIfLi4EZNS0_9templates4cuda21uniform_and_transformIafPNS_17CUDAGeneratorImplEZZZNS4_16geometric_kernelIS7_EEvRNS_18TensorIteratorBaseEdT_ENKUlvE_clEvENKUlvE0_clEvEUlfE_EEvSA_T1_T2_EUlP24curandStatePhilox4_32_10E_ZNS1_27distribution_nullary_kernelIaf7double2S7_SJ_SE_EEvSA_SG_RKT3_T4_EUlifE0_EEvlNS_15PhiloxCudaStateESF_SG_,"ax",@progbits
	.align	128
.text._ZN2at6native63_GLOBAL__N__7310b794_30_DistributionGeometricKernel_cu_fa6e70a443distribution_elementwise_grid_stride_kernelIfLi4EZNS0_9templates4cuda21uniform_and_transformIafPNS_17CUDAGeneratorImplEZZZNS4_16geometric_kernelIS7_EEvRNS_18TensorIteratorBaseEdT_ENKUlvE_clEvENKUlvE0_clEvEUlfE_EEvSA_T1_T2_EUlP24curandStatePhilox4_32_10E_ZNS1_27distribution_nullary_kernelIaf7double2S7_SJ_SE_EEvSA_SG_RKT3_T4_EUlifE0_EEvlNS_15PhiloxCudaStateESF_SG_:
        .type           _ZN2at6native63_GLOBAL__N__7310b794_30_DistributionGeometricKernel_cu_fa6e70a443distribution_elementwise_grid_stride_kernelIfLi4EZNS0_9templates4cuda21uniform_and_transformIafPNS_17CUDAGeneratorImplEZZZNS4_16geometric_kernelIS7_EEvRNS_18TensorIteratorBaseEdT_ENKUlvE_clEvENKUlvE0_clEvEUlfE_EEvSA_T1_T2_EUlP24curandStatePhilox4_32_10E_ZNS1_27distribution_nullary_kernelIaf7double2S7_SJ_SE_EEvSA_SG_RKT3_T4_EUlifE0_EEvlNS_15PhiloxCudaStateESF_SG_,@function
        .size           _ZN2at6native63_GLOBAL__N__7310b794_30_DistributionGeometricKernel_cu_fa6e70a443distribution_elementwise_grid_stride_kernelIfLi4EZNS0_9templates4cuda21uniform_and_transformIafPNS_17CUDAGeneratorImplEZZZNS4_16geometric_kernelIS7_EEvRNS_18TensorIteratorBaseEdT_ENKUlvE_clEvENKUlvE0_clEvEUlfE_EEvSA_T1_T2_EUlP24curandStatePhilox4_32_10E_ZNS1_27distribution_nullary_kernelIaf7double2S7_SJ_SE_EEvSA_SG_RKT3_T4_EUlifE0_EEvlNS_15PhiloxCudaStateESF_SG_,(.L_x_822 - _ZN2at6native63_GLOBAL__N__7310b794_30_DistributionGeometricKernel_cu_fa6e70a443distribution_elementwise_grid_stride_kernelIfLi4EZNS0_9templates4cuda21uniform_and_transformIafPNS_17CUDAGeneratorImplEZZZNS4_16geometric_kernelIS7_EEvRNS_18TensorIteratorBaseEdT_ENKUlvE_clEvENKUlvE0_clEvEUlfE_EEvSA_T1_T2_EUlP24curandStatePhilox4_32_10E_ZNS1_27distribution_nullary_kernelIaf7double2S7_SJ_SE_EEvSA_SG_RKT3_T4_EUlifE0_EEvlNS_15PhiloxCudaStateESF_SG_)
        .other          _ZN2at6native63_GLOBAL__N__7310b794_30_DistributionGeometricKernel_cu_fa6e70a443distribution_elementwise_grid_stride_kernelIfLi4EZNS0_9templates4cuda21uniform_and_transformIafPNS_17CUDAGeneratorImplEZZZNS4_16geometric_kernelIS7_EEvRNS_18TensorIteratorBaseEdT_ENKUlvE_clEvENKUlvE0_clEvEUlfE_EEvSA_T1_T2_EUlP24curandStatePhilox4_32_10E_ZNS1_27distribution_nullary_kernelIaf7double2S7_SJ_SE_EEvSA_SG_RKT3_T4_EUlifE0_EEvlNS_15PhiloxCudaStateESF_SG_,@"STO_CUDA_ENTRY STV_DEFAULT"
_ZN2at6native63_GLOBAL__N__7310b794_30_DistributionGeometricKernel_cu_fa6e70a443distribution_elementwise_grid_stride_kernelIfLi4EZNS0_9templates4cuda21uniform_and_transformIafPNS_17CUDAGeneratorImplEZZZNS4_16geometric_kernelIS7_EEvRNS_18TensorIteratorBaseEdT_ENKUlvE_clEvENKUlvE0_clEvEUlfE_EEvSA_T1_T2_EUlP24curandStatePhilox4_32_10E_ZNS1_27distribution_nullary_kernelIaf7double2S7_SJ_SE_EEvSA_SG_RKT3_T4_EUlifE0_EEvlNS_15PhiloxCudaStateESF_SG_:
        /* <DEDUP_REMOVED lines=112> */
.L_x_645:
[----:B------:R-:W-:-:S07]  /*0700*/  MOV R28, 0x720 ;  /* 0x00000720001c7802 */ /* 0x000fce0000000f00 */
[----:B------:R-:W-:Y:S05]  /*0710*/  CALL.REL.NOINC `($__internal_34_$__cuda_sm20_div_s64) ;  /* 0x00000050003c7944 */ /* 0x000fea0003c00000 */
.L_x_646:
        /* <DEDUP_REMOVED lines=111> */
.L_x_667:
        /* <DEDUP_REMOVED lines=13> */
.L_x_648:
[----:B------:R-:W-:Y:S05]  /*0ee0*/  BSYNC.RECONVERGENT B0 ;  /* 0x0000000000007941 */ /* 0x000fea0003800200 */
.L_x_647:
        /* <DEDUP_REMOVED lines=67> */
.L_x_649:
        /* <DEDUP_REMOVED lines=9> */
.L_x_650:
        /* <DEDUP_REMOVED lines=52> */
[----:B--2---:R1:W-:Y:S02]  /*16f0*/  STG.E.U8 desc[UR76][R42.64], R37 ;  /* 0x000000252a007986 */ /* 0x0043e4000c10114c */
.L_x_653:
[----:B------:R-:W-:Y:S05]  /*1700*/  BSYNC.RECONVERGENT B0 ;  /* 0x0000000000007941 */ /* 0x000fea0003800200 */
.L_x_652:
        /* <DEDUP_REMOVED lines=17> */
[----:B---3--:R2:W-:Y:S02]  /*1820*/  STG.E.U8 desc[UR76][R26.64], R37 ;  /* 0x000000251a007986 */ /* 0x0085e4000c10114c */
.L_x_655:
[----:B------:R-:W-:Y:S05]  /*1830*/  BSYNC.RECONVERGENT B0 ;  /* 0x0000000000007941 */ /* 0x000fea0003800200 */
.L_x_654:
[----:B------:R-:W-:Y:S01]  /*1840*/  IADD3 R25, P1, PT, R38, R11, RZ ;  /* 0x0000000b26197210 */ /* 0x000fe20007f3e0ff */
[----:B0-----:R3:W-:Y:S03]  /*1850*/  @!P0 STG.E.U8 desc[UR76][R40.64], R28 ;  /* 0x0000001c28008986 */ /* 0x0017e6000c10114c */
[----:B------:R-:W-:Y:S02]  /*1860*/  ISETP.GE.U32.AND P0, PT, R25, R22, PT ;  /* 0x000000161900720c */ /* 0x000fe40003f06070 */
[----:B------:R-:W-:-:S04]  /*1870*/  IADD3.X R24, PT, PT, RZ, R12, RZ, P1, !PT ;  /* 0x0000000cff187210 */ /* 0x000fc80000ffe4ff */
[----:B------:R-:W-:-:S13]  /*1880*/  ISETP.GE.AND.EX P0, PT, R24, R23, PT, P0 ;  /* 0x000000171800720c */ /* 0x000fda0003f06300 */
[----:B---3--:R-:W-:Y:S05]  /*1890*/  @P0 BRA `(.L_x_656) ;  /* 0x0000003c00b00947 */ /* 0x008fea0003800000 */
[----:B------:R-:W0:Y:S02]  /*18a0*/  LDC.64 R24, c[0x0][0x540] ;  /* 0x00015000ff187b82 */ /* 0x000e240000000a00 */
[----:B0-----:R3:W-:Y:S01]  /*18b0*/  STG.E.U8 desc[UR76][R24.64], R29 ;  /* 0x0000001d18007986 */ /* 0x0017e2000c10114c */
[----:B------:R-:W-:Y:S05]  /*18c0*/  BRA `(.L_x_656) ;  /* 0x0000003c00a47947 */ /* 0x000fea0003800000 */
.L_x_651:
        /* <DEDUP_REMOVED lines=241> */
.L_x_659:
        /* <DEDUP_REMOVED lines=8> */
[----:B0-----:R0:W-:Y:S02]  /*2860*/  STG.E.U8 desc[UR76][R26.64], R39 ;  /* 0x000000271a007986 */ /* 0x0011e4000c10114c */
.L_x_658:
[----:B------:R-:W-:Y:S05]  /*2870*/  BSYNC.RECONVERGENT B0 ;  /* 0x0000000000007941 */ /* 0x000fea0003800200 */
.L_x_657:
        /* <DEDUP_REMOVED lines=242> */
.L_x_662:
        /* <DEDUP_REMOVED lines=8> */
[----:B0-----:R0:W-:Y:S04]  /*3820*/  STG.E.U8 desc[UR76][R24.64], R35 ;  /* 0x0000002318007986 */ /* 0x0011e8000c10114c */
.L_x_661:
[----:B------:R-:W-:Y:S05]  /*3830*/  BSYNC.RECONVERGENT B0 ;  /* 0x0000000000007941 */ /* 0x000fea0003800200 */
.L_x_660:
        /* <DEDUP_REMOVED lines=245> */
.L_x_665:
[----:B------:R-:W0:Y:S02]  /*4790*/  LDCU.64 UR48, c[0x0][0x540] ;  /* 0x0000a800ff3077ac */ /* 0x000e240008000a00 */
[----:B0-----:R-:W-:-:S04]  /*47a0*/  IADD3 R26, P0, PT, R26, UR48, RZ ;  /* 0x000000301a1a7c10 */ /* 0x001fc8000ff1e0ff */
[----:B------:R-:W-:-:S05]  /*47b0*/  IADD3.X R27, PT, PT, RZ, UR49, RZ, P0, !PT ;  /* 0x00000031ff1b7c10 */ /* 0x000fca00087fe4ff */
[----:B------:R0:W-:Y:S04]  /*47c0*/  STG.E.U8 desc[UR76][R26.64], R30 ;  /* 0x0000001e1a007986 */ /* 0x0001e8000c10114c */
.L_x_664:
[----:B------:R-:W-:Y:S05]  /*47d0*/  BSYNC.RECONVERGENT B0 ;  /* 0x0000000000007941 */ /* 0x000fea0003800200 */
.L_x_663:
        /* <DEDUP_REMOVED lines=244> */
.L_x_666:
[----:B------:R-:W0:Y:S02]  /*5720*/  LDCU.64 UR48, c[0x0][0x540] ;  /* 0x0000a800ff3077ac */ /* 0x000e240008000a00 */
[----:B0-----:R-:W-:-:S04]  /*5730*/  IADD3 R26, P0, PT, R26, UR48, RZ ;  /* 0x000000301a1a7c10 */ /* 0x001fc8000ff1e0ff */
[----:B------:R-:W-:-:S05]  /*5740*/  IADD3.X R27, PT, PT, RZ, UR49, RZ, P0, !PT ;  /* 0x00000031ff1b7c10 */ /* 0x000fca00087fe4ff */
[----:B------:R1:W-:Y:S04]  /*5750*/  STG.E.U8 desc[UR76][R26.64], R31 ;  /* 0x0000001f1a007986 */ /* 0x0003e8000c10114c */
.L_x_656:
        /* <DEDUP_REMOVED lines=11> */
        .weak           $__internal_34_$__cuda_sm20_div_s64
        .type           $__internal_34_$__cuda_sm20_div_s64,@function
        .size           $__internal_34_$__cuda_sm20_div_s64,(.L_x_822 - $__internal_34_$__cuda_sm20_div_s64)
$__internal_34_$__cuda_sm20_div_s64:
        /* <DEDUP_REMOVED lines=77> */
[----:B------:R-:W-:Y:S06]  /*5ce0*/  RET.REL.NODEC R28 `(_ZN2at6native63_GLOBAL__N__7310b794_30_DistributionGeometricKernel_cu_fa6e70a443distribution_elementwise_grid_stride_kernelIfLi4EZNS0_9templates4cuda21uniform_and_transformIafPNS_17CUDAGeneratorImplEZZZNS4_16geometric_kernelIS7_EEvRNS_18TensorIteratorBaseEdT_ENKUlvE_clEvENKUlvE0_clEvEUlfE_EEvSA_T1_T2_EUlP24curandStatePhilox4_32_10E_ZNS1_27distribution_nullary_kernelIaf7double2S7_SJ_SE_EEvSA_SG_RKT3_T4_EUlifE0_EEvlNS_15PhiloxCudaStateESF_SG_) ;  /* 0xffffffa01cc47950 */ /* 0x000fec0003c3ffff */
.L_x_668:
        /* <DEDUP_REMOVED lines=9> */
.L_x_822:


//--------------------- .text._ZN2at6native63_GLOBAL__N__7310b794_30_DistributionGeometricKernel_cu_fa6e70a443distribution_elementwise_grid_stride_kernelIfLi4EZNS0_9templates4cuda21uniform_and_transformIafPNS_17CUDAGeneratorImplEZZZNS4_16geometric_kernelIS7_EEvRNS_18TensorIteratorBaseEdT_ENKUlvE_clEvENKUlvE0_clEvEUlfE_EEvSA_T1_T2_EUlP24curandStatePhilox4_32_10E_ZNS1_27distribution_nullary_kernelIaf7double2S7_SJ_SE_EEvSA_SG_RKT3_T4_EUlifE_EEvlNS_15PhiloxCudaStateESF_SG_ --------------------------
	.section	.text._ZN2at6native63_GLOBAL__N__7310b794_30_DistributionGeometricKernel_cu_fa6e70a443distribution_elementwise_grid_stride_kernelIfLi4EZNS0_9templates4cuda21uniform_and_transformIafPNS_17CUDAGeneratorImplEZZZNS4_16geometric_kernelIS7_EEvRNS_18TensorIteratorBaseEdT_ENKUlvE_clEvENKUlvE0_clEvEUlfE_EEvSA_T1_T2_EUlP24curandStatePhilox4_32_10E_ZNS1_27distribution_nullary_kernelIaf7double2S7_SJ_SE_EEvSA_SG_RKT3_T4_EUlifE_EEvlNS_15PhiloxCudaStateESF_SG_,"ax",@progbits
	.align	128
.text._ZN2at6native63_GLOBAL__N__7310b794_30_DistributionGeometricKernel_cu_fa6e70a443distribution_elementwise_grid_stride_kernelIfLi4EZNS0_9templates4cuda21uniform_and_transformIafPNS_17CUDAGeneratorImplEZZZNS4_16geometric_kernelIS7_EEvRNS_18TensorIteratorBaseEdT_ENKUlvE_clEvENKUlvE0_clEvEUlfE_EEvSA_T1_T2_EUlP24curandStatePhilox4_32_10E_ZNS1_27distribution_nullary_kernelIaf7double2S7_SJ_SE_EEvSA_SG_RKT3_T4_EUlifE_EEvlNS_15PhiloxCudaStateESF_SG_:
        .type           _ZN2at6native63_GLOBAL__N__7310b794_30_DistributionGeometricKernel_cu_fa6e70a443distribution_elementwise_grid_stride_kernelIfLi4EZNS0_9templates4cuda21uniform_and_transformIafPNS_17CUDAGeneratorImplEZZZNS4_16geometric_kernelIS7_EEvRNS_18TensorIteratorBaseEdT_ENKUlvE_clEvENKUlvE0_clEvEUlfE_EEvSA_T1_T2_EUlP24curandStatePhilox4_32_10E_ZNS1_27distribution_nullary_kernelIaf7double2S7_SJ_SE_EEvSA_SG_RKT3_T4_EUlifE_EEvlNS_15PhiloxCudaStateESF_SG_,@function
        .size           _ZN2at6native63_GLOBAL__N__7310b794_30_DistributionGeometricKernel_cu_fa6e70a443distribution_elementwise_grid_stride_kernelIfLi4EZNS0_9templates4cuda21uniform_and_transformIafPNS_17CUDAGeneratorImplEZZZNS4_16geometric_kernelIS7_EEvRNS_18TensorIteratorBaseEdT_ENKUlvE_clEvENKUlvE0_clEvEUlfE_EEvSA_T1_T2_EUlP24curandStatePhilox4_32_10E_ZNS1_27distribution_nullary_kernelIaf7double2S7_SJ_SE_EEvSA_SG_RKT3_T4_EUlifE_EEvlNS_15PhiloxCudaStateESF_SG_,(.L_x_824 - _ZN2at6native63_GLOBAL__N__7310b794_30_DistributionGeometricKernel_cu_fa6e70a443distribution_elementwise_grid_stride_kernelIfLi4EZNS0_9templates4cuda21uniform_and_transformIafPNS_17CUDAGeneratorImplEZZZNS4_16geometric_kernelIS7_EEvRNS_18TensorIteratorBaseEdT_ENKUlvE_clEvENKUlvE0_clEvEUlfE_EEvSA_T1_T2_EUlP24curandStatePhilox4_32_10E_ZNS1_27distribution_nullary_kernelIaf7double2S7_SJ_SE_EEvSA_SG_RKT3_T4_EUlifE_EEvlNS_15PhiloxCudaStateESF_SG_)
        .other          _ZN2at6native63_GLOBAL__N__7310b794_30_DistributionGeometricKernel_cu_fa6e70a443distribution_elementwise_grid_stride_kernelIfLi4EZNS0_9templates4cuda21uniform_and_transformIafPNS_17CUDAGeneratorImplEZZZNS4_16geometric_kernelIS7_EEvRNS_18TensorIteratorBaseEdT_ENKUlvE_clEvENKUlvE0_clEvEUlfE_EEvSA_T1_T2_EUlP24curandStatePhilox4_32_10E_ZNS1_27distribution_nullary_kernelIaf7double2S7_SJ_SE_EEvSA_SG_RKT3_T4_EUlifE_EEvlNS_15PhiloxCudaStateESF_SG_,@"STO_CUDA_ENTRY STV_DEFAULT"
_ZN2at6native63_GLOBAL__N__7310b794_30_DistributionGeometricKernel_cu_fa6e70a443distribution_elementwise_grid_stride_kernelIfLi4EZNS0_9templates4cuda21uniform_and_transformIafPNS_17CUDAGeneratorImplEZZZNS4_16geometric_kernelIS7_EEvRNS_18TensorIteratorBaseEdT_ENKUlvE_clEvENKUlvE0_clEvEUlfE_EEvSA_T1_T2_EUlP24curandStatePhilox4_32_10E_ZNS1_27distribution_nullary_kernelIaf7double2S7_SJ_SE_EEvSA_SG_RKT3_T4_EUlifE_EEvlNS_15PhiloxCudaStateESF_SG_:
        /* <DEDUP_REMOVED lines=112> */
.L_x_669:
[----:B------:R-:W-:-:S07]  /*0700*/  MOV R42, 0x720 ;  /* 0x00000720002a7802 */ /* 0x000fce0000000f00 */
[----:B------:R-:W-:Y:S05]  /*0710*/  CALL.REL.NOINC `($__internal_35_$__cuda_sm20_div_s64) ;  /* 0x0000000c005c7944 */ /* 0x000fea0003c00000 */
.L_x_670:
        /* <DEDUP_REMOVED lines=37> */
.L_x_679:
        /* <DEDUP_REMOVED lines=13> */
.L_x_672:
[----:B------:R-:W-:Y:S05]  /*0a40*/  BSYNC.RECONVERGENT B0 ;  /* 0x0000000000007941 */ /* 0x000fea0003800200 */
.L_x_671:
        /* <DEDUP_REMOVED lines=51> */
.L_x_673:
        /* <DEDUP_REMOVED lines=9> */
.L_x_674:
        /* <DEDUP_REMOVED lines=42> */
[----:B0-----:R0:W-:Y:S04]  /*10b0*/  STG.E.U8 desc[UR6][R32.64], R51 ;  /* 0x0000003320007986 */ /* 0x0011e8000c101106 */
.L_x_676:
[----:B------:R-:W-:Y:S05]  /*10c0*/  BSYNC.RECONVERGENT B0 ;  /* 0x0000000000007941 */ /* 0x000fea0003800200 */
.L_x_675:
        /* <DEDUP_REMOVED lines=27> */
.L_x_678:
[----:B------:R-:W-:Y:S05]  /*1280*/  BSYNC.RECONVERGENT B0 ;  /* 0x0000000000007941 */ /* 0x000fea0003800200 */
.L_x_677:
        /* <DEDUP_REMOVED lines=19> */
[----:B---3--:R2:W-:Y:S01]  /*13c0*/  @!P0 STG.E.U8 desc[UR6][R26.64], R44 ;  /* 0x0000002c1a008986 */ /* 0x0085e2000c101106 */
        /* <DEDUP_REMOVED lines=8> */
[----:B----4-:R2:W-:Y:S01]  /*1450*/  @!P1 STG.E.U8 desc[UR6][R28.64], R45 ;  /* 0x0000002d1c009986 */ /* 0x0105e2000c101106 */
[----:B------:R-:W-:Y:S06]  /*1460*/  BAR.SYNC.DEFER_BLOCKING 0x0 ;  /* 0x0000000000007b1d */ /* 0x000fec0000010000 */
[----:B------:R-:W-:Y:S05]  /*1470*/  @!P0 BRA `(.L_x_679) ;  /* 0xfffffff4003c8947 */ /* 0x000fea000383ffff */
[----:B------:R-:W-:Y:S05]  /*1480*/  EXIT ;  /* 0x000000000000794d */ /* 0x000fea0003800000 */
        .weak           $__internal_35_$__cuda_sm20_div_s64
        .type           $__internal_35_$__cuda_sm20_div_s64,@function
        .size           $__internal_35_$__cuda_sm20_div_s64,(.L_x_824 - $__internal_35_$__cuda_sm20_div_s64)
$__internal_35_$__cuda_sm20_div_s64:
        /* <DEDUP_REMOVED lines=77> */
[----:B------:R-:W-:Y:S06]  /*1960*/  RET.REL.NODEC R42 `(_ZN2at6native63_GLOBAL__N__7310b794_30_DistributionGeometricKernel_cu_fa6e70a443distribution_elementwise_grid_stride_kernelIfLi4EZNS0_9templates4cuda21uniform_and_transformIafPNS_17CUDAGeneratorImplEZZZNS4_16geometric_kernelIS7_EEvRNS_18TensorIteratorBaseEdT_ENKUlvE_clEvENKUlvE0_clEvEUlfE_EEvSA_T1_T2_EUlP24curandStatePhilox4_32_10E_ZNS1_27distribution_nullary_kernelIaf7double2S7_SJ_SE_EEvSA_SG_RKT3_T4_EUlifE_EEvlNS_15PhiloxCudaStateESF_SG_) ;  /* 0xffffffe42aa47950 */ /* 0x000fec0003c3ffff */
.L_x_680:
        /* <DEDUP_REMOVED lines=9> */
.L_x_824:


//--------------------- .text._ZN2at6native63_GLOBAL__N__7310b794_30_DistributionGeometricKernel_cu_fa6e70a443distribution_elementwise_grid_stride_kernelIfLi4EZNS0_9templates4cuda21uniform_and_transformIhfPNS_17CUDAGeneratorImplEZZZNS4_16geometric_kernelIS7_EEvRNS_18TensorIteratorBaseEdT_ENKUlvE_clEvENKUlvE_clEvEUlfE_EEvSA_T1_T2_EUlP24curandStatePhilox4_32_10E0_ZNS1_27distribution_nullary_kernelIhf6float4S7_SJ_SE_EEvSA_SG_RKT3_T4_EUlifE0_EEvlNS_15PhiloxCudaStateESF_SG_ --------------------------
	.section	.text._ZN2at6native63_GLOBAL__N__7310b794_30_DistributionGeometricKernel_cu_fa6e70a443distribution_elementwise_grid_stride_kernelIfLi4EZNS0_9templates4cuda21uniform_and_transformIhfPNS_17CUDAGeneratorImplEZZZNS4_16geometric_kernelIS7_EEvRNS_18TensorIteratorBaseEdT_ENKUlvE_clEvENKUlvE_clEvEUlfE_EEvSA_T1_T2_EUlP24curandStatePhilox4_32_10E0_ZNS1_27distribution_nullary_kernelIhf6float4S7_SJ_SE_EEvSA_SG_RKT3_T4_EUlifE0_EEvlNS_15PhiloxCudaStateESF_SG_,"ax",@progbits
	.align	128
.text._ZN2at6native63_GLOBAL__N__7310b794_30_DistributionGeometricKernel_cu_fa6e70a443distribution_elementwise_grid_stride_kernelIfLi4EZNS0_9templates4cuda21uniform_and_transformIhfPNS_17CUDAGeneratorImplEZZZNS4_16geometric_kernelIS7_EEvRNS_18TensorIteratorBaseEdT_ENKUlvE_clEvENKUlvE_clEvEUlfE_EEvSA_T1_T2_EUlP24curandStatePhilox4_32_10E0_ZNS1_27distribution_nullary_kernelIhf6float4S7_SJ_SE_EEvSA_SG_RKT3_T4_EUlifE0_EEvlNS_15PhiloxCudaStateESF_SG_:
        .type           _ZN2at6native63_GLOBAL__N__7310b794_30_DistributionGeometricKernel_cu_fa6e70a443distribution_elementwise_grid_stride_kernelIfLi4EZNS0_9templates4cuda21uniform_and_transformIhfPNS_17CUDAGeneratorImplEZZZNS4_16geometric_kernelIS7_EEvRNS_18TensorIteratorBaseEdT_ENKUlvE_clEvENKUlvE_clEvEUlfE_EEvSA_T1_T2_EUlP24curandStatePhilox4_32_10E0_ZNS1_27distribution_nullary_kernelIhf6float4S7_SJ_SE_EEvSA_SG_RKT3_T4_EUlifE0_EEvlNS_15PhiloxCudaStateESF_SG_,@function
        .size           _ZN2at6native63_GLOBAL__N__7310b794_30_DistributionGeometricKernel_cu_fa6e70a443distribution_elementwise_grid_stride_kernelIfLi4EZNS0_9templates4cuda21uniform_and_transformIhfPNS_17CUDAGeneratorImplEZZZNS4_16geometric_kernelIS7_EEvRNS_18TensorIteratorBaseEdT_ENKUlvE_clEvENKUlvE_clEvEUlfE_EEvSA_T1_T2_EUlP24curandStatePhilox4_32_10E0_ZNS1_27distribution_nullary_kernelIhf6float4S7_SJ_SE_EEvSA_SG_RKT3_T4_EUlifE0_EEvlNS_15PhiloxCudaStateESF_SG_,(.L_x_826 - _ZN2at6native63_GLOBAL__N__7310b794_30_DistributionGeometricKernel_cu_fa6e70a443distribution_elementwise_grid_stride_kernelIfLi4EZNS0_9templates4cuda21uniform_and_transformIhfPNS_17CUDAGeneratorImplEZZZNS4_16geometric_kernelIS7_EEvRNS_18TensorIteratorBaseEdT_ENKUlvE_clEvENKUlvE_clEvEUlfE_EEvSA_T1_T2_EUlP24curandStatePhilox4_32_10E0_ZNS1_27distribution_nullary_kernelIhf6float4S7_SJ_SE_EEvSA_SG_RKT3_T4_EUlifE0_EEvlNS_15PhiloxCudaStateESF_SG_)
        .other          _ZN2at6native63_GLOBAL__N__7310b794_30_DistributionGeometricKernel_cu_fa6e70a443distribution_elementwise_grid_stride_kernelIfLi4EZNS0_9templates4cuda21uniform_and_transformIhfPNS_17CUDAGeneratorImplEZZZNS4_16geometric_kernelIS7_EEvRNS_18TensorIteratorBaseEdT_ENKUlvE_clEvENKUlvE_clEvEUlfE_EEvSA_T1_T2_EUlP24curandStatePhilox4_32_10E0_ZNS1_27distribution_nullary_kernelIhf6float4S7_SJ_SE_EEvSA_SG_RKT3_T4_EUlifE0_EEvlNS_15PhiloxCudaStateESF_SG_,@"STO_CUDA_ENTRY STV_DEFAULT"
_ZN2at6native63_GLOBAL__N__7310b794_30_DistributionGeometricKernel_cu_fa6e70a443distribution_elementwise_grid_stride_kernelIfLi4EZNS0_9templates4cuda21uniform_and_transformIhfPNS_17CUDAGeneratorImplEZZZNS4_16geometric_kernelIS7_EEvRNS_18TensorIteratorBaseEdT_ENKUlvE_clEvENKUlvE_clEvEUlfE_EEvSA_T1_T2_EUlP24curandStatePhilox4_32_10E0_ZNS1_27distribution_nullary_kernelIhf6float4S7_SJ_SE_EEvSA_SG_RKT3_T4_EUlifE0_EEvlNS_15PhiloxCudaStateESF_SG_:
        /* <DEDUP_REMOVED lines=114> */
.L_x_681:
[----:B------:R-:W-:-:S07]  /*0720*/  MOV R36, 0x740 ;  /* 0x0000074000247802 */ /* 0x000fce0000000f00 */
[----:B------:R-:W-:Y:S05]  /*0730*/  CALL.REL.NOINC `($__internal_36_$__cuda_sm20_div_s64) ;  /* 0x0000004c00b47944 */ /* 0x000fea0003c00000 */
.L_x_682:
        /* <DEDUP_REMOVED lines=92> */
.L_x_705:
        /* <DEDUP_REMOVED lines=13> */
.L_x_684:
[----:B0-----:R-:W-:Y:S05]  /*0dd0*/  BSYNC.RECONVERGENT B0 ;  /* 0x0000000000007941 */ /* 0x001fea0003800200 */
.L_x_683:
        /* <DEDUP_REMOVED lines=62> */
.L_x_685:
        /* <DEDUP_REMOVED lines=9> */
.L_x_686:
        /* <DEDUP_REMOVED lines=34> */
[----:B------:R-:W0:Y:S02]  /*1470*/  F2I.FTZ.U32.CEIL.NTZ R43, R40 ;  /* 0x00000028002b7305 */ /* 0x000e24000021b000 */
[----:B0-----:R0:W-:Y:S02]  /*1480*/  STG.E.U8 desc[UR76][R28.64], R43 ;  /* 0x0000002b1c007986 */ /* 0x0011e4000c10114c */
.L_x_689:
[----:B------:R-:W-:Y:S05]  /*1490*/  BSYNC.RECONVERGENT B0 ;  /* 0x0000000000007941 */ /* 0x000fea0003800200 */
.L_x_688:
        /* <DEDUP_REMOVED lines=11> */
.L_x_691:
[----:B------:R-:W-:Y:S05]  /*1550*/  BSYNC.RECONVERGENT B0 ;  /* 0x0000000000007941 */ /* 0x000fea0003800200 */
.L_x_690:
        /* <DEDUP_REMOVED lines=11> */
.L_x_693:
[----:B------:R-:W-:Y:S05]  /*1610*/  BSYNC.RECONVERGENT B0 ;  /* 0x0000000000007941 */ /* 0x000fea0003800200 */
.L_x_692:
        /* <DEDUP_REMOVED lines=8> */
[----:B------:R-:W0:Y:S02]  /*16a0*/  F2I.FTZ.U32.CEIL.NTZ R37, R36 ;  /* 0x0000002400257305 */ /* 0x000e24000021b000 */
[----:B0-----:R3:W-:Y:S01]  /*16b0*/  STG.E.U8 desc[UR76][R28.64], R37 ;  /* 0x000000251c007986 */ /* 0x0017e2000c10114c */
[----:B------:R-:W-:Y:S05]  /*16c0*/  BRA `(.L_x_694) ;  /* 0x0000003c00a47947 */ /* 0x000fea0003800000 */
.L_x_687:
        /* <DEDUP_REMOVED lines=232> */
.L_x_697:
        /* <DEDUP_REMOVED lines=9> */
[----:B------:R-:W0:Y:S02]  /*25e0*/  F2I.FTZ.U32.CEIL.NTZ R43, R28 ;  /* 0x0000001c002b7305 */ /* 0x000e24000021b000 */
[----:B0-----:R0:W-:Y:S02]  /*25f0*/  STG.E.U8 desc[UR76][R40.64], R43 ;  /* 0x0000002b28007986 */ /* 0x0011e4000c10114c */
.L_x_696:
[----:B------:R-:W-:Y:S05]  /*2600*/  BSYNC.RECONVERGENT B0 ;  /* 0x0000000000007941 */ /* 0x000fea0003800200 */
.L_x_695:
        /* <DEDUP_REMOVED lines=233> */
.L_x_700:
        /* <DEDUP_REMOVED lines=9> */
[----:B------:R-:W0:Y:S04]  /*3530*/  F2I.FTZ.U32.CEIL.NTZ R41, R41 ;  /* 0x0000002900297305 */ /* 0x000e28000021b000 */
[----:B0-----:R1:W-:Y:S04]  /*3540*/  STG.E.U8 desc[UR76][R28.64], R41 ;  /* 0x000000291c007986 */ /* 0x0013e8000c10114c */
.L_x_699:
[----:B------:R-:W-:Y:S05]  /*3550*/  BSYNC.RECONVERGENT B0 ;  /* 0x0000000000007941 */ /* 0x000fea0003800200 */
.L_x_698:
        /* <DEDUP_REMOVED lines=245> */
.L_x_703:
        /* <DEDUP_REMOVED lines=9> */
[----:B0-----:R-:W0:Y:S02]  /*4540*/  F2I.FTZ.U32.CEIL.NTZ R41, R28 ;  /* 0x0000001c00297305 */ /* 0x001e24000021b000 */
[----:B0-----:R1:W-:Y:S02]  /*4550*/  STG.E.U8 desc[UR76][R36.64], R41 ;  /* 0x0000002924007986 */ /* 0x0013e4000c10114c */
.L_x_702:
[----:B------:R-:W-:Y:S05]  /*4560*/  BSYNC.RECONVERGENT B0 ;  /* 0x0000000000007941 */ /* 0x000fea0003800200 */
.L_x_701:
        /* <DEDUP_REMOVED lines=244> */
.L_x_704:
        /* <DEDUP_REMOVED lines=11> */
.L_x_694:
        /* <DEDUP_REMOVED lines=11> */
        .weak           $__internal_36_$__cuda_sm20_div_s64
        .type           $__internal_36_$__cuda_sm20_div_s64,@function
        .size           $__internal_36_$__cuda_sm20_div_s64,(.L_x_826 - $__internal_36_$__cuda_sm20_div_s64)
$__internal_36_$__cuda_sm20_div_s64:
        /* <DEDUP_REMOVED lines=77> */
[----:B------:R-:W-:Y:S06]  /*5ae0*/  RET.REL.NODEC R36 `(_ZN2at6native63_GLOBAL__N__7310b794_30_DistributionGeometricKernel_cu_fa6e70a443distribution_elementwise_grid_stride_kernelIfLi4EZNS0_9templates4cuda21uniform_and_transformIhfPNS_17CUDAGeneratorImplEZZZNS4_16geometric_kernelIS7_EEvRNS_18TensorIteratorBaseEdT_ENKUlvE_clEvENKUlvE_clEvEUlfE_EEvSA_T1_T2_EUlP24curandStatePhilox4_32_10E0_ZNS1_27distribution_nullary_kernelIhf6float4S7_SJ_SE_EEvSA_SG_RKT3_T4_EUlifE0_EEvlNS_15PhiloxCudaStateESF_SG_) ;  /* 0xffffffa424447950 */ /* 0x000fec0003c3ffff */
.L_x_706:
        /* <DEDUP_REMOVED lines=9> */
.L_x_826:


//--------------------- .text._ZN2at6native63_GLOBAL__N__7310b794_30_DistributionGeometricKernel_cu_fa6e70a443distribution_elementwise_grid_stride_kernelIfLi4EZNS0_9templates4cuda21uniform_and_transformIhfPNS_17CUDAGeneratorImplEZZZNS4_16geometric_kernelIS7_EEvRNS_18TensorIteratorBaseEdT_ENKUlvE_clEvENKUlvE_clEvEUlfE_EEvSA_T1_T2_EUlP24curandStatePhilox4_32_10E0_ZNS1_27distribution_nullary_kernelIhf6float4S7_SJ_SE_EEvSA_SG_RKT3_T4_EUlifE_EEvlNS_15PhiloxCudaStateESF_SG_ --------------------------
	.section	.text._ZN2at6native63_GLOBAL__N__7310b794_30_DistributionGeometricKernel_cu_fa6e70a443distribution_elementwise_grid_stride_kernelIfLi4EZNS0_9templates4cuda21uniform_and_transformIhfPNS_17CUDAGeneratorImplEZZZNS4_16geometric_kernelIS7_EEvRNS_18TensorIteratorBaseEdT_ENKUlvE_clEvENKUlvE_clEvEUlfE_EEvSA_T1_T2_EUlP24curandStatePhilox4_32_10E0_ZNS1_27distribution_nullary_kernelIhf6float4S7_SJ_SE_EEvSA_SG_RKT3_T4_EUlifE_EEvlNS_15PhiloxCudaStateESF_SG_,"ax",@progbits
	.align	128
.text._ZN2at6native63_GLOBAL__N__7310b794_30_DistributionGeometricKernel_cu_fa6e70a443distribution_elementwise_grid_stride_kernelIfLi4EZNS0_9templates4cuda21uniform_and_transformIhfPNS_17CUDAGeneratorImplEZZZNS4_16geometric_kernelIS7_EEvRNS_18TensorIteratorBaseEdT_ENKUlvE_clEvENKUlvE_clEvEUlfE_EEvSA_T1_T2_EUlP24curandStatePhilox4_32_10E0_ZNS1_27distribution_nullary_kernelIhf6float4S7_SJ_SE_EEvSA_SG_RKT3_T4_EUlifE_EEvlNS_15PhiloxCudaStateESF_SG_:
        .type           _ZN2at6native63_GLOBAL__N__7310b794_30_DistributionGeometricKernel_cu_fa6e70a443distribution_elementwise_grid_stride_kernelIfLi4EZNS0_9templates4cuda21uniform_and_transformIhfPNS_17CUDAGeneratorImplEZZZNS4_16geometric_kernelIS7_EEvRNS_18TensorIteratorBaseEdT_ENKUlvE_clEvENKUlvE_clEvEUlfE_EEvSA_T1_T2_EUlP24curandStatePhilox4_32_10E0_ZNS1_27distribution_nullary_kernelIhf6float4S7_SJ_SE_EEvSA_SG_RKT3_T4_EUlifE_EEvlNS_15PhiloxCudaStateESF_SG_,@function
        .size           _ZN2at6native63_GLOBAL__N__7310b794_30_DistributionGeometricKernel_cu_fa6e70a443distribution_elementwise_grid_stride_kernelIfLi4EZNS0_9templates4cuda21uniform_and_transformIhfPNS_17CUDAGeneratorImplEZZZNS4_16geometric_kernelIS7_EEvRNS_18TensorIteratorBaseEdT_ENKUlvE_clEvENKUlvE_clEvEUlfE_EEvSA_T1_T2_EUlP24curandStatePhilox4_32_10E0_ZNS1_27distribution_nullary_kernelIhf6float4S7_SJ_SE_EEvSA_SG_RKT3_T4_EUlifE_EEvlNS_15PhiloxCudaStateESF_SG_,(.L_x_828 - _ZN2at6native63_GLOBAL__N__7310b794_30_DistributionGeometricKernel_cu_fa6e70a443distribution_elementwise_grid_stride_kernelIfLi4EZNS0_9templates4cuda21uniform_and_transformIhfPNS_17CUDAGeneratorImplEZZZNS4_16geometric_kernelIS7_EEvRNS_18TensorIteratorBaseEdT_ENKUlvE_clEvENKUlvE_clEvEUlfE_EEvSA_T1_T2_EUlP24curandStatePhilox4_32_10E0_ZNS1_27distribution_nullary_kernelIhf6float4S7_SJ_SE_EEvSA_SG_RKT3_T4_EUlifE_EEvlNS_15PhiloxCudaStateESF_SG_)
        .other          _ZN2at6native63_GLOBAL__N__7310b794_30_DistributionGeometricKernel_cu_fa6e70a443distribution_elementwise_grid_stride_kernelIfLi4EZNS0_9templates4cuda21uniform_and_transformIhfPNS_17CUDAGeneratorImplEZZZNS4_16geometric_kernelIS7_EEvRNS_18TensorIteratorBaseEdT_ENKUlvE_clEvENKUlvE_clEvEUlfE_EEvSA_T1_T2_EUlP24curandStatePhilox4_32_10E0_ZNS1_27distribution_nullary_kernelIhf6float4S7_SJ_SE_EEvSA_SG_RKT3_T4_EUlifE_EEvlNS_15PhiloxCudaStateESF_SG_,@"STO_CUDA_ENTRY STV_DEFAULT"
_ZN2at6native63_GLOBAL__N__7310b794_30_DistributionGeometricKernel_cu_fa6e70a443distribution_elementwise_grid_stride_kernelIfLi4EZNS0_9templates4cuda21uniform_and_transformIhfPNS_17CUDAGeneratorImplEZZZNS4_16geometric_kernelIS7_EEvRNS_18TensorIteratorBaseEdT_ENKUlvE_clEvENKUlvE_clEvEUlfE_EEvSA_T1_T2_EUlP24curandStatePhilox4_32_10E0_ZNS1_27distribution_nullary_kernelIhf6float4S7_SJ_SE_EEvSA_SG_RKT3_T4_EUlifE_EEvlNS_15PhiloxCudaStateESF_SG_:
        /* <DEDUP_REMOVED lines=114> */
.L_x_707:
[----:B------:R-:W-:-:S07]  /*0720*/  MOV R32, 0x740 ;  /* 0x0000074000207802 */ /* 0x000fce0000000f00 */
[----:B------:R-:W-:Y:S05]  /*0730*/  CALL.REL.NOINC `($__internal_37_$__cuda_sm20_div_s64) ;  /* 0x0000000800f87944 */ /* 0x000fea0003c00000 */
.L_x_708:
        /* <DEDUP_REMOVED lines=27> */
.L_x_720:
        /* <DEDUP_REMOVED lines=13> */
.L_x_710:
[----:B------:R-:W-:Y:S05]  /*09c0*/  BSYNC.RECONVERGENT B0 ;  /* 0x0000000000007941 */ /* 0x000fea0003800200 */
.L_x_709:
        /* <DEDUP_REMOVED lines=51> */
.L_x_711:
        /* <DEDUP_REMOVED lines=9> */
.L_x_712:
        /* <DEDUP_REMOVED lines=28> */
[----:B------:R-:W0:Y:S02]  /*0f50*/  F2I.FTZ.U32.CEIL.NTZ R53, R52 ;  /* 0x0000003400357305 */ /* 0x000e24000021b000 */
[----:B------:R-:W-:-:S04]  /*0f60*/  IADD3 R28, P2, PT, R29, UR10, RZ ;  /* 0x0000000a1d1c7c10 */ /* 0x000fc8000ff5e0ff */
[----:B------:R-:W-:-:S05]  /*0f70*/  LEA.HI.X.SX32 R29, R29, UR11, 0x1, P2 ;  /* 0x0000000b1d1d7c11 */ /* 0x000fca00090f0eff */
[----:B0-----:R0:W-:Y:S04]  /*0f80*/  STG.E.U8 desc[UR6][R28.64], R53 ;  /* 0x000000351c007986 */ /* 0x0011e8000c101106 */
.L_x_714:
[----:B------:R-:W-:Y:S05]  /*0f90*/  BSYNC.RECONVERGENT B0 ;  /* 0x0000000000007941 */ /* 0x000fea0003800200 */
.L_x_713:
        /* <DEDUP_REMOVED lines=12> */
[----:B------:R-:W0:Y:S01]  /*1060*/  F2I.FTZ.U32.CEIL.NTZ R53, R44 ;  /* 0x0000002c00357305 */ /* 0x000e22000021b000 */
[----:B------:R-:W-:-:S05]  /*1070*/  LEA.HI.X.SX32 R29, R51, UR11, 0x1, P0 ;  /* 0x0000000b331d7c11 */ /* 0x000fca00080f0eff */
[----:B0-----:R1:W-:Y:S04]  /*1080*/  STG.E.U8 desc[UR6][R28.64], R53 ;  /* 0x000000351c007986 */ /* 0x0013e8000c101106 */
.L_x_716:
[----:B------:R-:W-:Y:S05]  /*1090*/  BSYNC.RECONVERGENT B0 ;  /* 0x0000000000007941 */ /* 0x000fea0003800200 */
.L_x_715:
        /* <DEDUP_REMOVED lines=13> */
[----:B------:R-:W0:Y:S04]  /*1170*/  F2I.FTZ.U32.CEIL.NTZ R31, R31 ;  /* 0x0000001f001f7305 */ /* 0x000e28000021b000 */
[----:B0-----:R2:W-:Y:S04]  /*1180*/  STG.E.U8 desc[UR6][R28.64], R31 ;  /* 0x0000001f1c007986 */ /* 0x0015e8000c101106 */
.L_x_718:
[----:B------:R-:W-:Y:S05]  /*1190*/  BSYNC.RECONVERGENT B0 ;  /* 0x0000000000007941 */ /* 0x000fea0003800200 */
.L_x_717:
        /* <DEDUP_REMOVED lines=13> */
.L_x_719:
        /* <DEDUP_REMOVED lines=11> */
        .weak           $__internal_37_$__cuda_sm20_div_s64
        .type           $__internal_37_$__cuda_sm20_div_s64,@function
        .size           $__internal_37_$__cuda_sm20_div_s64,(.L_x_828 - $__internal_37_$__cuda_sm20_div_s64)
$__internal_37_$__cuda_sm20_div_s64:
        /* <DEDUP_REMOVED lines=77> */
[----:B------:R-:W-:Y:S06]  /*17f0*/  RET.REL.NODEC R32 `(_ZN2at6native63_GLOBAL__N__7310b794_30_DistributionGeometricKernel_cu_fa6e70a443distribution_elementwise_grid_stride_kernelIfLi4EZNS0_9templates4cuda21uniform_and_transformIhfPNS_17CUDAGeneratorImplEZZZNS4_16geometric_kernelIS7_EEvRNS_18TensorIteratorBaseEdT_ENKUlvE_clEvENKUlvE_clEvEUlfE_EEvSA_T1_T2_EUlP24curandStatePhilox4_32_10E0_ZNS1_27distribution_nullary_kernelIhf6float4S7_SJ_SE_EEvSA_SG_RKT3_T4_EUlifE_EEvlNS_15PhiloxCudaStateESF_SG_) ;  /* 0xffffffe820007950 */ /* 0x000fec0003c3ffff */
.L_x_721:
        /* <DEDUP_REMOVED lines=16> */
.L_x_828:


//--------------------- .text._ZN2at6native63_GLOBAL__N__7310b794_30_DistributionGeometricKernel_cu_fa6e70a443distribution_elementwise_grid_stride_kernelIfLi4EZNS0_9templates4cuda21uniform_and_transformIhfPNS_17CUDAGeneratorImplEZZZNS4_16geometric_kernelIS7_EEvRNS_18TensorIteratorBaseEdT_ENKUlvE_clEvENKUlvE_clEvEUlfE_EEvSA_T1_T2_EUlP24curandStatePhilox4_32_10E_ZNS1_27distribution_nullary_kernelIhf7double2S7_SJ_SE_EEvSA_SG_RKT3_T4_EUlifE0_EEvlNS_15PhiloxCudaStateESF_SG_ --------------------------
	.section	.text._ZN2at6native63_GLOBAL__N__7310b794_30_DistributionGeometricKernel_cu_fa6e70a443distribution_elementwise_grid_stride_kernelIfLi4EZNS0_9templates4cuda21uniform_and_transformIhfPNS_17CUDAGeneratorImplEZZZNS4_16geometric_kernelIS7_EEvRNS_18TensorIteratorBaseEdT_ENKUlvE_clEvENKUlvE_clEvEUlfE_EEvSA_T1_T2_EUlP24curandStatePhilox4_32_10E_ZNS1_27distribution_nullary_kernelIhf7double2S7_SJ_SE_EEvSA_SG_RKT3_T4_EUlifE0_EEvlNS_15PhiloxCudaStateESF_SG_,"ax",@progbits
	.align	128
.text._ZN2at6native63_GLOBAL__N__7310b794_30_DistributionGeometricKernel_cu_fa6e70a443distribution_elementwise_grid_stride_kernelIfLi4EZNS0_9templates4cuda21uniform_and_transformIhfPNS_17CUDAGeneratorImplEZZZNS4_16geometric_kernelIS7_EEvRNS_18TensorIteratorBaseEdT_ENKUlvE_clEvENKUlvE_clEvEUlfE_EEvSA_T1_T2_EUlP24curandStatePhilox4_32_10E_ZNS1_27distribution_nullary_kernelIhf7double2S7_SJ_SE_EEvSA_SG_RKT3_T4_EUlifE0_EEvlNS_15PhiloxCudaStateESF_SG_:
        .type           _ZN2at6native63_GLOBAL__N__7310b794_30_DistributionGeometricKernel_cu_fa6e70a443distribution_elementwise_grid_stride_kernelIfLi4EZNS0_9templates4cuda21uniform_and_transformIhfPNS_17CUDAGeneratorImplEZZZNS4_16geometric_kernelIS7_EEvRNS_18TensorIteratorBaseEdT_ENKUlvE_clEvENKUlvE_clEvEUlfE_EEvSA_T1_T2_EUlP24curandStatePhilox4_32_10E_ZNS1_27distribution_nullary_kernelIhf7double2S7_SJ_SE_EEvSA_SG_RKT3_T4_EUlifE0_EEvlNS_15PhiloxCudaStateESF_SG_,@function
        .size           _ZN2at6native63_GLOBAL__N__7310b794_30_DistributionGeometricKernel_cu_fa6e70a443distribution_elementwise_grid_stride_kernelIfLi4EZNS0_9templates4cuda21uniform_and_transformIhfPNS_17CUDAGeneratorImplEZZZNS4_16geometric_kernelIS7_EEvRNS_18TensorIteratorBaseEdT_ENKUlvE_clEvENKUlvE_clEvEUlfE_EEvSA_T1_T2_EUlP24curandStatePhilox4_32_10E_ZNS1_27distribution_nullary_kernelIhf7double2S7_SJ_SE_EEvSA_SG_RKT3_T4_EUlifE0_EEvlNS_15PhiloxCudaStateESF_SG_,(.L_x_830 - _ZN2at6native63_GLOBAL__N__7310b794_30_DistributionGeometricKernel_cu_fa6e70a443distribution_elementwise_grid_stride_kernelIfLi4EZNS0_9templates4cuda21uniform_and_transformIhfPNS_17CUDAGeneratorImplEZZZNS4_16geometric_kernelIS7_EEvRNS_18TensorIteratorBaseEdT_ENKUlvE_clEvENKUlvE_clEvEUlfE_EEvSA_T1_T2_EUlP24curandStatePhilox4_32_10E_ZNS1_27distribution_nullary_kernelIhf7double2S7_SJ_SE_EEvSA_SG_RKT3_T4_EUlifE0_EEvlNS_15PhiloxCudaStateESF_SG_)
        .other          _ZN2at6native63_GLOBAL__N__7310b794_30_DistributionGeometricKernel_cu_fa6e70a443distribution_elementwise_grid_stride_kernelIfLi4EZNS0_9templates4cuda21uniform_and_transformIhfPNS_17CUDAGeneratorImplEZZZNS4_16geometric_kernelIS7_EEvRNS_18TensorIteratorBaseEdT_ENKUlvE_clEvENKUlvE_clEvEUlfE_EEvSA_T1_T2_EUlP24curandStatePhilox4_32_10E_ZNS1_27distribution_nullary_kernelIhf7double2S7_SJ_SE_EEvSA_SG_RKT3_T4_EUlifE0_EEvlNS_15PhiloxCudaStateESF_SG_,@"STO_CUDA_ENTRY STV_DEFAULT"
_ZN2at6native63_GLOBAL__N__7310b794_30_DistributionGeometricKernel_cu_fa6e70a443distribution_elementwise_grid_stride_kernelIfLi4EZNS0_9templates4cuda21uniform_and_transformIhfPNS_17CUDAGeneratorImplEZZZNS4_16geometric_kernelIS7_EEvRNS_18TensorIteratorBaseEdT_ENKUlvE_clEvENKUlvE_clEvEUlfE_EEvSA_T1_T2_EUlP24curandStatePhilox4_32_10E_ZNS1_27distribution_nullary_kernelIhf7double2S7_SJ_SE_EEvSA_SG_RKT3_T4_EUlifE0_EEvlNS_15PhiloxCudaStateESF_SG_:
        /* <DEDUP_REMOVED lines=112> */
.L_x_722:
[----:B------:R-:W-:-:S07]  /*0700*/  MOV R28, 0x720 ;  /* 0x00000720001c7802 */ /* 0x000fce0000000f00 */
[----:B------:R-:W-:Y:S05]  /*0710*/  CALL.REL.NOINC `($__internal_38_$__cuda_sm20_div_s64) ;  /* 0x00000050003c7944 */ /* 0x000fea0003c00000 */
.L_x_723:
        /* <DEDUP_REMOVED lines=73> */
[----:B------:R-:W0:Y:S01]  /*0bb0*/  F2I.FTZ.U32.CEIL.NTZ R28, R28 ;  /* 0x0000001c001c7305 */ /* 0x000e22000021b000 */
[----:B------:R-:W0:Y:S02]  /*0bc0*/  LDCU UR8, c[0x0][0x50c] ;  /* 0x0000a180ff0877ac */ /* 0x000e240008000800 */
[----:B------:R-:W-:Y:S01]  /*0bd0*/  LOP3.LUT R32, R32, R25, RZ, 0x3c, !PT ;  /* 0x0000001920207212 */ /* 0x000fe200078e3cff */
[----:B------:R-:W0:Y:S04]  /*0be0*/  LDCU UR9, c[0x0][0x454] ;  /* 0x00008a80ff0977ac */ /* 0x000e280008000800 */
[----:B------:R-:W0:Y:S01]  /*0bf0*/  F2I.FTZ.U32.CEIL.NTZ R29, R29 ;  /* 0x0000001d001d7305 */ /* 0x000e22000021b000 */
[----:B------:R-:W0:Y:S01]  /*0c00*/  LDCU UR10, c[0x0][0x510] ;  /* 0x0000a200ff0a77ac */ /* 0x000e220008000800 */
[----:B------:R-:W0:Y:S06]  /*0c10*/  LDCU UR11, c[0x0][0x468] ;  /* 0x00008d00ff0b77ac */ /* 0x000e2c0008000800 */
[----:B------:R-:W0:Y:S01]  /*0c20*/  F2I.FTZ.U32.CEIL.NTZ R30, R30 ;  /* 0x0000001e001e7305 */ /* 0x000e22000021b000 */
[----:B------:R-:W0:Y:S01]  /*0c30*/  LDCU UR12, c[0x0][0x514] ;  /* 0x0000a280ff0c77ac */ /* 0x000e220008000800 */
[----:B------:R-:W0:Y:S06]  /*0c40*/  LDCU UR13, c[0x0][0x46c] ;  /* 0x00008d80ff0d77ac */ /* 0x000e2c0008000800 */
[----:B------:R0:W0:Y:S01]  /*0c50*/  F2I.FTZ.U32.CEIL.NTZ R31, R26 ;  /* 0x0000001a001f7305 */ /* 0x000022000021b000 */
        /* <DEDUP_REMOVED lines=27> */
.L_x_744:
        /* <DEDUP_REMOVED lines=13> */
.L_x_725:
[----:B------:R-:W-:Y:S05]  /*0ee0*/  BSYNC.RECONVERGENT B0 ;  /* 0x0000000000007941 */ /* 0x000fea0003800200 */
.L_x_724:
        /* <DEDUP_REMOVED lines=67> */
.L_x_726:
        /* <DEDUP_REMOVED lines=9> */
.L_x_727:
        /* <DEDUP_REMOVED lines=51> */
[----:B------:R-:W2:Y:S02]  /*16e0*/  F2I.FTZ.U32.CEIL.NTZ R37, R37 ;  /* 0x0000002500257305 */ /* 0x000ea4000021b000 */
[----:B--2---:R1:W-:Y:S02]  /*16f0*/  STG.E.U8 desc[UR76][R42.64], R37 ;  /* 0x000000252a007986 */ /* 0x0043e4000c10114c */
.L_x_730:
[----:B------:R-:W-:Y:S05]  /*1700*/  BSYNC.RECONVERGENT B0 ;  /* 0x0000000000007941 */ /* 0x000fea0003800200 */
.L_x_729:
        /* <DEDUP_REMOVED lines=16> */
[----:B------:R-:W3:Y:S02]  /*1810*/  F2I.FTZ.U32.CEIL.NTZ R37, R37 ;  /* 0x0000002500257305 */ /* 0x000ee4000021b000 */
[----:B---3--:R2:W-:Y:S02]  /*1820*/  STG.E.U8 desc[UR76][R26.64], R37 ;  /* 0x000000251a007986 */ /* 0x0085e4000c10114c */
.L_x_732:
[----:B------:R-:W-:Y:S05]  /*1830*/  BSYNC.RECONVERGENT B0 ;  /* 0x0000000000007941 */ /* 0x000fea0003800200 */
.L_x_731:
        /* <DEDUP_REMOVED lines=9> */
.L_x_728:
        /* <DEDUP_REMOVED lines=241> */
.L_x_736:
[----:B------:R-:W0:Y:S01]  /*27e0*/  MUFU.LG2 R35, R35 ;  /* 0x0000002300237308 */ /* 0x000e220000000c00 */
[----:B------:R-:W1:Y:S07]  /*27f0*/  LDCU.64 UR48, c[0x0][0x540] ;  /* 0x0000a800ff3077ac */ /* 0x000e6e0008000a00 */
[----:B------:R-:W2:Y:S01]  /*2800*/  MUFU.RCP R39, R16 ;  /* 0x0000001000277308 */ /* 0x000ea20000001000 */
[----:B0-----:R-:W-:-:S04]  /*2810*/  FMUL.FTZ R26, R35, 0.69314718246459960938 ;  /* 0x3f317218231a7820 */ /* 0x001fc80000410000 */
[----:B--2---:R-:W-:Y:S01]  /*2820*/  FMUL.FTZ R39, R26, R39 ;  /* 0x000000271a277220 */ /* 0x004fe20000410000 */
[----:B-1----:R-:W-:-:S05]  /*2830*/  IADD3 R26, P0, PT, R37, UR48, RZ ;  /* 0x00000030251a7c10 */ /* 0x002fca000ff1e0ff */
[----:B------:R-:W0:Y:S01]  /*2840*/  F2I.FTZ.U32.CEIL.NTZ R39, R39 ;  /* 0x0000002700277305 */ /* 0x000e22000021b000 */
[----:B------:R-:W-:-:S05]  /*2850*/  IMAD.X R27, RZ, RZ, UR49, P0 ;  /* 0x00000031ff1b7e24 */ /* 0x000fca00080e06ff */
[----:B0-----:R0:W-:Y:S02]  /*2860*/  STG.E.U8 desc[UR76][R26.64], R39 ;  /* 0x000000271a007986 */ /* 0x0011e4000c10114c */
.L_x_735:
[----:B------:R-:W-:Y:S05]  /*2870*/  BSYNC.RECONVERGENT B0 ;  /* 0x0000000000007941 */ /* 0x000fea0003800200 */
.L_x_734:
        /* <DEDUP_REMOVED lines=242> */
.L_x_739:
[----:B------:R-:W0:Y:S01]  /*37a0*/  MUFU.LG2 R26, R26 ;  /* 0x0000001a001a7308 */ /* 0x000e220000000c00 */
[----:B------:R-:W1:Y:S07]  /*37b0*/  LDCU.64 UR48, c[0x0][0x540] ;  /* 0x0000a800ff3077ac */ /* 0x000e6e0008000a00 */
[----:B------:R-:W2:Y:S01]  /*37c0*/  MUFU.RCP R35, R16 ;  /* 0x0000001000237308 */ /* 0x000ea20000001000 */
[----:B0-----:R-:W-:-:S04]  /*37d0*/  FMUL.FTZ R24, R26, 0.69314718246459960938 ;  /* 0x3f3172181a187820 */ /* 0x001fc80000410000 */
[----:B--2---:R-:W-:Y:S01]  /*37e0*/  FMUL.FTZ R35, R24, R35 ;  /* 0x0000002318237220 */ /* 0x004fe20000410000 */
[----:B-1----:R-:W-:-:S04]  /*37f0*/  IADD3 R24, P0, PT, R27, UR48, RZ ;  /* 0x000000301b187c10 */ /* 0x002fc8000ff1e0ff */
[----:B------:R-:W-:Y:S01]  /*3800*/  IADD3.X R25, PT, PT, RZ, UR49, RZ, P0, !PT ;  /* 0x00000031ff197c10 */ /* 0x000fe200087fe4ff */
[----:B------:R-:W0:Y:S04]  /*3810*/  F2I.FTZ.U32.CEIL.NTZ R35, R35 ;  /* 0x0000002300237305 */ /* 0x000e28000021b000 */
[----:B0-----:R0:W-:Y:S04]  /*3820*/  STG.E.U8 desc[UR76][R24.64], R35 ;  /* 0x0000002318007986 */ /* 0x0011e8000c10114c */
.L_x_738:
[----:B------:R-:W-:Y:S05]  /*3830*/  BSYNC.RECONVERGENT B0 ;  /* 0x0000000000007941 */ /* 0x000fea0003800200 */
.L_x_737:
        /* <DEDUP_REMOVED lines=245> */
.L_x_742:
[----:B------:R-:W0:Y:S02]  /*4790*/  LDCU.64 UR48, c[0x0][0x540] ;  /* 0x0000a800ff3077ac */ /* 0x000e240008000a00 */
[----:B0-----:R-:W-:-:S04]  /*47a0*/  IADD3 R26, P0, PT, R26, UR48, RZ ;  /* 0x000000301a1a7c10 */ /* 0x001fc8000ff1e0ff */
[----:B------:R-:W-:-:S05]  /*47b0*/  IADD3.X R27, PT, PT, RZ, UR49, RZ, P0, !PT ;  /* 0x00000031ff1b7c10 */ /* 0x000fca00087fe4ff */
[----:B------:R0:W-:Y:S04]  /*47c0*/  STG.E.U8 desc[UR76][R26.64], R30 ;  /* 0x0000001e1a007986 */ /* 0x0001e8000c10114c */
.L_x_741:
[----:B------:R-:W-:Y:S05]  /*47d0*/  BSYNC.RECONVERGENT B0 ;  /* 0x0000000000007941 */ /* 0x000fea0003800200 */
.L_x_740:
        /* <DEDUP_REMOVED lines=244> */
.L_x_743:
[----:B------:R-:W0:Y:S02]  /*5720*/  LDCU.64 UR48, c[0x0][0x540] ;  /* 0x0000a800ff3077ac */ /* 0x000e240008000a00 */
[----:B0-----:R-:W-:-:S04]  /*5730*/  IADD3 R26, P0, PT, R26, UR48, RZ ;  /* 0x000000301a1a7c10 */ /* 0x001fc8000ff1e0ff */
[----:B------:R-:W-:-:S05]  /*5740*/  IADD3.X R27, PT, PT, RZ, UR49, RZ, P0, !PT ;  /* 0x00000031ff1b7c10 */ /* 0x000fca00087fe4ff */
[----:B------:R1:W-:Y:S04]  /*5750*/  STG.E.U8 desc[UR76][R26.64], R31 ;  /* 0x0000001f1a007986 */ /* 0x0003e8000c10114c */
.L_x_733:
        /* <DEDUP_REMOVED lines=11> */
        .weak           $__internal_38_$__cuda_sm20_div_s64
        .type           $__internal_38_$__cuda_sm20_div_s64,@function
        .size           $__internal_38_$__cuda_sm20_div_s64,(.L_x_830 - $__internal_38_$__cuda_sm20_div_s64)
$__internal_38_$__cuda_sm20_div_s64:
        /* <DEDUP_REMOVED lines=77> */
[----:B------:R-:W-:Y:S06]  /*5ce0*/  RET.REL.NODEC R28 `(_ZN2at6native63_GLOBAL__N__7310b794_30_DistributionGeometricKernel_cu_fa6e70a443distribution_elementwise_grid_stride_kernelIfLi4EZNS0_9templates4cuda21uniform_and_transformIhfPNS_17CUDAGeneratorImplEZZZNS4_16geometric_kernelIS7_EEvRNS_18TensorIteratorBaseEdT_ENKUlvE_clEvENKUlvE_clEvEUlfE_EEvSA_T1_T2_EUlP24curandStatePhilox4_32_10E_ZNS1_27distribution_nullary_kernelIhf7double2S7_SJ_SE_EEvSA_SG_RKT3_T4_EUlifE0_EEvlNS_15PhiloxCudaStateESF_SG_) ;  /* 0xffffffa01cc47950 */ /* 0x000fec0003c3ffff */
.L_x_745:
        /* <DEDUP_REMOVED lines=9> */
.L_x_830:


//--------------------- .text._ZN2at6native63_GLOBAL__N__7310b794_30_DistributionGeometricKernel_cu_fa6e70a443distribution_elementwise_grid_stride_kernelIfLi4EZNS0_9templates4cuda21uniform_and_transformIhfPNS_17CUDAGeneratorImplEZZZNS4_16geometric_kernelIS7_EEvRNS_18TensorIteratorBaseEdT_ENKUlvE_clEvENKUlvE_clEvEUlfE_EEvSA_T1_T2_EUlP24curandStatePhilox4_32_10E_ZNS1_27distribution_nullary_kernelIhf7double2S7_SJ_SE_EEvSA_SG_RKT3_T4_EUlifE_EEvlNS_15PhiloxCudaStateESF_SG_ --------------------------
	.section	.text._ZN2at6native63_GLOBAL__N__7310b794_30_DistributionGeometricKernel_cu_fa6e70a443distribution_elementwise_grid_stride_kernelIfLi4EZNS0_9templates4cuda21uniform_and_transformIhfPNS_17CUDAGeneratorImplEZZZNS4_16geometric_kernelIS7_EEvRNS_18TensorIteratorBaseEdT_ENKUlvE_clEvENKUlvE_clEvEUlfE_EEvSA_T1_T2_EUlP24curandStatePhilox4_32_10E_ZNS1_27distribution_nullary_kernelIhf7double2S7_SJ_SE_EEvSA_SG_RKT3_T4_EUlifE_EEvlNS_15PhiloxCudaStateESF_SG_,"ax",@progbits
	.align	128
.text._ZN2at6native63_GLOBAL__N__7310b794_30_DistributionGeometricKernel_cu_fa6e70a443distribution_elementwise_grid_stride_kernelIfLi4EZNS0_9templates4cuda21uniform_and_transformIhfPNS_17CUDAGeneratorImplEZZZNS4_16geometric_kernelIS7_EEvRNS_18TensorIteratorBaseEdT_ENKUlvE_clEvENKUlvE_clEvEUlfE_EEvSA_T1_T2_EUlP24curandStatePhilox4_32_10E_ZNS1_27distribution_nullary_kernelIhf7double2S7_SJ_SE_EEvSA_SG_RKT3_T4_EUlifE_EEvlNS_15PhiloxCudaStateESF_SG_:
        .type           _ZN2at6native63_GLOBAL__N__7310b794_30_DistributionGeometricKernel_cu_fa6e70a443distribution_elementwise_grid_stride_kernelIfLi4EZNS0_9templates4cuda21uniform_and_transformIhfPNS_17CUDAGeneratorImplEZZZNS4_16geometric_kernelIS7_EEvRNS_18TensorIteratorBaseEdT_ENKUlvE_clEvENKUlvE_clEvEUlfE_EEvSA_T1_T2_EUlP24curandStatePhilox4_32_10E_ZNS1_27distribution_nullary_kernelIhf7double2S7_SJ_SE_EEvSA_SG_RKT3_T4_EUlifE_EEvlNS_15PhiloxCudaStateESF_SG_,@function
        .size           _ZN2at6native63_GLOBAL__N__7310b794_30_DistributionGeometricKernel_cu_fa6e70a443distribution_elementwise_grid_stride_kernelIfLi4EZNS0_9templates4cuda21uniform_and_transformIhfPNS_17CUDAGeneratorImplEZZZNS4_16geometric_kernelIS7_EEvRNS_18TensorIteratorBaseEdT_ENKUlvE_clEvENKUlvE_clEvEUlfE_EEvSA_T1_T2_EUlP24curandStatePhilox4_32_10E_ZNS1_27distribution_nullary_kernelIhf7double2S7_SJ_SE_EEvSA_SG_RKT3_T4_EUlifE_EEvlNS_15PhiloxCudaStateESF_SG_,(.L_x_832 - _ZN2at6native63_GLOBAL__N__7310b794_30_DistributionGeometricKernel_cu_fa6e70a443distribution_elementwise_grid_stride_kernelIfLi4EZNS0_9templates4cuda21uniform_and_transformIhfPNS_17CUDAGeneratorImplEZZZNS4_16geometric_kernelIS7_EEvRNS_18TensorIteratorBaseEdT_ENKUlvE_clEvENKUlvE_clEvEUlfE_EEvSA_T1_T2_EUlP24curandStatePhilox4_32_10E_ZNS1_27distribution_nullary_kernelIhf7double2S7_SJ_SE_EEvSA_SG_RKT3_T4_EUlifE_EEvlNS_15PhiloxCudaStateESF_SG_)
        .other          _ZN2at6native63_GLOBAL__N__7310b794_30_DistributionGeometricKernel_cu_fa6e70a443distribution_elementwise_grid_stride_kernelIfLi4EZNS0_9templates4cuda21uniform_and_transformIhfPNS_17CUDAGeneratorImplEZZZNS4_16geometric_kernelIS7_EEvRNS_18TensorIteratorBaseEdT_ENKUlvE_clEvENKUlvE_clEvEUlfE_EEvSA_T1_T2_EUlP24curandStatePhilox4_32_10E_ZNS1_27distribution_nullary_kernelIhf7double2S7_SJ_SE_EEvSA_SG_RKT3_T4_EUlifE_EEvlNS_15PhiloxCudaStateESF_SG_,@"STO_CUDA_ENTRY STV_DEFAULT"
_ZN2at6native63_GLOBAL__N__7310b794_30_DistributionGeometricKernel_cu_fa6e70a443distribution_elementwise_grid_stride_kernelIfLi4EZNS0_9templates4cuda21uniform_and_transformIhfPNS_17CUDAGeneratorImplEZZZNS4_16geometric_kernelIS7_EEvRNS_18TensorIteratorBaseEdT_ENKUlvE_clEvENKUlvE_clEvEUlfE_EEvSA_T1_T2_EUlP24curandStatePhilox4_32_10E_ZNS1_27distribution_nullary_kernelIhf7double2S7_SJ_SE_EEvSA_SG_RKT3_T4_EUlifE_EEvlNS_15PhiloxCudaStateESF_SG_:
        /* <DEDUP_REMOVED lines=112> */
.L_x_746:
[----:B------:R-:W-:-:S07]  /*0700*/  MOV R42, 0x720 ;  /* 0x00000720002a7802 */ /* 0x000fce0000000f00 */
[----:B------:R-:W-:Y:S05]  /*0710*/  CALL.REL.NOINC `($__internal_39_$__cuda_sm20_div_s64) ;  /* 0x0000000c005c7944 */ /* 0x000fea0003c00000 */
.L_x_747:
        /* <DEDUP_REMOVED lines=35> */
[----:B------:R1:W3:Y:S08]  /*0950*/  F2I.FTZ.U32.CEIL.NTZ R44, R25 ;  /* 0x00000019002c7305 */ /* 0x0002f0000021b000 */
[----:B0-2---:R1:W4:Y:S02]  /*0960*/  F2I.FTZ.U32.CEIL.NTZ R45, R26 ;  /* 0x0000001a002d7305 */ /* 0x005324000021b000 */
.L_x_756:
        /* <DEDUP_REMOVED lines=13> */
.L_x_749:
[----:B------:R-:W-:Y:S05]  /*0a40*/  BSYNC.RECONVERGENT B0 ;  /* 0x0000000000007941 */ /* 0x000fea0003800200 */
.L_x_748:
        /* <DEDUP_REMOVED lines=51> */
.L_x_750:
        /* <DEDUP_REMOVED lines=9> */
.L_x_751:
        /* <DEDUP_REMOVED lines=41> */
[----:B------:R-:W0:Y:S04]  /*10a0*/  F2I.FTZ.U32.CEIL.NTZ R51, R51 ;  /* 0x0000003300337305 */ /* 0x000e28000021b000 */
[----:B0-----:R0:W-:Y:S04]  /*10b0*/  STG.E.U8 desc[UR6][R32.64], R51 ;  /* 0x0000003320007986 */ /* 0x0011e8000c101106 */
.L_x_753:
[----:B------:R-:W-:Y:S05]  /*10c0*/  BSYNC.RECONVERGENT B0 ;  /* 0x0000000000007941 */ /* 0x000fea0003800200 */
.L_x_752:
        /* <DEDUP_REMOVED lines=27> */
.L_x_755:
[----:B------:R-:W-:Y:S05]  /*1280*/  BSYNC.RECONVERGENT B0 ;  /* 0x0000000000007941 */ /* 0x000fea0003800200 */
.L_x_754:
        /* <DEDUP_REMOVED lines=32> */
        .weak           $__internal_39_$__cuda_sm20_div_s64
        .type           $__internal_39_$__cuda_sm20_div_s64,@function
        .size           $__internal_39_$__cuda_sm20_div_s64,(.L_x_832 - $__internal_39_$__cuda_sm20_div_s64)
$__internal_39_$__cuda_sm20_div_s64:
        /* <DEDUP_REMOVED lines=77> */
[----:B------:R-:W-:Y:S06]  /*1960*/  RET.REL.NODEC R42 `(_ZN2at6native63_GLOBAL__N__7310b794_30_DistributionGeometricKernel_cu_fa6e70a443distribution_elementwise_grid_stride_kernelIfLi4EZNS0_9templates4cuda21uniform_and_transformIhfPNS_17CUDAGeneratorImplEZZZNS4_16geometric_kernelIS7_EEvRNS_18TensorIteratorBaseEdT_ENKUlvE_clEvENKUlvE_clEvEUlfE_EEvSA_T1_T2_EUlP24curandStatePhilox4_32_10E_ZNS1_27distribution_nullary_kernelIhf7double2S7_SJ_SE_EEvSA_SG_RKT3_T4_EUlifE_EEvlNS_15PhiloxCudaStateESF_SG_) ;  /* 0xffffffe42aa47950 */ /* 0x000fec0003c3ffff */
.L_x_757:
        /* <DEDUP_REMOVED lines=9> */
.L_x_832:


//--------------------- .nv.global.init           --------------------------
	.section	.nv.global.init,"aw",@progbits
	.align	4
.nv.global.init:
	.type		mrg32k3aM1SubSeq,@object
	.size		mrg32k3aM1SubSeq,(mrg32k3aM2SubSeq - mrg32k3aM1SubSeq)
mrg32k3aM1SubSeq:
        /*0000*/ 	.byte	0x0b, 0xcc, 0xee, 0x04, 0x73, 0x29, 0x8b, 0x6f, 0xf6, 0x53, 0x03, 0xf6, 0x23, 0xf6, 0xea, 0xda
        /* <DEDUP_REMOVED lines=125> */
	.type		mrg32k3aM2SubSeq,@object
	.size		mrg32k3aM2SubSeq,(mrg32k3aM1 - mrg32k3aM2SubSeq)
mrg32k3aM2SubSeq:
        /* <DEDUP_REMOVED lines=126> */
	.type		mrg32k3aM1,@object
	.size		mrg32k3aM1,(mrg32k3aM1Seq - mrg32k3aM1)
mrg32k3aM1:
        /* <DEDUP_REMOVED lines=144> */
	.type		mrg32k3aM1Seq,@object
	.size		mrg32k3aM1Seq,(mrg32k3aM2 - mrg32k3aM1Seq)
mrg32k3aM1Seq:
        /* <DEDUP_REMOVED lines=144> */
	.type		mrg32k3aM2,@object
	.size		mrg32k3aM2,(mrg32k3aM2Seq - mrg32k3aM2)
mrg32k3aM2:
        /* <DEDUP_REMOVED lines=144> */
	.type		mrg32k3aM2Seq,@object
	.size		mrg32k3aM2Seq,(precalc_xorwow_matrix - mrg32k3aM2Seq)
mrg32k3aM2Seq:
        /* <DEDUP_REMOVED lines=144> */
	.type		precalc_xorwow_matrix,@object
	.size		precalc_xorwow_matrix,(precalc_xorwow_offset_matrix - precalc_xorwow_matrix)
precalc_xorwow_matrix:
        /* <DEDUP_REMOVED lines=6400> */
	.type		precalc_xorwow_offset_matrix,@object
	.size		precalc_xorwow_offset_matrix,(.L_1 - precalc_xorwow_offset_matrix)
precalc_xorwow_offset_matrix:
        /* <DEDUP_REMOVED lines=6400> */
.L_1:


//--------------------- .nv.shared.reserved.0     --------------------------
	.section	.nv.shared.reserved.0,"aw",@nobits
	.weak		__nv_reservedSMEM_offset_0_alias
	.size		__nv_reservedSMEM_offset_0_alias, 0, 64
	.other		__nv_reservedSMEM_offset_0_alias,@"STO_CUDA_RESERVED_SHARED STV_DEFAULT"
__nv_reservedSMEM_offset_0_alias:
	.zero		0
	.zero		64


//--------------------- .nv.global                --------------------------
	.section	.nv.global,"aw",@nobits
.nv.global:
	.type		_ZN61_INTERNAL_7310b794_30_DistributionGeometricKernel_cu_fa6e70a44cuda3std3__48in_placeE,@object
	.size		_ZN61_INTERNAL_7310b794_30_DistributionGeometricKernel_cu_fa6e70a44cuda3std3__48in_placeE,(_ZN61_INTERNAL_7310b794_30_DistributionGeometricKernel_cu_fa6e70a44cuda3std6ranges3__45__cpo8distanceE - _ZN61_INTERNAL_7310b794_30_DistributionGeometricKernel_cu_fa6e70a44cuda3std3__48in_placeE)
_ZN61_INTERNAL_7310b794_30_DistributionGeometricKernel_cu_fa6e70a44cuda3std3__48in_placeE:
	.zero		1
	.type		_ZN61_INTERNAL_7310b794_30_DistributionGeometricKernel_cu_fa6e70a44cuda3std6ranges3__45__cpo8distanceE,@object
	.size		_ZN61_INTERNAL_7310b794_30_DistributionGeometricKernel_cu_fa6e70a44cuda3std6ranges3__45__cpo8distanceE,(_ZN61_INTERNAL_7310b794_30_DistributionGeometricKernel_cu_fa6e70a44cuda3std3__45__cpo6cbeginE - _ZN61_INTERNAL_7310b794_30_DistributionGeometricKernel_cu_fa6e70a44cuda3std6ranges3__45__cpo8distanceE)
_ZN61_INTERNAL_7310b794_30_DistributionGeometricKernel_cu_fa6e70a44cuda3std6ranges3__45__cpo8distanceE:
	.zero		1
	.type		_ZN61_INTERNAL_7310b794_30_DistributionGeometricKernel_cu_fa6e70a44cuda3std3__45__cpo6cbeginE,@object
	.size		_ZN61_INTERNAL_7310b794_30_DistributionGeometricKernel_cu_fa6e70a44cuda3std3__45__cpo6cbeginE,(_ZN61_INTERNAL_7310b794_30_DistributionGeometricKernel_cu_fa6e70a44cuda3std6ranges3__45__cpo7advanceE - _ZN61_INTERNAL_7310b794_30_DistributionGeometricKernel_cu_fa6e70a44cuda3std3__45__cpo6cbeginE)
_ZN61_INTERNAL_7310b794_30_DistributionGeometricKernel_cu_fa6e70a44cuda3std3__45__cpo6cbeginE:
	.zero		1
	.type		_ZN61_INTERNAL_7310b794_30_DistributionGeometricKernel_cu_fa6e70a44cuda3std6ranges3__45__cpo7advanceE,@object
	.size		_ZN61_INTERNAL_7310b794_30_DistributionGeometricKernel_cu_fa6e70a44cuda3std6ranges3__45__cpo7advanceE,(_ZN61_INTERNAL_7310b794_30_DistributionGeometricKernel_cu_fa6e70a44cuda3std3__45__cpo7crbeginE - _ZN61_INTERNAL_7310b794_30_DistributionGeometricKernel_cu_fa6e70a44cuda3std6ranges3__45__cpo7advanceE)
_ZN61_INTERNAL_7310b794_30_DistributionGeometricKernel_cu_fa6e70a44cuda3std6ranges3__45__cpo7advanceE:
	.zero		1
	.type		_ZN61_INTERNAL_7310b794_30_DistributionGeometricKernel_cu_fa6e70a44cuda3std3__45__cpo7crbeginE,@object
	.size		_ZN61_INTERNAL_7310b794_30_DistributionGeometricKernel_cu_fa6e70a44cuda3std3__45__cpo7crbeginE,(_ZN61_INTERNAL_7310b794_30_DistributionGeometricKernel_cu_fa6e70a44cuda3std6ranges3__45__cpo4dataE - _ZN61_INTERNAL_7310b794_30_DistributionGeometricKernel_cu_fa6e70a44cuda3std3__45__cpo7crbeginE)
_ZN61_INTERNAL_7310b794_30_DistributionGeometricKernel_cu_fa6e70a44cuda3std3__45__cpo7crbeginE:
	.zero		1
	.type		_ZN61_INTERNAL_7310b794_30_DistributionGeometricKernel_cu_fa6e70a44cuda3std6ranges3__45__cpo4dataE,@object
	.size		_ZN61_INTERNAL_7310b794_30_DistributionGeometricKernel_cu_fa6e70a44cuda3std6ranges3__45__cpo4dataE,(_ZN61_INTERNAL_7310b794_30_DistributionGeometricKernel_cu_fa6e70a44cuda3std6ranges3__45__cpo5beginE - _ZN61_INTERNAL_7310b794_30_DistributionGeometricKernel_cu_fa6e70a44cuda3std6ranges3__45__cpo4dataE)
_ZN61_INTERNAL_7310b794_30_DistributionGeometricKernel_cu_fa6e70a44cuda3std6ranges3__45__cpo4dataE:
	.zero		1
	.type		_ZN61_INTERNAL_7310b794_30_DistributionGeometricKernel_cu_fa6e70a44cuda3std6ranges3__45__cpo5beginE,@object
	.size		_ZN61_INTERNAL_7310b794_30_DistributionGeometricKernel_cu_fa6e70a44cuda3std6ranges3__45__cpo5beginE,(_ZN61_INTERNAL_7310b794_30_DistributionGeometricKernel_cu_fa6e70a44cuda3std3__463_GLOBAL__N__7310b794_30_DistributionGeometricKernel_cu_fa6e70a46ignoreE - _ZN61_INTERNAL_7310b794_30_DistributionGeometricKernel_cu_fa6e70a44cuda3std6ranges3__45__cpo5beginE)
_ZN61_INTERNAL_7310b794_30_DistributionGeometricKernel_cu_fa6e70a44cuda3std6ranges3__45__cpo5beginE:
	.zero		1
	.type		_ZN61_INTERNAL_7310b794_30_DistributionGeometricKernel_cu_fa6e70a44cuda3std3__463_GLOBAL__N__7310b794_30_DistributionGeometricKernel_cu_fa6e70a46ignoreE,@object
	.size		_ZN61_INTERNAL_7310b794_30_DistributionGeometricKernel_cu_fa6e70a44cuda3std3__463_GLOBAL__N__7310b794_30_DistributionGeometricKernel_cu_fa6e70a46ignoreE,(_ZN61_INTERNAL_7310b794_30_DistributionGeometricKernel_cu_fa6e70a44cuda3std6ranges3__45__cpo4sizeE - _ZN61_INTERNAL_7310b794_30_DistributionGeometricKernel_cu_fa6e70a44cuda3std3__463_GLOBAL__N__7310b794_30_DistributionGeometricKernel_cu_fa6e70a46ignoreE)
_ZN61_INTERNAL_7310b794_30_DistributionGeometricKernel_cu_fa6e70a44cuda3std3__463_GLOBAL__N__7310b794_30_DistributionGeometricKernel_cu_fa6e70a46ignoreE:
	.zero		1
	.type		_ZN61_INTERNAL_7310b794_30_DistributionGeometricKernel_cu_fa6e70a44cuda3std6ranges3__45__cpo4sizeE,@object
	.size		_ZN61_INTERNAL_7310b794_30_DistributionGeometricKernel_cu_fa6e70a44cuda3std6ranges3__45__cpo4sizeE,(_ZN61_INTERNAL_7310b794_30_DistributionGeometricKernel_cu_fa6e70a44cuda3std3__45__cpo5beginE - _ZN61_INTERNAL_7310b794_30_DistributionGeometricKernel_cu_fa6e70a44cuda3std6ranges3__45__cpo4sizeE)
_ZN61_INTERNAL_7310b794_30_DistributionGeometricKernel_cu_fa6e70a44cuda3std6ranges3__45__cpo4sizeE:
	.zero		1
	.type		_ZN61_INTERNAL_7310b794_30_DistributionGeometricKernel_cu_fa6e70a44cuda3std3__45__cpo5beginE,@object
	.size		_ZN61_INTERNAL_7310b794_30_DistributionGeometricKernel_cu_fa6e70a44cuda3std3__45__cpo5beginE,(_ZN61_INTERNAL_7310b794_30_DistributionGeometricKernel_cu_fa6e70a44cuda3std6ranges3__45__cpo6cbeginE - _ZN61_INTERNAL_7310b794_30_DistributionGeometricKernel_cu_fa6e70a44cuda3std3__45__cpo5beginE)
_ZN61_INTERNAL_7310b794_30_DistributionGeometricKernel_cu_fa6e70a44cuda3std3__45__cpo5beginE:
	.zero		1
	.type		_ZN61_INTERNAL_7310b794_30_DistributionGeometricKernel_cu_fa6e70a44cuda3std6ranges3__45__cpo6cbeginE,@object
	.size		_ZN61_INTERNAL_7310b794_30_DistributionGeometricKernel_cu_fa6e70a44cuda3std6ranges3__45__cpo6cbeginE,(_ZN61_INTERNAL_7310b794_30_DistributionGeometricKernel_cu_fa6e70a44cuda3std3__45__cpo6rbeginE - _ZN61_INTERNAL_7310b794_30_DistributionGeometricKernel_cu_fa6e70a44cuda3std6ranges3__45__cpo6cbeginE)
_ZN61_INTERNAL_7310b794_30_DistributionGeometricKernel_cu_fa6e70a44cuda3std6ranges3__45__cpo6cbeginE:
	.zero		1
	.type		_ZN61_INTERNAL_7310b794_30_DistributionGeometricKernel_cu_fa6e70a44cuda3std3__45__cpo6rbeginE,@object
	.size		_ZN61_INTERNAL_7310b794_30_DistributionGeometricKernel_cu_fa6e70a44cuda3std3__45__cpo6rbeginE,(_ZN61_INTERNAL_7310b794_30_DistributionGeometricKernel_cu_fa6e70a44cuda3std6ranges3__45__cpo4nextE - _ZN61_INTERNAL_7310b794_30_DistributionGeometricKernel_cu_fa6e70a44cuda3std3__45__cpo6rbeginE)
_ZN61_INTERNAL_7310b794_30_DistributionGeometricKernel_cu_fa6e70a44cuda3std3__45__cpo6rbeginE:
	.zero		1
	.type		_ZN61_INTERNAL_7310b794_30_DistributionGeometricKernel_cu_fa6e70a44cuda3std6ranges3__45__cpo4nextE,@object
	.size		_ZN61_INTERNAL_7310b794_30_DistributionGeometricKernel_cu_fa6e70a44cuda3std6ranges3__45__cpo4nextE,(_ZN61_INTERNAL_7310b794_30_DistributionGeometricKernel_cu_fa6e70a44cuda3std6ranges3__45__cpo4swapE - _ZN61_INTERNAL_7310b794_30_DistributionGeometricKernel_cu_fa6e70a44cuda3std6ranges3__45__cpo4nextE)
_ZN61_INTERNAL_7310b794_30_DistributionGeometricKernel_cu_fa6e70a44cuda3std6ranges3__45__cpo4nextE:
	.zero		1
	.type		_ZN61_INTERNAL_7310b794_30_DistributionGeometricKernel_cu_fa6e70a44cuda3std6ranges3__45__cpo4swapE,@object
	.size		_ZN61_INTERNAL_7310b794_30_DistributionGeometricKernel_cu_fa6e70a44cuda3std6ranges3__45__cpo4swapE,(_ZN61_INTERNAL_7310b794_30_DistributionGeometricKernel_cu_fa6e70a44cuda3std3__420unreachable_sentinelE - _ZN61_INTERNAL_7310b794_30_DistributionGeometricKernel_cu_fa6e70a44cuda3std6ranges3__45__cpo4swapE)
_ZN61_INTERNAL_7310b794_30_DistributionGeometricKernel_cu_fa6e70a44cuda3std6ranges3__45__cpo4swapE:
	.zero		1
	.type		_ZN61_INTERNAL_7310b794_30_DistributionGeometricKernel_cu_fa6e70a44cuda3std3__420unreachable_sentinelE,@object
	.size		_ZN61_INTERNAL_7310b794_30_DistributionGeometricKernel_cu_fa6e70a44cuda3std3__420unreachable_sentinelE,(_ZN61_INTERNAL_7310b794_30_DistributionGeometricKernel_cu_fa6e70a46thrust24THRUST_300001_SM_1030_NS6system6detail10sequential3seqE - _ZN61_INTERNAL_7310b794_30_DistributionGeometricKernel_cu_fa6e70a44cuda3std3__420unreachable_sentinelE)
_ZN61_INTERNAL_7310b794_30_DistributionGeometricKernel_cu_fa6e70a44cuda3std3__420unreachable_sentinelE:
	.zero		1
	.type		_ZN61_INTERNAL_7310b794_30_DistributionGeometricKernel_cu_fa6e70a46thrust24THRUST_300001_SM_1030_NS6system6detail10sequential3seqE,@object
	.size		_ZN61_INTERNAL_7310b794_30_DistributionGeometricKernel_cu_fa6e70a46thrust24THRUST_300001_SM_1030_NS6system6detail10sequential3seqE,(_ZN61_INTERNAL_7310b794_30_DistributionGeometricKernel_cu_fa6e70a44cuda3std3__45__cpo4cendE - _ZN61_INTERNAL_7310b794_30_DistributionGeometricKernel_cu_fa6e70a46thrust24THRUST_300001_SM_1030_NS6system6detail10sequential3seqE)
_ZN61_INTERNAL_7310b794_30_DistributionGeometricKernel_cu_fa6e70a46thrust24THRUST_300001_SM_1030_NS6system6detail10sequential3seqE:
	.zero		1
	.type		_ZN61_INTERNAL_7310b794_30_DistributionGeometricKernel_cu_fa6e70a44cuda3std3__45__cpo4cendE,@object
	.size		_ZN61_INTERNAL_7310b794_30_DistributionGeometricKernel_cu_fa6e70a44cuda3std3__45__cpo4cendE,(_ZN61_INTERNAL_7310b794_30_DistributionGeometricKernel_cu_fa6e70a44cuda3std6ranges3__45__cpo9iter_swapE - _ZN61_INTERNAL_7310b794_30_DistributionGeometricKernel_cu_fa6e70a44cuda3std3__45__cpo4cendE)
_ZN61_INTERNAL_7310b794_30_DistributionGeometricKernel_cu_fa6e70a44cuda3std3__45__cpo4cendE:
	.zero		1
	.type		_ZN61_INTERNAL_7310b794_30_DistributionGeometricKernel_cu_fa6e70a44cuda3std6ranges3__45__cpo9iter_swapE,@object
	.size		_ZN61_INTERNAL_7310b794_30_DistributionGeometricKernel_cu_fa6e70a44cuda3std6ranges3__45__cpo9iter_swapE,(_ZN61_INTERNAL_7310b794_30_DistributionGeometricKernel_cu_fa6e70a44cuda3std3__45__cpo5crendE - _ZN61_INTERNAL_7310b794_30_DistributionGeometricKernel_cu_fa6e70a44cuda3std6ranges3__45__cpo9iter_swapE)
_ZN61_INTERNAL_7310b794_30_DistributionGeometricKernel_cu_fa6e70a44cuda3std6ranges3__45__cpo9iter_swapE:
	.zero		1
	.type		_ZN61_INTERNAL_7310b794_30_DistributionGeometricKernel_cu_fa6e70a44cuda3std3__45__cpo5crendE,@object
	.size		_ZN61_INTERNAL_7310b794_30_DistributionGeometricKernel_cu_fa6e70a44cuda3std3__45__cpo5crendE,(_ZN61_INTERNAL_7310b794_30_DistributionGeometricKernel_cu_fa6e70a44cuda3std6ranges3__45__cpo5cdataE - _ZN61_INTERNAL_7310b794_30_DistributionGeometricKernel_cu_fa6e70a44cuda3std3__45__cpo5crendE)
_ZN61_INTERNAL_7310b794_30_DistributionGeometricKernel_cu_fa6e70a44cuda3std3__45__cpo5crendE:
	.zero		1
	.type		_ZN61_INTERNAL_7310b794_30_DistributionGeometricKernel_cu_fa6e70a44cuda3std6ranges3__45__cpo5cdataE,@object
	.size		_ZN61_INTERNAL_7310b794_30_DistributionGeometricKernel_cu_fa6e70a44cuda3std6ranges3__45__cpo5cdataE,(_ZN61_INTERNAL_7310b794_30_DistributionGeometricKernel_cu_fa6e70a44cuda3std6ranges3__45__cpo3endE - _ZN61_INTERNAL_7310b794_30_DistributionGeometricKernel_cu_fa6e70a44cuda3std6ranges3__45__cpo5cdataE)
_ZN61_INTERNAL_7310b794_30_DistributionGeometricKernel_cu_fa6e70a44cuda3std6ranges3__45__cpo5cdataE:
	.zero		1
	.type		_ZN61_INTERNAL_7310b794_30_DistributionGeometricKernel_cu_fa6e70a44cuda3std6ranges3__45__cpo3endE,@object
	.size		_ZN61_INTERNAL_7310b794_30_DistributionGeometricKernel_cu_fa6e70a44cuda3std6ranges3__45__cpo3endE,(_ZN61_INTERNAL_7310b794_30_DistributionGeometricKernel_cu_fa6e70a44cuda3std3__419piecewise_constructE - _ZN61_INTERNAL_7310b794_30_DistributionGeometricKernel_cu_fa6e70a44cuda3std6ranges3__45__cpo3endE)
_ZN61_INTERNAL_7310b794_30_DistributionGeometricKernel_cu_fa6e70a44cuda3std6ranges3__45__cpo3endE:
	.zero		1
	.type		_ZN61_INTERNAL_7310b794_30_DistributionGeometricKernel_cu_fa6e70a44cuda3std3__419piecewise_constructE,@object
	.size		_ZN61_INTERNAL_7310b794_30_DistributionGeometricKernel_cu_fa6e70a44cuda3std3__419piecewise_constructE,(_ZN61_INTERNAL_7310b794_30_DistributionGeometricKernel_cu_fa6e70a44cuda3std6ranges3__45__cpo5ssizeE - _ZN61_INTERNAL_7310b794_30_DistributionGeometricKernel_cu_fa6e70a44cuda3std3__419piecewise_constructE)
_ZN61_INTERNAL_7310b794_30_DistributionGeometricKernel_cu_fa6e70a44cuda3std3__419piecewise_constructE:
	.zero		1
	.type		_ZN61_INTERNAL_7310b794_30_DistributionGeometricKernel_cu_fa6e70a44cuda3std6ranges3__45__cpo5ssizeE,@object
	.size		_ZN61_INTERNAL_7310b794_30_DistributionGeometricKernel_cu_fa6e70a44cuda3std6ranges3__45__cpo5ssizeE,(_ZN61_INTERNAL_7310b794_30_DistributionGeometricKernel_cu_fa6e70a44cuda3std3__45__cpo3endE - _ZN61_INTERNAL_7310b794_30_DistributionGeometricKernel_cu_fa6e70a44cuda3std6ranges3__45__cpo5ssizeE)
_ZN61_INTERNAL_7310b794_30_DistributionGeometricKernel_cu_fa6e70a44cuda3std6ranges3__45__cpo5ssizeE:
	.zero		1
	.type		_ZN61_INTERNAL_7310b794_30_DistributionGeometricKernel_cu_fa6e70a44cuda3std3__45__cpo3endE,@object
	.size		_ZN61_INTERNAL_7310b794_30_DistributionGeometricKernel_cu_fa6e70a44cuda3std3__45__cpo3endE,(_ZN61_INTERNAL_7310b794_30_DistributionGeometricKernel_cu_fa6e70a44cuda3std6ranges3__45__cpo4cendE - _ZN61_INTERNAL_7310b794_30_DistributionGeometricKernel_cu_fa6e70a44cuda3std3__45__cpo3endE)
_ZN61_INTERNAL_7310b794_30_DistributionGeometricKernel_cu_fa6e70a44cuda3std3__45__cpo3endE:
	.zero		1
	.type		_ZN61_INTERNAL_7310b794_30_DistributionGeometricKernel_cu_fa6e70a44cuda3std6ranges3__45__cpo4cendE,@object
	.size		_ZN61_INTERNAL_7310b794_30_DistributionGeometricKernel_cu_fa6e70a44cuda3std6ranges3__45__cpo4cendE,(_ZN61_INTERNAL_7310b794_30_DistributionGeometricKernel_cu_fa6e70a44cuda3std3__45__cpo4rendE - _ZN61_INTERNAL_7310b794_30_DistributionGeometricKernel_cu_fa6e70a44cuda3std6ranges3__45__cpo4cendE)
_ZN61_INTERNAL_7310b794_30_DistributionGeometricKernel_cu_fa6e70a44cuda3std6ranges3__45__cpo4cendE:
	.zero		1
	.type		_ZN61_INTERNAL_7310b794_30_DistributionGeometricKernel_cu_fa6e70a44cuda3std3__45__cpo4rendE,@object
	.size		_ZN61_INTERNAL_7310b794_30_DistributionGeometricKernel_cu_fa6e70a44cuda3std3__45__cpo4rendE,(_ZN61_INTERNAL_7310b794_30_DistributionGeometricKernel_cu_fa6e70a44cuda3std6ranges3__45__cpo4prevE - _ZN61_INTERNAL_7310b794_30_DistributionGeometricKernel_cu_fa6e70a44cuda3std3__45__cpo4rendE)
_ZN61_INTERNAL_7310b794_30_DistributionGeometricKernel_cu_fa6e70a44cuda3std3__45__cpo4rendE:
	.zero		1
	.type		_ZN61_INTERNAL_7310b794_30_DistributionGeometricKernel_cu_fa6e70a44cuda3std6ranges3__45__cpo4prevE,@object
	.size		_ZN61_INTERNAL_7310b794_30_DistributionGeometricKernel_cu_fa6e70a44cuda3std6ranges3__45__cpo4prevE,(_ZN61_INTERNAL_7310b794_30_DistributionGeometricKernel_cu_fa6e70a44cuda3std6ranges3__45__cpo9iter_moveE - _ZN61_INTERNAL_7310b794_30_DistributionGeometricKernel_cu_fa6e70a44cuda3std6ranges3__45__cpo4prevE)
_ZN61_INTERNAL_7310b794_30_DistributionGeometricKernel_cu_fa6e70a44cuda3std6ranges3__45__cpo4prevE:
	.zero		1
	.type		_ZN61_INTERNAL_7310b794_30_DistributionGeometricKernel_cu_fa6e70a44cuda3std6ranges3__45__cpo9iter_moveE,@object
	.size		_ZN61_INTERNAL_7310b794_30_DistributionGeometricKernel_cu_fa6e70a44cuda3std6ranges3__45__cpo9iter_moveE,(.L_22 - _ZN61_INTERNAL_7310b794_30_DistributionGeometricKernel_cu_fa6e70a44cuda3std6ranges3__45__cpo9iter_moveE)
_ZN61_INTERNAL_7310b794_30_DistributionGeometricKernel_cu_fa6e70a44cuda3std6ranges3__45__cpo9iter_moveE:
	.zero		1
.L_22:


//--------------------- .nv.constant0._ZN2at6native63_GLOBAL__N__7310b794_30_DistributionGeometricKernel_cu_fa6e70a443distribution_elementwise_grid_stride_kernelIfLi4EZNS0_9templates4cuda21uniform_and_transformIN3c108BFloat16EfPNS_17CUDAGeneratorImplEZZZNS4_16geometric_kernelIS9_EEvRNS_18TensorIteratorBaseEdT_ENKUlvE_clEvENKUlvE7_clEvEUlfE_EEvSC_T1_T2_EUlP24curandStatePhilox4_32_10E0_ZNS1_27distribution_nullary_kernelIS7_f6float4S9_SL_SG_EEvSC_SI_RKT3_T4_EUlifE0_EEvlNS_15PhiloxCudaStateESH_SI_ --------------------------
	.section	.nv.constant0._ZN2at6native63_GLOBAL__N__7310b794_30_DistributionGeometricKernel_cu_fa6e70a443distribution_elementwise_grid_stride_kernelIfLi4EZNS0_9templates4cuda21uniform_and_transformIN3c108BFloat16EfPNS_17CUDAGeneratorImplEZZZNS4_16geometric_kernelIS9_EEvRNS_18TensorIteratorBaseEdT_ENKUlvE_clEvENKUlvE7_clEvEUlfE_EEvSC_T1_T2_EUlP24curandStatePhilox4_32_10E0_ZNS1_27distribution_nullary_kernelIS7_f6float4S9_SL_SG_EEvSC_SI_RKT3_T4_EUlifE0_EEvlNS_15PhiloxCudaStateESH_SI_,"a",@progbits
	.sectionflags	@""
	.align	4
.nv.constant0._ZN2at6native63_GLOBAL__N__7310b794_30_DistributionGeometricKernel_cu_fa6e70a443distribution_elementwise_grid_stride_kernelIfLi4EZNS0_9templates4cuda21uniform_and_transformIN3c108BFloat16EfPNS_17CUDAGeneratorImplEZZZNS4_16geometric_kernelIS9_EEvRNS_18TensorIteratorBaseEdT_ENKUlvE_clEvENKUlvE7_clEvEUlfE_EEvSC_T1_T2_EUlP24curandStatePhilox4_32_10E0_ZNS1_27distribution_nullary_kernelIS7_f6float4S9_SL_SG_EEvSC_SI_RKT3_T4_EUlifE0_EEvlNS_15PhiloxCudaStateESH_SI_:
	.zero		1360


//--------------------- .nv.constant0._ZN2at6native63_GLOBAL__N__7310b794_30_DistributionGeometricKernel_cu_fa6e70a443distribution_elementwise_grid_stride_kernelIfLi4EZNS0_9templates4cuda21uniform_and_transformIN3c108BFloat16EfPNS_17CUDAGeneratorImplEZZZNS4_16geometric_kernelIS9_EEvRNS_18TensorIteratorBaseEdT_ENKUlvE_clEvENKUlvE7_clEvEUlfE_EEvSC_T1_T2_EUlP24curandStatePhilox4_32_10E0_ZNS1_27distribution_nullary_kernelIS7_f6float4S9_SL_SG_EEvSC_SI_RKT3_T4_EUlifE_EEvlNS_15PhiloxCudaStateESH_SI_ --------------------------
	.section	.nv.constant0._ZN2at6native63_GLOBAL__N__7310b794_30_DistributionGeometricKernel_cu_fa6e70a443distribution_elementwise_grid_stride_kernelIfLi4EZNS0_9templates4cuda21uniform_and_transformIN3c108BFloat16EfPNS_17CUDAGeneratorImplEZZZNS4_16geometric_kernelIS9_EEvRNS_18TensorIteratorBaseEdT_ENKUlvE_clEvENKUlvE7_clEvEUlfE_EEvSC_T1_T2_EUlP24curandStatePhilox4_32_10E0_ZNS1_27distribution_nullary_kernelIS7_f6float4S9_SL_SG_EEvSC_SI_RKT3_T4_EUlifE_EEvlNS_15PhiloxCudaStateESH_SI_,"a",@progbits
	.sectionflags	@""
	.align	4
.nv.constant0._ZN2at6native63_GLOBAL__N__7310b794_30_DistributionGeometricKernel_cu_fa6e70a443distribution_elementwise_grid_stride_kernelIfLi4EZNS0_9templates4cuda21uniform_and_transformIN3c108BFloat16EfPNS_17CUDAGeneratorImplEZZZNS4_16geometric_kernelIS9_EEvRNS_18TensorIteratorBaseEdT_ENKUlvE_clEvENKUlvE7_clEvEUlfE_EEvSC_T1_T2_EUlP24curandStatePhilox4_32_10E0_ZNS1_27distribution_nullary_kernelIS7_f6float4S9_SL_SG_EEvSC_SI_RKT3_T4_EUlifE_EEvlNS_15PhiloxCudaStateESH_SI_:
	.zero		960


//--------------------- .nv.constant0._ZN2at6native63_GLOBAL__N__7310b794_30_DistributionGeometricKernel_cu_fa6e70a443distribution_elementwise_grid_stride_kernelIfLi4EZNS0_9templates4cuda21uniform_and_transformIN3c108BFloat16EfPNS_17CUDAGeneratorImplEZZZNS4_16geometric_kernelIS9_EEvRNS_18TensorIteratorBaseEdT_ENKUlvE_clEvENKUlvE7_clEvEUlfE_EEvSC_T1_T2_EUlP24curandStatePhilox4_32_10E_ZNS1_27distribution_nullary_kernelIS7_f7double2S9_SL_SG_EEvSC_SI_RKT3_T4_EUlifE0_EEvlNS_15PhiloxCudaStateESH_SI_ --------------------------
	.section	.nv.constant0._ZN2at6native63_GLOBAL__N__7310b794_30_DistributionGeometricKernel_cu_fa6e70a443distribution_elementwise_grid_stride_kernelIfLi4EZNS0_9templates4cuda21uniform_and_transformIN3c108BFloat16EfPNS_17CUDAGeneratorImplEZZZNS4_16geometric_kernelIS9_EEvRNS_18TensorIteratorBaseEdT_ENKUlvE_clEvENKUlvE7_clEvEUlfE_EEvSC_T1_T2_EUlP24curandStatePhilox4_32_10E_ZNS1_27distribution_nullary_kernelIS7_f7double2S9_SL_SG_EEvSC_SI_RKT3_T4_EUlifE0_EEvlNS_15PhiloxCudaStateESH_SI_,"a",@progbits
	.sectionflags	@""
	.align	4
.nv.constant0._ZN2at6native63_GLOBAL__N__7310b794_30_DistributionGeometricKernel_cu_fa6e70a443distribution_elementwise_grid_stride_kernelIfLi4EZNS0_9templates4cuda21uniform_and_transformIN3c108BFloat16EfPNS_17CUDAGeneratorImplEZZZNS4_16geometric_kernelIS9_EEvRNS_18TensorIteratorBaseEdT_ENKUlvE_clEvENKUlvE7_clEvEUlfE_EEvSC_T1_T2_EUlP24curandStatePhilox4_32_10E_ZNS1_27distribution_nullary_kernelIS7_f7double2S9_SL_SG_EEvSC_SI_RKT3_T4_EUlifE0_EEvlNS_15PhiloxCudaStateESH_SI_:
	.zero		1360


//--------------------- .nv.constant0._ZN2at6native63_GLOBAL__N__7310b794_30_DistributionGeometricKernel_cu_fa6e70a443distribution_elementwise_grid_stride_kernelIfLi4EZNS0_9templates4cuda21uniform_and_transformIN3c108BFloat16EfPNS_17CUDAGeneratorImplEZZZNS4_16geometric_kernelIS9_EEvRNS_18TensorIteratorBaseEdT_ENKUlvE_clEvENKUlvE7_clEvEUlfE_EEvSC_T1_T2_EUlP24curandStatePhilox4_32_10E_ZNS1_27distribution_nullary_kernelIS7_f7double2S9_SL_SG_EEvSC_SI_RKT3_T4_EUlifE_EEvlNS_15PhiloxCudaStateESH_SI_ --------------------------
	.section	.nv.constant0._ZN2at6native63_GLOBAL__N__7310b794_30_DistributionGeometricKernel_cu_fa6e70a443distribution_elementwise_grid_stride_kernelIfLi4EZNS0_9templates4cuda21uniform_and_transformIN3c108BFloat16EfPNS_17CUDAGeneratorImplEZZZNS4_16geometric_kernelIS9_EEvRNS_18TensorIteratorBaseEdT_ENKUlvE_clEvENKUlvE7_clEvEUlfE_EEvSC_T1_T2_EUlP24curandStatePhilox4_32_10E_ZNS1_27distribution_nullary_kernelIS7_f7double2S9_SL_SG_EEvSC_SI_RKT3_T4_EUlifE_EEvlNS_15PhiloxCudaStateESH_SI_,"a",@progbits
	.sectionflags	@""
	.align	4
.nv.constant0._ZN2at6native63_GLOBAL__N__7310b794_30_DistributionGeometricKernel_cu_fa6e70a443distribution_elementwise_grid_stride_kernelIfLi4EZNS0_9templates4cuda21uniform_and_transformIN3c108BFloat16EfPNS_17CUDAGeneratorImplEZZZNS4_16geometric_kernelIS9_EEvRNS_18TensorIteratorBaseEdT_ENKUlvE_clEvENKUlvE7_clEvEUlfE_EEvSC_T1_T2_EUlP24curandStatePhilox4_32_10E_ZNS1_27distribution_nullary_kernelIS7_f7double2S9_SL_SG_EEvSC_SI_RKT3_T4_EUlifE_EEvlNS_15PhiloxCudaStateESH_SI_:
	.zero		960


//--------------------- .nv.constant0._ZN2at6native63_GLOBAL__N__7310b794_30_DistributionGeometricKernel_cu_fa6e70a443distribution_elementwise_grid_stride_kernelIfLi4EZNS0_9templates4cuda21uniform_and_transformIN3c104HalfEfPNS_17CUDAGeneratorImplEZZZNS4_16geometric_kernelIS9_EEvRNS_18TensorIteratorBaseEdT_ENKUlvE_clEvENKUlvE6_clEvEUlfE_EEvSC_T1_T2_EUlP24curandStatePhilox4_32_10E0_ZNS1_27distribution_nullary_kernelIS7_f6float4S9_SL_SG_EEvSC_SI_RKT3_T4_EUlifE0_EEvlNS_15PhiloxCudaStateESH_SI_ --------------------------
	.section	.nv.constant0._ZN2at6native63_GLOBAL__N__7310b794_30_DistributionGeometricKernel_cu_fa6e70a443distribution_elementwise_grid_stride_kernelIfLi4EZNS0_9templates4cuda21uniform_and_transformIN3c104HalfEfPNS_17CUDAGeneratorImplEZZZNS4_16geometric_kernelIS9_EEvRNS_18TensorIteratorBaseEdT_ENKUlvE_clEvENKUlvE6_clEvEUlfE_EEvSC_T1_T2_EUlP24curandStatePhilox4_32_10E0_ZNS1_27distribution_nullary_kernelIS7_f6float4S9_SL_SG_EEvSC_SI_RKT3_T4_EUlifE0_EEvlNS_15PhiloxCudaStateESH_SI_,"a",@progbits
	.sectionflags	@""
	.align	4
.nv.constant0._ZN2at6native63_GLOBAL__N__7310b794_30_DistributionGeometricKernel_cu_fa6e70a443distribution_elementwise_grid_stride_kernelIfLi4EZNS0_9templates4cuda21uniform_and_transformIN3c104HalfEfPNS_17CUDAGeneratorImplEZZZNS4_16geometric_kernelIS9_EEvRNS_18TensorIteratorBaseEdT_ENKUlvE_clEvENKUlvE6_clEvEUlfE_EEvSC_T1_T2_EUlP24curandStatePhilox4_32_10E0_ZNS1_27distribution_nullary_kernelIS7_f6float4S9_SL_SG_EEvSC_SI_RKT3_T4_EUlifE0_EEvlNS_15PhiloxCudaStateESH_SI_:
	.zero		1360


//--------------------- .nv.constant0._ZN2at6native63_GLOBAL__N__7310b794_30_DistributionGeometricKernel_cu_fa6e70a443distribution_elementwise_grid_stride_kernelIfLi4EZNS0_9templates4cuda21uniform_and_transformIN3c104HalfEfPNS_17CUDAGeneratorImplEZZZNS4_16geometric_kernelIS9_EEvRNS_18TensorIteratorBaseEdT_ENKUlvE_clEvENKUlvE6_clEvEUlfE_EEvSC_T1_T2_EUlP24curandStatePhilox4_32_10E0_ZNS1_27distribution_nullary_kernelIS7_f6float4S9_SL_SG_EEvSC_SI_RKT3_T4_EUlifE_EEvlNS_15PhiloxCudaStateESH_SI_ --------------------------
	.section	.nv.constant0._ZN2at6native63_GLOBAL__N__7310b794_30_DistributionGeometricKernel_cu_fa6e70a443distribution_elementwise_grid_stride_kernelIfLi4EZNS0_9templates4cuda21uniform_and_transformIN3c104HalfEfPNS_17CUDAGeneratorImplEZZZNS4_16geometric_kernelIS9_EEvRNS_18TensorIteratorBaseEdT_ENKUlvE_clEvENKUlvE6_clEvEUlfE_EEvSC_T1_T2_EUlP24curandStatePhilox4_32_10E0_ZNS1_27distribution_nullary_kernelIS7_f6float4S9_SL_SG_EEvSC_SI_RKT3_T4_EUlifE_EEvlNS_15PhiloxCudaStateESH_SI_,"a",@progbits
	.sectionflags	@""
	.align	4
.nv.constant0._ZN2at6native63_GLOBAL__N__7310b794_30_DistributionGeometricKernel_cu_fa6e70a443distribution_elementwise_grid_stride_kernelIfLi4EZNS0_9templates4cuda21uniform_and_transformIN3c104HalfEfPNS_17CUDAGeneratorImplEZZZNS4_16geometric_kernelIS9_EEvRNS_18TensorIteratorBaseEdT_ENKUlvE_clEvENKUlvE6_clEvEUlfE_EEvSC_T1_T2_EUlP24curandStatePhilox4_32_10E0_ZNS1_27distribution_nullary_kernelIS7_f6float4S9_SL_SG_EEvSC_SI_RKT3_T4_EUlifE_EEvlNS_15PhiloxCudaStateESH_SI_:
	.zero		960


//--------------------- .nv.constant0._ZN2at6native63_GLOBAL__N__7310b794_30_DistributionGeometricKernel_cu_fa6e70a443distribution_elementwise_grid_stride_kernelIfLi4EZNS0_9templates4cuda21uniform_and_transformIN3c104HalfEfPNS_17CUDAGeneratorImplEZZZNS4_16geometric_kernelIS9_EEvRNS_18TensorIteratorBaseEdT_ENKUlvE_clEvENKUlvE6_clEvEUlfE_EEvSC_T1_T2_EUlP24curandStatePhilox4_32_10E_ZNS1_27distribution_nullary_kernelIS7_f7double2S9_SL_SG_EEvSC_SI_RKT3_T4_EUlifE0_EEvlNS_15PhiloxCudaStateESH_SI_ --------------------------
	.section	.nv.constant0._ZN2at6native63_GLOBAL__N__7310b794_30_DistributionGeometricKernel_cu_fa6e70a443distribution_elementwise_grid_stride_kernelIfLi4EZNS0_9templates4cuda21uniform_and_transformIN3c104HalfEfPNS_17CUDAGeneratorImplEZZZNS4_16geometric_kernelIS9_EEvRNS_18TensorIteratorBaseEdT_ENKUlvE_clEvENKUlvE6_clEvEUlfE_EEvSC_T1_T2_EUlP24curandStatePhilox4_32_10E_ZNS1_27distribution_nullary_kernelIS7_f7double2S9_SL_SG_EEvSC_SI_RKT3_T4_EUlifE0_EEvlNS_15PhiloxCudaStateESH_SI_,"a",@progbits
	.sectionflags	@""
	.align	4
.nv.constant0._ZN2at6native63_GLOBAL__N__7310b794_30_DistributionGeometricKernel_cu_fa6e70a443distribution_elementwise_grid_stride_kernelIfLi4EZNS0_9templates4cuda21uniform_and_transformIN3c104HalfEfPNS_17CUDAGeneratorImplEZZZNS4_16geometric_kernelIS9_EEvRNS_18TensorIteratorBaseEdT_ENKUlvE_clEvENKUlvE6_clEvEUlfE_EEvSC_T1_T2_EUlP24curandStatePhilox4_32_10E_ZNS1_27distribution_nullary_kernelIS7_f7double2S9_SL_SG_EEvSC_SI_RKT3_T4_EUlifE0_EEvlNS_15PhiloxCudaStateESH_SI_:
	.zero		1360


//--------------------- .nv.constant0._ZN2at6native63_GLOBAL__N__7310b794_30_DistributionGeometricKernel_cu_fa6e70a443distribution_elementwise_grid_stride_kernelIfLi4EZNS0_9templates4cuda21uniform_and_transformIN3c104HalfEfPNS_17CUDAGeneratorImplEZZZNS4_16geometric_kernelIS9_EEvRNS_18TensorIteratorBaseEdT_ENKUlvE_clEvENKUlvE6_clEvEUlfE_EEvSC_T1_T2_EUlP24curandStatePhilox4_32_10E_ZNS1_27distribution_nullary_kernelIS7_f7double2S9_SL_SG_EEvSC_SI_RKT3_T4_EUlifE_EEvlNS_15PhiloxCudaStateESH_SI_ --------------------------
	.section	.nv.constant0._ZN2at6native63_GLOBAL__N__7310b794_30_DistributionGeometricKernel_cu_fa6e70a443distribution_elementwise_grid_stride_kernelIfLi4EZNS0_9templates4cuda21uniform_and_transformIN3c104HalfEfPNS_17CUDAGeneratorImplEZZZNS4_16geometric_kernelIS9_EEvRNS_18TensorIteratorBaseEdT_ENKUlvE_clEvENKUlvE6_clEvEUlfE_EEvSC_T1_T2_EUlP24curandStatePhilox4_32_10E_ZNS1_27distribution_nullary_kernelIS7_f7double2S9_SL_SG_EEvSC_SI_RKT3_T4_EUlifE_EEvlNS_15PhiloxCudaStateESH_SI_,"a",@progbits
	.sectionflags	@""
	.align	4
.nv.constant0._ZN2at6native63_GLOBAL__N__7310b794_30_DistributionGeometricKernel_cu_fa6e70a443distribution_elementwise_grid_stride_kernelIfLi4EZNS0_9templates4cuda21uniform_and_transformIN3c104HalfEfPNS_17CUDAGeneratorImplEZZZNS4_16geometric_kernelIS9_EEvRNS_18TensorIteratorBaseEdT_ENKUlvE_clEvENKUlvE6_clEvEUlfE_EEvSC_T1_T2_EUlP24curandStatePhilox4_32_10E_ZNS1_27distribution_nullary_kernelIS7_f7double2S9_SL_SG_EEvSC_SI_RKT3_T4_EUlifE_EEvlNS_15PhiloxCudaStateESH_SI_:
	.zero		960


//--------------------- .nv.constant0._ZN2at6native63_GLOBAL__N__7310b794_30_DistributionGeometricKernel_cu_fa6e70a443distribution_elementwise_grid_stride_kernelIfLi4EZNS0_9templates4cuda21uniform_and_transformIffPNS_17CUDAGeneratorImplEZZZNS4_16geometric_kernelIS7_EEvRNS_18TensorIteratorBaseEdT_ENKUlvE_clEvENKUlvE5_clEvEUlfE_EEvSA_T1_T2_EUlP24curandStatePhilox4_32_10E0_ZNS1_27distribution_nullary_kernelIff6float4S7_SJ_SE_EEvSA_SG_RKT3_T4_EUlifE0_EEvlNS_15PhiloxCudaStateESF_SG_ --------------------------
	.section	.nv.constant0._ZN2at6native63_GLOBAL__N__7310b794_30_DistributionGeometricKernel_cu_fa6e70a443distribution_elementwise_grid_stride_kernelIfLi4EZNS0_9templates4cuda21uniform_and_transformIffPNS_17CUDAGeneratorImplEZZZNS4_16geometric_kernelIS7_EEvRNS_18TensorIteratorBaseEdT_ENKUlvE_clEvENKUlvE5_clEvEUlfE_EEvSA_T1_T2_EUlP24curandStatePhilox4_32_10E0_ZNS1_27distribution_nullary_kernelIff6float4S7_SJ_SE_EEvSA_SG_RKT3_T4_EUlifE0_EEvlNS_15PhiloxCudaStateESF_SG_,"a",@progbits
	.sectionflags	@""
	.align	4
.nv.constant0._ZN2at6native63_GLOBAL__N__7310b794_30_DistributionGeometricKernel_cu_fa6e70a443distribution_elementwise_grid_stride_kernelIfLi4EZNS0_9templates4cuda21uniform_and_transformIffPNS_17CUDAGeneratorImplEZZZNS4_16geometric_kernelIS7_EEvRNS_18TensorIteratorBaseEdT_ENKUlvE_clEvENKUlvE5_clEvEUlfE_EEvSA_T1_T2_EUlP24curandStatePhilox4_32_10E0_ZNS1_27distribution_nullary_kernelIff6float4S7_SJ_SE_EEvSA_SG_RKT3_T4_EUlifE0_EEvlNS_15PhiloxCudaStateESF_SG_:
	.zero		1360


//--------------------- .nv.constant0._ZN2at6native63_GLOBAL__N__7310b794_30_DistributionGeometricKernel_cu_fa6e70a443distribution_elementwise_grid_stride_kernelIfLi4EZNS0_9templates4cuda21uniform_and_transformIffPNS_17CUDAGeneratorImplEZZZNS4_16geometric_kernelIS7_EEvRNS_18TensorIteratorBaseEdT_ENKUlvE_clEvENKUlvE5_clEvEUlfE_EEvSA_T1_T2_EUlP24curandStatePhilox4_32_10E0_ZNS1_27distribution_nullary_kernelIff6float4S7_SJ_SE_EEvSA_SG_RKT3_T4_EUlifE_EEvlNS_15PhiloxCudaStateESF_SG_ --------------------------
	.section	.nv.constant0._ZN2at6native63_GLOBAL__N__7310b794_30_DistributionGeometricKernel_cu_fa6e70a443distribution_elementwise_grid_stride_kernelIfLi4EZNS0_9templates4cuda21uniform_and_transformIffPNS_17CUDAGeneratorImplEZZZNS4_16geometric_kernelIS7_EEvRNS_18TensorIteratorBaseEdT_ENKUlvE_clEvENKUlvE5_clEvEUlfE_EEvSA_T1_T2_EUlP24curandStatePhilox4_32_10E0_ZNS1_27distribution_nullary_kernelIff6float4S7_SJ_SE_EEvSA_SG_RKT3_T4_EUlifE_EEvlNS_15PhiloxCudaStateESF_SG_,"a",@progbits
	.sectionflags	@""
	.align	4
.nv.constant0._ZN2at6native63_GLOBAL__N__7310b794_30_DistributionGeometricKernel_cu_fa6e70a443distribution_elementwise_grid_stride_kernelIfLi4EZNS0_9templates4cuda21uniform_and_transformIffPNS_17CUDAGeneratorImplEZZZNS4_16geometric_kernelIS7_EEvRNS_18TensorIteratorBaseEdT_ENKUlvE_clEvENKUlvE5_clEvEUlfE_EEvSA_T1_T2_EUlP24curandStatePhilox4_32_10E0_ZNS1_27distribution_nullary_kernelIff6float4S7_SJ_SE_EEvSA_SG_RKT3_T4_EUlifE_EEvlNS_15PhiloxCudaStateESF_SG_:
	.zero		960


//--------------------- .nv.constant0._ZN2at6native63_GLOBAL__N__7310b794_30_DistributionGeometricKernel_cu_fa6e70a443distribution_elementwise_grid_stride_kernelIfLi4EZNS0_9templates4cuda21uniform_and_transformIffPNS_17CUDAGeneratorImplEZZZNS4_16geometric_kernelIS7_EEvRNS_18TensorIteratorBaseEdT_ENKUlvE_clEvENKUlvE5_clEvEUlfE_EEvSA_T1_T2_EUlP24curandStatePhilox4_32_10E_ZNS1_27distribution_nullary_kernelIff7double2S7_SJ_SE_EEvSA_SG_RKT3_T4_EUlifE0_EEvlNS_15PhiloxCudaStateESF_SG_ --------------------------
	.section	.nv.constant0._ZN2at6native63_GLOBAL__N__7310b794_30_DistributionGeometricKernel_cu_fa6e70a443distribution_elementwise_grid_stride_kernelIfLi4EZNS0_9templates4cuda21uniform_and_transformIffPNS_17CUDAGeneratorImplEZZZNS4_16geometric_kernelIS7_EEvRNS_18TensorIteratorBaseEdT_ENKUlvE_clEvENKUlvE5_clEvEUlfE_EEvSA_T1_T2_EUlP24curandStatePhilox4_32_10E_ZNS1_27distribution_nullary_kernelIff7double2S7_SJ_SE_EEvSA_SG_RKT3_T4_EUlifE0_EEvlNS_15PhiloxCudaStateESF_SG_,"a",@progbits
	.sectionflags	@""
	.align	4
.nv.constant0._ZN2at6native63_GLOBAL__N__7310b794_30_DistributionGeometricKernel_cu_fa6e70a443distribution_elementwise_grid_stride_kernelIfLi4EZNS0_9templates4cuda21uniform_and_transformIffPNS_17CUDAGeneratorImplEZZZNS4_16geometric_kernelIS7_EEvRNS_18TensorIteratorBaseEdT_ENKUlvE_clEvENKUlvE5_clEvEUlfE_EEvSA_T1_T2_EUlP24curandStatePhilox4_32_10E_ZNS1_27distribution_nullary_kernelIff7double2S7_SJ_SE_EEvSA_SG_RKT3_T4_EUlifE0_EEvlNS_15PhiloxCudaStateESF_SG_:
	.zero		1360


//--------------------- .nv.constant0._ZN2at6native63_GLOBAL__N__7310b794_30_DistributionGeometricKernel_cu_fa6e70a443distribution_elementwise_grid_stride_kernelIfLi4EZNS0_9templates4cuda21uniform_and_transformIffPNS_17CUDAGeneratorImplEZZZNS4_16geometric_kernelIS7_EEvRNS_18TensorIteratorBaseEdT_ENKUlvE_clEvENKUlvE5_clEvEUlfE_EEvSA_T1_T2_EUlP24curandStatePhilox4_32_10E_ZNS1_27distribution_nullary_kernelIff7double2S7_SJ_SE_EEvSA_SG_RKT3_T4_EUlifE_EEvlNS_15PhiloxCudaStateESF_SG_ --------------------------
	.section	.nv.constant0._ZN2at6native63_GLOBAL__N__7310b794_30_DistributionGeometricKernel_cu_fa6e70a443distribution_elementwise_grid_stride_kernelIfLi4EZNS0_9templates4cuda21uniform_and_transformIffPNS_17CUDAGeneratorImplEZZZNS4_16geometric_kernelIS7_EEvRNS_18TensorIteratorBaseEdT_ENKUlvE_clEvENKUlvE5_clEvEUlfE_EEvSA_T1_T2_EUlP24curandStatePhilox4_32_10E_ZNS1_27distribution_nullary_kernelIff7double2S7_SJ_SE_EEvSA_SG_RKT3_T4_EUlifE_EEvlNS_15PhiloxCudaStateESF_SG_,"a",@progbits
	.sectionflags	@""
	.align	4
.nv.constant0._ZN2at6native63_GLOBAL__N__7310b794_30_DistributionGeometricKernel_cu_fa6e70a443distribution_elementwise_grid_stride_kernelIfLi4EZNS0_9templates4cuda21uniform_and_transformIffPNS_17CUDAGeneratorImplEZZZNS4_16geometric_kernelIS7_EEvRNS_18TensorIteratorBaseEdT_ENKUlvE_clEvENKUlvE5_clEvEUlfE_EEvSA_T1_T2_EUlP24curandStatePhilox4_32_10E_ZNS1_27distribution_nullary_kernelIff7double2S7_SJ_SE_EEvSA_SG_RKT3_T4_EUlifE_EEvlNS_15PhiloxCudaStateESF_SG_:
	.zero		960


//--------------------- .nv.constant0._ZN2at6native63_GLOBAL__N__7310b794_30_DistributionGeometricKernel_cu_fa6e70a443distribution_elementwise_grid_stride_kernelIdLi2EZNS0_9templates4cuda21uniform_and_transformIddPNS_17CUDAGeneratorImplEZZZNS4_16geometric_kernelIS7_EEvRNS_18TensorIteratorBaseEdT_ENKUlvE_clEvENKUlvE4_clEvEUldE_EEvSA_T1_T2_EUlP24curandStatePhilox4_32_10E0_ZNS1_27distribution_nullary_kernelIdd6float4S7_SJ_SE_EEvSA_SG_RKT3_T4_EUlidE0_EEvlNS_15PhiloxCudaStateESF_SG_ --------------------------
	.section	.nv.constant0._ZN2at6native63_GLOBAL__N__7310b794_30_DistributionGeometricKernel_cu_fa6e70a443distribution_elementwise_grid_stride_kernelIdLi2EZNS0_9templates4cuda21uniform_and_transformIddPNS_17CUDAGeneratorImplEZZZNS4_16geometric_kernelIS7_EEvRNS_18TensorIteratorBaseEdT_ENKUlvE_clEvENKUlvE4_clEvEUldE_EEvSA_T1_T2_EUlP24curandStatePhilox4_32_10E0_ZNS1_27distribution_nullary_kernelIdd6float4S7_SJ_SE_EEvSA_SG_RKT3_T4_EUlidE0_EEvlNS_15PhiloxCudaStateESF_SG_,"a",@progbits
	.sectionflags	@""
	.align	4
.nv.constant0._ZN2at6native63_GLOBAL__N__7310b794_30_DistributionGeometricKernel_cu_fa6e70a443distribution_elementwise_grid_stride_kernelIdLi2EZNS0_9templates4cuda21uniform_and_transformIddPNS_17CUDAGeneratorImplEZZZNS4_16geometric_kernelIS7_EEvRNS_18TensorIteratorBaseEdT_ENKUlvE_clEvENKUlvE4_clEvEUldE_EEvSA_T1_T2_EUlP24curandStatePhilox4_32_10E0_ZNS1_27distribution_nullary_kernelIdd6float4S7_SJ_SE_EEvSA_SG_RKT3_T4_EUlidE0_EEvlNS_15PhiloxCudaStateESF_SG_:
	.zero		1360


//--------------------- .nv.constant0._ZN2at6native63_GLOBAL__N__7310b794_30_DistributionGeometricKernel_cu_fa6e70a443distribution_elementwise_grid_stride_kernelIdLi2EZNS0_9templates4cuda21uniform_and_transformIddPNS_17CUDAGeneratorImplEZZZNS4_16geometric_kernelIS7_EEvRNS_18TensorIteratorBaseEdT_ENKUlvE_clEvENKUlvE4_clEvEUldE_EEvSA_T1_T2_EUlP24curandStatePhilox4_32_10E0_ZNS1_27distribution_nullary_kernelIdd6float4S7_SJ_SE_EEvSA_SG_RKT3_T4_EUlidE_EEvlNS_15PhiloxCudaStateESF_SG_ --------------------------
	.section	.nv.constant0._ZN2at6native63_GLOBAL__N__7310b794_30_DistributionGeometricKernel_cu_fa6e70a443distribution_elementwise_grid_stride_kernelIdLi2EZNS0_9templates4cuda21uniform_and_transformIddPNS_17CUDAGeneratorImplEZZZNS4_16geometric_kernelIS7_EEvRNS_18TensorIteratorBaseEdT_ENKUlvE_clEvENKUlvE4_clEvEUldE_EEvSA_T1_T2_EUlP24curandStatePhilox4_32_10E0_ZNS1_27distribution_nullary_kernelIdd6float4S7_SJ_SE_EEvSA_SG_RKT3_T4_EUlidE_EEvlNS_15PhiloxCudaStateESF_SG_,"a",@progbits
	.sectionflags	@""
	.align	4
.nv.constant0._ZN2at6native63_GLOBAL__N__7310b794_30_DistributionGeometricKernel_cu_fa6e70a443distribution_elementwise_grid_stride_kernelIdLi2EZNS0_9templates4cuda21uniform_and_transformIddPNS_17CUDAGeneratorImplEZZZNS4_16geometric_kernelIS7_EEvRNS_18TensorIteratorBaseEdT_ENKUlvE_clEvENKUlvE4_clEvEUldE_EEvSA_T1_T2_EUlP24curandStatePhilox4_32_10E0_ZNS1_27distribution_nullary_kernelIdd6float4S7_SJ_SE_EEvSA_SG_RKT3_T4_EUlidE_EEvlNS_15PhiloxCudaStateESF_SG_:
	.zero		960


//--------------------- .nv.constant0._ZN2at6native63_GLOBAL__N__7310b794_30_DistributionGeometricKernel_cu_fa6e70a443distribution_elementwise_grid_stride_kernelIdLi2EZNS0_9templates4cuda21uniform_and_transformIddPNS_17CUDAGeneratorImplEZZZNS4_16geometric_kernelIS7_EEvRNS_18TensorIteratorBaseEdT_ENKUlvE_clEvENKUlvE4_clEvEUldE_EEvSA_T1_T2_EUlP24curandStatePhilox4_32_10E_ZNS1_27distribution_nullary_kernelIdd7double2S7_SJ_SE_EEvSA_SG_RKT3_T4_EUlidE0_EEvlNS_15PhiloxCudaStateESF_SG_ --------------------------
	.section	.nv.constant0._ZN2at6native63_GLOBAL__N__7310b794_30_DistributionGeometricKernel_cu_fa6e70a443distribution_elementwise_grid_stride_kernelIdLi2EZNS0_9templates4cuda21uniform_and_transformIddPNS_17CUDAGeneratorImplEZZZNS4_16geometric_kernelIS7_EEvRNS_18TensorIteratorBaseEdT_ENKUlvE_clEvENKUlvE4_clEvEUldE_EEvSA_T1_T2_EUlP24curandStatePhilox4_32_10E_ZNS1_27distribution_nullary_kernelIdd7double2S7_SJ_SE_EEvSA_SG_RKT3_T4_EUlidE0_EEvlNS_15PhiloxCudaStateESF_SG_,"a",@progbits
	.sectionflags	@""
	.align	4
.nv.constant0._ZN2at6native63_GLOBAL__N__7310b794_30_DistributionGeometricKernel_cu_fa6e70a443distribution_elementwise_grid_stride_kernelIdLi2EZNS0_9templates4cuda21uniform_and_transformIddPNS_17CUDAGeneratorImplEZZZNS4_16geometric_kernelIS7_EEvRNS_18TensorIteratorBaseEdT_ENKUlvE_clEvENKUlvE4_clEvEUldE_EEvSA_T1_T2_EUlP24curandStatePhilox4_32_10E_ZNS1_27distribution_nullary_kernelIdd7double2S7_SJ_SE_EEvSA_SG_RKT3_T4_EUlidE0_EEvlNS_15PhiloxCudaStateESF_SG_:
	.zero		1360


//--------------------- .nv.constant0._ZN2at6native63_GLOBAL__N__7310b794_30_DistributionGeometricKernel_cu_fa6e70a443distribution_elementwise_grid_stride_kernelIdLi2EZNS0_9templates4cuda21uniform_and_transformIddPNS_17CUDAGeneratorImplEZZZNS4_16geometric_kernelIS7_EEvRNS_18TensorIteratorBaseEdT_ENKUlvE_clEvENKUlvE4_clEvEUldE_EEvSA_T1_T2_EUlP24curandStatePhilox4_32_10E_ZNS1_27distribution_nullary_kernelIdd7double2S7_SJ_SE_EEvSA_SG_RKT3_T4_EUlidE_EEvlNS_15PhiloxCudaStateESF_SG_ --------------------------
	.section	.nv.constant0._ZN2at6native63_GLOBAL__N__7310b794_30_DistributionGeometricKernel_cu_fa6e70a443distribution_elementwise_grid_stride_kernelIdLi2EZNS0_9templates4cuda21uniform_and_transformIddPNS_17CUDAGeneratorImplEZZZNS4_16geometric_kernelIS7_EEvRNS_18TensorIteratorBaseEdT_ENKUlvE_clEvENKUlvE4_clEvEUldE_EEvSA_T1_T2_EUlP24curandStatePhilox4_32_10E_ZNS1_27distribution_nullary_kernelIdd7double2S7_SJ_SE_EEvSA_SG_RKT3_T4_EUlidE_EEvlNS_15PhiloxCudaStateESF_SG_,"a",@progbits
	.sectionflags	@""
	.align	4
.nv.constant0._ZN2at6native63_GLOBAL__N__7310b794_30_DistributionGeometricKernel_cu_fa6e70a443distribution_elementwise_grid_stride_kernelIdLi2EZNS0_9templates4cuda21uniform_and_transformIddPNS_17CUDAGeneratorImplEZZZNS4_16geometric_kernelIS7_EEvRNS_18TensorIteratorBaseEdT_ENKUlvE_clEvENKUlvE4_clEvEUldE_EEvSA_T1_T2_EUlP24curandStatePhilox4_32_10E_ZNS1_27distribution_nullary_kernelIdd7double2S7_SJ_SE_EEvSA_SG_RKT3_T4_EUlidE_EEvlNS_15PhiloxCudaStateESF_SG_:
	.zero		960


//--------------------- .nv.constant0._ZN2at6native63_GLOBAL__N__7310b794_30_DistributionGeometricKernel_cu_fa6e70a443distribution_elementwise_grid_stride_kernelIfLi4EZNS0_9templates4cuda21uniform_and_transformIsfPNS_17CUDAGeneratorImplEZZZNS4_16geometric_kernelIS7_EEvRNS_18TensorIteratorBaseEdT_ENKUlvE_clEvENKUlvE3_clEvEUlfE_EEvSA_T1_T2_EUlP24curandStatePhilox4_32_10E0_ZNS1_27distribution_nullary_kernelIsf6float4S7_SJ_SE_EEvSA_SG_RKT3_T4_EUlifE0_EEvlNS_15PhiloxCudaStateESF_SG_ --------------------------
	.section	.nv.constant0._ZN2at6native63_GLOBAL__N__7310b794_30_DistributionGeometricKernel_cu_fa6e70a443distribution_elementwise_grid_stride_kernelIfLi4EZNS0_9templates4cuda21uniform_and_transformIsfPNS_17CUDAGeneratorImplEZZZNS4_16geometric_kernelIS7_EEvRNS_18TensorIteratorBaseEdT_ENKUlvE_clEvENKUlvE3_clEvEUlfE_EEvSA_T1_T2_EUlP24curandStatePhilox4_32_10E0_ZNS1_27distribution_nullary_kernelIsf6float4S7_SJ_SE_EEvSA_SG_RKT3_T4_EUlifE0_EEvlNS_15PhiloxCudaStateESF_SG_,"a",@progbits
	.sectionflags	@""
	.align	4
.nv.constant0._ZN2at6native63_GLOBAL__N__7310b794_30_DistributionGeometricKernel_cu_fa6e70a443distribution_elementwise_grid_stride_kernelIfLi4EZNS0_9templates4cuda21uniform_and_transformIsfPNS_17CUDAGeneratorImplEZZZNS4_16geometric_kernelIS7_EEvRNS_18TensorIteratorBaseEdT_ENKUlvE_clEvENKUlvE3_clEvEUlfE_EEvSA_T1_T2_EUlP24curandStatePhilox4_32_10E0_ZNS1_27distribution_nullary_kernelIsf6float4S7_SJ_SE_EEvSA_SG_RKT3_T4_EUlifE0_EEvlNS_15PhiloxCudaStateESF_SG_:
	.zero		1360


//--------------------- .nv.constant0._ZN2at6native63_GLOBAL__N__7310b794_30_DistributionGeometricKernel_cu_fa6e70a443distribution_elementwise_grid_stride_kernelIfLi4EZNS0_9templates4cuda21uniform_and_transformIsfPNS_17CUDAGeneratorImplEZZZNS4_16geometric_kernelIS7_EEvRNS_18TensorIteratorBaseEdT_ENKUlvE_clEvENKUlvE3_clEvEUlfE_EEvSA_T1_T2_EUlP24curandStatePhilox4_32_10E0_ZNS1_27distribution_nullary_kernelIsf6float4S7_SJ_SE_EEvSA_SG_RKT3_T4_EUlifE_EEvlNS_15PhiloxCudaStateESF_SG_ --------------------------
	.section	.nv.constant0._ZN2at6native63_GLOBAL__N__7310b794_30_DistributionGeometricKernel_cu_fa6e70a443distribution_elementwise_grid_stride_kernelIfLi4EZNS0_9templates4cuda21uniform_and_transformIsfPNS_17CUDAGeneratorImplEZZZNS4_16geometric_kernelIS7_EEvRNS_18TensorIteratorBaseEdT_ENKUlvE_clEvENKUlvE3_clEvEUlfE_EEvSA_T1_T2_EUlP24curandStatePhilox4_32_10E0_ZNS1_27distribution_nullary_kernelIsf6float4S7_SJ_SE_EEvSA_SG_RKT3_T4_EUlifE_EEvlNS_15PhiloxCudaStateESF_SG_,"a",@progbits
	.sectionflags	@""
	.align	4
.nv.constant0._ZN2at6native63_GLOBAL__N__7310b794_30_DistributionGeometricKernel_cu_fa6e70a443distribution_elementwise_grid_stride_kernelIfLi4EZNS0_9templates4cuda21uniform_and_transformIsfPNS_17CUDAGeneratorImplEZZZNS4_16geometric_kernelIS7_EEvRNS_18TensorIteratorBaseEdT_ENKUlvE_clEvENKUlvE3_clEvEUlfE_EEvSA_T1_T2_EUlP24curandStatePhilox4_32_10E0_ZNS1_27distribution_nullary_kernelIsf6float4S7_SJ_SE_EEvSA_SG_RKT3_T4_EUlifE_EEvlNS_15PhiloxCudaStateESF_SG_:
	.zero		960


//--------------------- .nv.constant0._ZN2at6native63_GLOBAL__N__7310b794_30_DistributionGeometricKernel_cu_fa6e70a443distribution_elementwise_grid_stride_kernelIfLi4EZNS0_9templates4cuda21uniform_and_transformIsfPNS_17CUDAGeneratorImplEZZZNS4_16geometric_kernelIS7_EEvRNS_18TensorIteratorBaseEdT_ENKUlvE_clEvENKUlvE3_clEvEUlfE_EEvSA_T1_T2_EUlP24curandStatePhilox4_32_10E_ZNS1_27distribution_nullary_kernelIsf7double2S7_SJ_SE_EEvSA_SG_RKT3_T4_EUlifE0_EEvlNS_15PhiloxCudaStateESF_SG_ --------------------------
	.section	.nv.constant0._ZN2at6native63_GLOBAL__N__7310b794_30_DistributionGeometricKernel_cu_fa6e70a443distribution_elementwise_grid_stride_kernelIfLi4EZNS0_9templates4cuda21uniform_and_transformIsfPNS_17CUDAGeneratorImplEZZZNS4_16geometric_kernelIS7_EEvRNS_18TensorIteratorBaseEdT_ENKUlvE_clEvENKUlvE3_clEvEUlfE_EEvSA_T1_T2_EUlP24curandStatePhilox4_32_10E_ZNS1_27distribution_nullary_kernelIsf7double2S7_SJ_SE_EEvSA_SG_RKT3_T4_EUlifE0_EEvlNS_15PhiloxCudaStateESF_SG_,"a",@progbits
	.sectionflags	@""
	.align	4
.nv.constant0._ZN2at6native63_GLOBAL__N__7310b794_30_DistributionGeometricKernel_cu_fa6e70a443distribution_elementwise_grid_stride_kernelIfLi4EZNS0_9templates4cuda21uniform_and_transformIsfPNS_17CUDAGeneratorImplEZZZNS4_16geometric_kernelIS7_EEvRNS_18TensorIteratorBaseEdT_ENKUlvE_clEvENKUlvE3_clEvEUlfE_EEvSA_T1_T2_EUlP24curandStatePhilox4_32_10E_ZNS1_27distribution_nullary_kernelIsf7double2S7_SJ_SE_EEvSA_SG_RKT3_T4_EUlifE0_EEvlNS_15PhiloxCudaStateESF_SG_:
	.zero		1360


//--------------------- .nv.constant0._ZN2at6native63_GLOBAL__N__7310b794_30_DistributionGeometricKernel_cu_fa6e70a443distribution_elementwise_grid_stride_kernelIfLi4EZNS0_9templates4cuda21uniform_and_transformIsfPNS_17CUDAGeneratorImplEZZZNS4_16geometric_kernelIS7_EEvRNS_18TensorIteratorBaseEdT_ENKUlvE_clEvENKUlvE3_clEvEUlfE_EEvSA_T1_T2_EUlP24curandStatePhilox4_32_10E_ZNS1_27distribution_nullary_kernelIsf7double2S7_SJ_SE_EEvSA_SG_RKT3_T4_EUlifE_EEvlNS_15PhiloxCudaStateESF_SG_ --------------------------
	.section	.nv.constant0._ZN2at6native63_GLOBAL__N__7310b794_30_DistributionGeometricKernel_cu_fa6e70a443distribution_elementwise_grid_stride_kernelIfLi4EZNS0_9templates4cuda21uniform_and_transformIsfPNS_17CUDAGeneratorImplEZZZNS4_16geometric_kernelIS7_EEvRNS_18TensorIteratorBaseEdT_ENKUlvE_clEvENKUlvE3_clEvEUlfE_EEvSA_T1_T2_EUlP24curandStatePhilox4_32_10E_ZNS1_27distribution_nullary_kernelIsf7double2S7_SJ_SE_EEvSA_SG_RKT3_T4_EUlifE_EEvlNS_15PhiloxCudaStateESF_SG_,"a",@progbits
	.sectionflags	@""
	.align	4
.nv.constant0._ZN2at6native63_GLOBAL__N__7310b794_30_DistributionGeometricKernel_cu_fa6e70a443distribution_elementwise_grid_stride_kernelIfLi4EZNS0_9templates4cuda21uniform_and_transformIsfPNS_17CUDAGeneratorImplEZZZNS4_16geometric_kernelIS7_EEvRNS_18TensorIteratorBaseEdT_ENKUlvE_clEvENKUlvE3_clEvEUlfE_EEvSA_T1_T2_EUlP24curandStatePhilox4_32_10E_ZNS1_27distribution_nullary_kernelIsf7double2S7_SJ_SE_EEvSA_SG_RKT3_T4_EUlifE_EEvlNS_15PhiloxCudaStateESF_SG_:
	.zero		960


//--------------------- .nv.constant0._ZN2at6native63_GLOBAL__N__7310b794_30_DistributionGeometricKernel_cu_fa6e70a443distribution_elementwise_grid_stride_kernelIfLi4EZNS0_9templates4cuda21uniform_and_transformIlfPNS_17CUDAGeneratorImplEZZZNS4_16geometric_kernelIS7_EEvRNS_18TensorIteratorBaseEdT_ENKUlvE_clEvENKUlvE2_clEvEUlfE_EEvSA_T1_T2_EUlP24curandStatePhilox4_32_10E0_ZNS1_27distribution_nullary_kernelIlf6float4S7_SJ_SE_EEvSA_SG_RKT3_T4_EUlifE0_EEvlNS_15PhiloxCudaStateESF_SG_ --------------------------
	.section	.nv.constant0._ZN2at6native63_GLOBAL__N__7310b794_30_DistributionGeometricKernel_cu_fa6e70a443distribution_elementwise_grid_stride_kernelIfLi4EZNS0_9templates4cuda21uniform_and_transformIlfPNS_17CUDAGeneratorImplEZZZNS4_16geometric_kernelIS7_EEvRNS_18TensorIteratorBaseEdT_ENKUlvE_clEvENKUlvE2_clEvEUlfE_EEvSA_T1_T2_EUlP24curandStatePhilox4_32_10E0_ZNS1_27distribution_nullary_kernelIlf6float4S7_SJ_SE_EEvSA_SG_RKT3_T4_EUlifE0_EEvlNS_15PhiloxCudaStateESF_SG_,"a",@progbits
	.sectionflags	@""
	.align	4
.nv.constant0._ZN2at6native63_GLOBAL__N__7310b794_30_DistributionGeometricKernel_cu_fa6e70a443distribution_elementwise_grid_stride_kernelIfLi4EZNS0_9templates4cuda21uniform_and_transformIlfPNS_17CUDAGeneratorImplEZZZNS4_16geometric_kernelIS7_EEvRNS_18TensorIteratorBaseEdT_ENKUlvE_clEvENKUlvE2_clEvEUlfE_EEvSA_T1_T2_EUlP24curandStatePhilox4_32_10E0_ZNS1_27distribution_nullary_kernelIlf6float4S7_SJ_SE_EEvSA_SG_RKT3_T4_EUlifE0_EEvlNS_15PhiloxCudaStateESF_SG_:
	.zero		1360


//--------------------- .nv.constant0._ZN2at6native63_GLOBAL__N__7310b794_30_DistributionGeometricKernel_cu_fa6e70a443distribution_elementwise_grid_stride_kernelIfLi4EZNS0_9templates4cuda21uniform_and_transformIlfPNS_17CUDAGeneratorImplEZZZNS4_16geometric_kernelIS7_EEvRNS_18TensorIteratorBaseEdT_ENKUlvE_clEvENKUlvE2_clEvEUlfE_EEvSA_T1_T2_EUlP24curandStatePhilox4_32_10E0_ZNS1_27distribution_nullary_kernelIlf6float4S7_SJ_SE_EEvSA_SG_RKT3_T4_EUlifE_EEvlNS_15PhiloxCudaStateESF_SG_ --------------------------
	.section	.nv.constant0._ZN2at6native63_GLOBAL__N__7310b794_30_DistributionGeometricKernel_cu_fa6e70a443distribution_elementwise_grid_stride_kernelIfLi4EZNS0_9templates4cuda21uniform_and_transformIlfPNS_17CUDAGeneratorImplEZZZNS4_16geometric_kernelIS7_EEvRNS_18TensorIteratorBaseEdT_ENKUlvE_clEvENKUlvE2_clEvEUlfE_EEvSA_T1_T2_EUlP24curandStatePhilox4_32_10E0_ZNS1_27distribution_nullary_kernelIlf6float4S7_SJ_SE_EEvSA_SG_RKT3_T4_EUlifE_EEvlNS_15PhiloxCudaStateESF_SG_,"a",@progbits
	.sectionflags	@""
	.align	4
.nv.constant0._ZN2at6native63_GLOBAL__N__7310b794_30_DistributionGeometricKernel_cu_fa6e70a443distribution_elementwise_grid_stride_kernelIfLi4EZNS0_9templates4cuda21uniform_and_transformIlfPNS_17CUDAGeneratorImplEZZZNS4_16geometric_kernelIS7_EEvRNS_18TensorIteratorBaseEdT_ENKUlvE_clEvENKUlvE2_clEvEUlfE_EEvSA_T1_T2_EUlP24curandStatePhilox4_32_10E0_ZNS1_27distribution_nullary_kernelIlf6float4S7_SJ_SE_EEvSA_SG_RKT3_T4_EUlifE_EEvlNS_15PhiloxCudaStateESF_SG_:
	.zero		960


//--------------------- .nv.constant0._ZN2at6native63_GLOBAL__N__7310b794_30_DistributionGeometricKernel_cu_fa6e70a443distribution_elementwise_grid_stride_kernelIfLi4EZNS0_9templates4cuda21uniform_and_transformIlfPNS_17CUDAGeneratorImplEZZZNS4_16geometric_kernelIS7_EEvRNS_18TensorIteratorBaseEdT_ENKUlvE_clEvENKUlvE2_clEvEUlfE_EEvSA_T1_T2_EUlP24curandStatePhilox4_32_10E_ZNS1_27distribution_nullary_kernelIlf7double2S7_SJ_SE_EEvSA_SG_RKT3_T4_EUlifE0_EEvlNS_15PhiloxCudaStateESF_SG_ --------------------------
	.section	.nv.constant0._ZN2at6native63_GLOBAL__N__7310b794_30_DistributionGeometricKernel_cu_fa6e70a443distribution_elementwise_grid_stride_kernelIfLi4EZNS0_9templates4cuda21uniform_and_transformIlfPNS_17CUDAGeneratorImplEZZZNS4_16geometric_kernelIS7_EEvRNS_18TensorIteratorBaseEdT_ENKUlvE_clEvENKUlvE2_clEvEUlfE_EEvSA_T1_T2_EUlP24curandStatePhilox4_32_10E_ZNS1_27distribution_nullary_kernelIlf7double2S7_SJ_SE_EEvSA_SG_RKT3_T4_EUlifE0_EEvlNS_15PhiloxCudaStateESF_SG_,"a",@progbits
	.sectionflags	@""
	.align	4
.nv.constant0._ZN2at6native63_GLOBAL__N__7310b794_30_DistributionGeometricKernel_cu_fa6e70a443distribution_elementwise_grid_stride_kernelIfLi4EZNS0_9templates4cuda21uniform_and_transformIlfPNS_17CUDAGeneratorImplEZZZNS4_16geometric_kernelIS7_EEvRNS_18TensorIteratorBaseEdT_ENKUlvE_clEvENKUlvE2_clEvEUlfE_EEvSA_T1_T2_EUlP24curandStatePhilox4_32_10E_ZNS1_27distribution_nullary_kernelIlf7double2S7_SJ_SE_EEvSA_SG_RKT3_T4_EUlifE0_EEvlNS_15PhiloxCudaStateESF_SG_:
	.zero		1360


//--------------------- .nv.constant0._ZN2at6native63_GLOBAL__N__7310b794_30_DistributionGeometricKernel_cu_fa6e70a443distribution_elementwise_grid_stride_kernelIfLi4EZNS0_9templates4cuda21uniform_and_transformIlfPNS_17CUDAGeneratorImplEZZZNS4_16geometric_kernelIS7_EEvRNS_18TensorIteratorBaseEdT_ENKUlvE_clEvENKUlvE2_clEvEUlfE_EEvSA_T1_T2_EUlP24curandStatePhilox4_32_10E_ZNS1_27distribution_nullary_kernelIlf7double2S7_SJ_SE_EEvSA_SG_RKT3_T4_EUlifE_EEvlNS_15PhiloxCudaStateESF_SG_ --------------------------
	.section	.nv.constant0._ZN2at6native63_GLOBAL__N__7310b794_30_DistributionGeometricKernel_cu_fa6e70a443distribution_elementwise_grid_stride_kernelIfLi4EZNS0_9templates4cuda21uniform_and_transformIlfPNS_17CUDAGeneratorImplEZZZNS4_16geometric_kernelIS7_EEvRNS_18TensorIteratorBaseEdT_ENKUlvE_clEvENKUlvE2_clEvEUlfE_EEvSA_T1_T2_EUlP24curandStatePhilox4_32_10E_ZNS1_27distribution_nullary_kernelIlf7double2S7_SJ_SE_EEvSA_SG_RKT3_T4_EUlifE_EEvlNS_15PhiloxCudaStateESF_SG_,"a",@progbits
	.sectionflags	@""
	.align	4
.nv.constant0._ZN2at6native63_GLOBAL__N__7310b794_30_DistributionGeometricKernel_cu_fa6e70a443distribution_elementwise_grid_stride_kernelIfLi4EZNS0_9templates4cuda21uniform_and_transformIlfPNS_17CUDAGeneratorImplEZZZNS4_16geometric_kernelIS7_EEvRNS_18TensorIteratorBaseEdT_ENKUlvE_clEvENKUlvE2_clEvEUlfE_EEvSA_T1_T2_EUlP24curandStatePhilox4_32_10E_ZNS1_27distribution_nullary_kernelIlf7double2S7_SJ_SE_EEvSA_SG_RKT3_T4_EUlifE_EEvlNS_15PhiloxCudaStateESF_SG_:
	.zero		960


//--------------------- .nv.constant0._ZN2at6native63_GLOBAL__N__7310b794_30_DistributionGeometricKernel_cu_fa6e70a443distribution_elementwise_grid_stride_kernelIfLi4EZNS0_9templates4cuda21uniform_and_transformIifPNS_17CUDAGeneratorImplEZZZNS4_16geometric_kernelIS7_EEvRNS_18TensorIteratorBaseEdT_ENKUlvE_clEvENKUlvE1_clEvEUlfE_EEvSA_T1_T2_EUlP24curandStatePhilox4_32_10E0_ZNS1_27distribution_nullary_kernelIif6float4S7_SJ_SE_EEvSA_SG_RKT3_T4_EUlifE0_EEvlNS_15PhiloxCudaStateESF_SG_ --------------------------
	.section	.nv.constant0._ZN2at6native63_GLOBAL__N__7310b794_30_DistributionGeometricKernel_cu_fa6e70a443distribution_elementwise_grid_stride_kernelIfLi4EZNS0_9templates4cuda21uniform_and_transformIifPNS_17CUDAGeneratorImplEZZZNS4_16geometric_kernelIS7_EEvRNS_18TensorIteratorBaseEdT_ENKUlvE_clEvENKUlvE1_clEvEUlfE_EEvSA_T1_T2_EUlP24curandStatePhilox4_32_10E0_ZNS1_27distribution_nullary_kernelIif6float4S7_SJ_SE_EEvSA_SG_RKT3_T4_EUlifE0_EEvlNS_15PhiloxCudaStateESF_SG_,"a",@progbits
	.sectionflags	@""
	.align	4
.nv.constant0._ZN2at6native63_GLOBAL__N__7310b794_30_DistributionGeometricKernel_cu_fa6e70a443distribution_elementwise_grid_stride_kernelIfLi4EZNS0_9templates4cuda21uniform_and_transformIifPNS_17CUDAGeneratorImplEZZZNS4_16geometric_kernelIS7_EEvRNS_18TensorIteratorBaseEdT_ENKUlvE_clEvENKUlvE1_clEvEUlfE_EEvSA_T1_T2_EUlP24curandStatePhilox4_32_10E0_ZNS1_27distribution_nullary_kernelIif6float4S7_SJ_SE_EEvSA_SG_RKT3_T4_EUlifE0_EEvlNS_15PhiloxCudaStateESF_SG_:
	.zero		1360


//--------------------- .nv.constant0._ZN2at6native63_GLOBAL__N__7310b794_30_DistributionGeometricKernel_cu_fa6e70a443distribution_elementwise_grid_stride_kernelIfLi4EZNS0_9templates4cuda21uniform_and_transformIifPNS_17CUDAGeneratorImplEZZZNS4_16geometric_kernelIS7_EEvRNS_18TensorIteratorBaseEdT_ENKUlvE_clEvENKUlvE1_clEvEUlfE_EEvSA_T1_T2_EUlP24curandStatePhilox4_32_10E0_ZNS1_27distribution_nullary_kernelIif6float4S7_SJ_SE_EEvSA_SG_RKT3_T4_EUlifE_EEvlNS_15PhiloxCudaStateESF_SG_ --------------------------
	.section	.nv.constant0._ZN2at6native63_GLOBAL__N__7310b794_30_DistributionGeometricKernel_cu_fa6e70a443distribution_elementwise_grid_stride_kernelIfLi4EZNS0_9templates4cuda21uniform_and_transformIifPNS_17CUDAGeneratorImplEZZZNS4_16geometric_kernelIS7_EEvRNS_18TensorIteratorBaseEdT_ENKUlvE_clEvENKUlvE1_clEvEUlfE_EEvSA_T1_T2_EUlP24curandStatePhilox4_32_10E0_ZNS1_27distribution_nullary_kernelIif6float4S7_SJ_SE_EEvSA_SG_RKT3_T4_EUlifE_EEvlNS_15PhiloxCudaStateESF_SG_,"a",@progbits
	.sectionflags	@""
	.align	4
.nv.constant0._ZN2at6native63_GLOBAL__N__7310b794_30_DistributionGeometricKernel_cu_fa6e70a443distribution_elementwise_grid_stride_kernelIfLi4EZNS0_9templates4cuda21uniform_and_transformIifPNS_17CUDAGeneratorImplEZZZNS4_16geometric_kernelIS7_EEvRNS_18TensorIteratorBaseEdT_ENKUlvE_clEvENKUlvE1_clEvEUlfE_EEvSA_T1_T2_EUlP24curandStatePhilox4_32_10E0_ZNS1_27distribution_nullary_kernelIif6float4S7_SJ_SE_EEvSA_SG_RKT3_T4_EUlifE_EEvlNS_15PhiloxCudaStateESF_SG_:
	.zero		960


//--------------------- .nv.constant0._ZN2at6native63_GLOBAL__N__7310b794_30_DistributionGeometricKernel_cu_fa6e70a443distribution_elementwise_grid_stride_kernelIfLi4EZNS0_9templates4cuda21uniform_and_transformIifPNS_17CUDAGeneratorImplEZZZNS4_16geometric_kernelIS7_EEvRNS_18TensorIteratorBaseEdT_ENKUlvE_clEvENKUlvE1_clEvEUlfE_EEvSA_T1_T2_EUlP24curandStatePhilox4_32_10E_ZNS1_27distribution_nullary_kernelIif7double2S7_SJ_SE_EEvSA_SG_RKT3_T4_EUlifE0_EEvlNS_15PhiloxCudaStateESF_SG_ --------------------------
	.section	.nv.constant0._ZN2at6native63_GLOBAL__N__7310b794_30_DistributionGeometricKernel_cu_fa6e70a443distribution_elementwise_grid_stride_kernelIfLi4EZNS0_9templates4cuda21uniform_and_transformIifPNS_17CUDAGeneratorImplEZZZNS4_16geometric_kernelIS7_EEvRNS_18TensorIteratorBaseEdT_ENKUlvE_clEvENKUlvE1_clEvEUlfE_EEvSA_T1_T2_EUlP24curandStatePhilox4_32_10E_ZNS1_27distribution_nullary_kernelIif7double2S7_SJ_SE_EEvSA_SG_RKT3_T4_EUlifE0_EEvlNS_15PhiloxCudaStateESF_SG_,"a",@progbits
	.sectionflags	@""
	.align	4
.nv.constant0._ZN2at6native63_GLOBAL__N__7310b794_30_DistributionGeometricKernel_cu_fa6e70a443distribution_elementwise_grid_stride_kernelIfLi4EZNS0_9templates4cuda21uniform_and_transformIifPNS_17CUDAGeneratorImplEZZZNS4_16geometric_kernelIS7_EEvRNS_18TensorIteratorBaseEdT_ENKUlvE_clEvENKUlvE1_clEvEUlfE_EEvSA_T1_T2_EUlP24curandStatePhilox4_32_10E_ZNS1_27distribution_nullary_kernelIif7double2S7_SJ_SE_EEvSA_SG_RKT3_T4_EUlifE0_EEvlNS_15PhiloxCudaStateESF_SG_:
	.zero		1360


//--------------------- .nv.constant0._ZN2at6native63_GLOBAL__N__7310b794_30_DistributionGeometricKernel_cu_fa6e70a443distribution_elementwise_grid_stride_kernelIfLi4EZNS0_9templates4cuda21uniform_and_transformIifPNS_17CUDAGeneratorImplEZZZNS4_16geometric_kernelIS7_EEvRNS_18TensorIteratorBaseEdT_ENKUlvE_clEvENKUlvE1_clEvEUlfE_EEvSA_T1_T2_EUlP24curandStatePhilox4_32_10E_ZNS1_27distribution_nullary_kernelIif7double2S7_SJ_SE_EEvSA_SG_RKT3_T4_EUlifE_EEvlNS_15PhiloxCudaStateESF_SG_ --------------------------
	.section	.nv.constant0._ZN2at6native63_GLOBAL__N__7310b794_30_DistributionGeometricKernel_cu_fa6e70a443distribution_elementwise_grid_stride_kernelIfLi4EZNS0_9templates4cuda21uniform_and_transformIifPNS_17CUDAGeneratorImplEZZZNS4_16geometric_kernelIS7_EEvRNS_18TensorIteratorBaseEdT_ENKUlvE_clEvENKUlvE1_clEvEUlfE_EEvSA_T1_T2_EUlP24curandStatePhilox4_32_10E_ZNS1_27distribution_nullary_kernelIif7double2S7_SJ_SE_EEvSA_SG_RKT3_T4_EUlifE_EEvlNS_15PhiloxCudaStateESF_SG_,"a",@progbits
	.sectionflags	@""
	.align	4
.nv.constant0._ZN2at6native63_GLOBAL__N__7310b794_30_DistributionGeometricKernel_cu_fa6e70a443distribution_elementwise_grid_stride_kernelIfLi4EZNS0_9templates4cuda21uniform_and_transformIifPNS_17CUDAGeneratorImplEZZZNS4_16geometric_kernelIS7_EEvRNS_18TensorIteratorBaseEdT_ENKUlvE_clEvENKUlvE1_clEvEUlfE_EEvSA_T1_T2_EUlP24curandStatePhilox4_32_10E_ZNS1_27distribution_nullary_kernelIif7double2S7_SJ_SE_EEvSA_SG_RKT3_T4_EUlifE_EEvlNS_15PhiloxCudaStateESF_SG_:
	.zero		960


//--------------------- .nv.constant0._ZN2at6native63_GLOBAL__N__7310b794_30_DistributionGeometricKernel_cu_fa6e70a443distribution_elementwise_grid_stride_kernelIfLi4EZNS0_9templates4cuda21uniform_and_transformIafPNS_17CUDAGeneratorImplEZZZNS4_16geometric_kernelIS7_EEvRNS_18TensorIteratorBaseEdT_ENKUlvE_clEvENKUlvE0_clEvEUlfE_EEvSA_T1_T2_EUlP24curandStatePhilox4_32_10E0_ZNS1_27distribution_nullary_kernelIaf6float4S7_SJ_SE_EEvSA_SG_RKT3_T4_EUlifE0_EEvlNS_15PhiloxCudaStateESF_SG_ --------------------------
	.section	.nv.constant0._ZN2at6native63_GLOBAL__N__7310b794_30_DistributionGeometricKernel_cu_fa6e70a443distribution_elementwise_grid_stride_kernelIfLi4EZNS0_9templates4cuda21uniform_and_transformIafPNS_17CUDAGeneratorImplEZZZNS4_16geometric_kernelIS7_EEvRNS_18TensorIteratorBaseEdT_ENKUlvE_clEvENKUlvE0_clEvEUlfE_EEvSA_T1_T2_EUlP24curandStatePhilox4_32_10E0_ZNS1_27distribution_nullary_kernelIaf6float4S7_SJ_SE_EEvSA_SG_RKT3_T4_EUlifE0_EEvlNS_15PhiloxCudaStateESF_SG_,"a",@progbits
	.sectionflags	@""
	.align	4
.nv.constant0._ZN2at6native63_GLOBAL__N__7310b794_30_DistributionGeometricKernel_cu_fa6e70a443distribution_elementwise_grid_stride_kernelIfLi4EZNS0_9templates4cuda21uniform_and_transformIafPNS_17CUDAGeneratorImplEZZZNS4_16geometric_kernelIS7_EEvRNS_18TensorIteratorBaseEdT_ENKUlvE_clEvENKUlvE0_clEvEUlfE_EEvSA_T1_T2_EUlP24curandStatePhilox4_32_10E0_ZNS1_27distribution_nullary_kernelIaf6float4S7_SJ_SE_EEvSA_SG_RKT3_T4_EUlifE0_EEvlNS_15PhiloxCudaStateESF_SG_:
	.zero		1360


//--------------------- .nv.constant0._ZN2at6native63_GLOBAL__N__7310b794_30_DistributionGeometricKernel_cu_fa6e70a443distribution_elementwise_grid_stride_kernelIfLi4EZNS0_9templates4cuda21uniform_and_transformIafPNS_17CUDAGeneratorImplEZZZNS4_16geometric_kernelIS7_EEvRNS_18TensorIteratorBaseEdT_ENKUlvE_clEvENKUlvE0_clEvEUlfE_EEvSA_T1_T2_EUlP24curandStatePhilox4_32_10E0_ZNS1_27distribution_nullary_kernelIaf6float4S7_SJ_SE_EEvSA_SG_RKT3_T4_EUlifE_EEvlNS_15PhiloxCudaStateESF_SG_ --------------------------
	.section	.nv.constant0._ZN2at6native63_GLOBAL__N__7310b794_30_DistributionGeometricKernel_cu_fa6e70a443distribution_elementwise_grid_stride_kernelIfLi4EZNS0_9templates4cuda21uniform_and_transformIafPNS_17CUDAGeneratorImplEZZZNS4_16geometric_kernelIS7_EEvRNS_18TensorIteratorBaseEdT_ENKUlvE_clEvENKUlvE0_clEvEUlfE_EEvSA_T1_T2_EUlP24curandStatePhilox4_32_10E0_ZNS1_27distribution_nullary_kernelIaf6float4S7_SJ_SE_EEvSA_SG_RKT3_T4_EUlifE_EEvlNS_15PhiloxCudaStateESF_SG_,"a",@progbits
	.sectionflags	@""
	.align	4
.nv.constant0._ZN2at6native63_GLOBAL__N__7310b794_30_DistributionGeometricKernel_cu_fa6e70a443distribution_elementwise_grid_stride_kernelIfLi4EZNS0_9templates4cuda21uniform_and_transformIafPNS_17CUDAGeneratorImplEZZZNS4_16geometric_kernelIS7_EEvRNS_18TensorIteratorBaseEdT_ENKUlvE_clEvENKUlvE0_clEvEUlfE_EEvSA_T1_T2_EUlP24curandStatePhilox4_32_10E0_ZNS1_27distribution_nullary_kernelIaf6float4S7_SJ_SE_EEvSA_SG_RKT3_T4_EUlifE_EEvlNS_15PhiloxCudaStateESF_SG_:
	.zero		960


//--------------------- .nv.constant0._ZN2at6native63_GLOBAL__N__7310b794_30_DistributionGeometricKernel_cu_fa6e70a443distribution_elementwise_grid_stride_kernelIfLi4EZNS0_9templates4cuda21uniform_and_transformIafPNS_17CUDAGeneratorImplEZZZNS4_16geometric_kernelIS7_EEvRNS_18TensorIteratorBaseEdT_ENKUlvE_clEvENKUlvE0_clEvEUlfE_EEvSA_T1_T2_EUlP24curandStatePhilox4_32_10E_ZNS1_27distribution_nullary_kernelIaf7double2S7_SJ_SE_EEvSA_SG_RKT3_T4_EUlifE0_EEvlNS_15PhiloxCudaStateESF_SG_ --------------------------
	.section	.nv.constant0._ZN2at6native63_GLOBAL__N__7310b794_30_DistributionGeometricKernel_cu_fa6e70a443distribution_elementwise_grid_stride_kernelIfLi4EZNS0_9templates4cuda21uniform_and_transformIafPNS_17CUDAGeneratorImplEZZZNS4_16geometric_kernelIS7_EEvRNS_18TensorIteratorBaseEdT_ENKUlvE_clEvENKUlvE0_clEvEUlfE_EEvSA_T1_T2_EUlP24curandStatePhilox4_32_10E_ZNS1_27distribution_nullary_kernelIaf7double2S7_SJ_SE_EEvSA_SG_RKT3_T4_EUlifE0_EEvlNS_15PhiloxCudaStateESF_SG_,"a",@progbits
	.sectionflags	@""
	.align	4
.nv.constant0._ZN2at6native63_GLOBAL__N__7310b794_30_DistributionGeometricKernel_cu_fa6e70a443distribution_elementwise_grid_stride_kernelIfLi4EZNS0_9templates4cuda21uniform_and_transformIafPNS_17CUDAGeneratorImplEZZZNS4_16geometric_kernelIS7_EEvRNS_18TensorIteratorBaseEdT_ENKUlvE_clEvENKUlvE0_clEvEUlfE_EEvSA_T1_T2_EUlP24curandStatePhilox4_32_10E_ZNS1_27distribution_nullary_kernelIaf7double2S7_SJ_SE_EEvSA_SG_RKT3_T4_EUlifE0_EEvlNS_15PhiloxCudaStateESF_SG_:
	.zero		1360


//--------------------- .nv.constant0._ZN2at6native63_GLOBAL__N__7310b794_30_DistributionGeometricKernel_cu_fa6e70a443distribution_elementwise_grid_stride_kernelIfLi4EZNS0_9templates4cuda21uniform_and_transformIafPNS_17CUDAGeneratorImplEZZZNS4_16geometric_kernelIS7_EEvRNS_18TensorIteratorBaseEdT_ENKUlvE_clEvENKUlvE0_clEvEUlfE_EEvSA_T1_T2_EUlP24curandStatePhilox4_32_10E_ZNS1_27distribution_nullary_kernelIaf7double2S7_SJ_SE_EEvSA_SG_RKT3_T4_EUlifE_EEvlNS_15PhiloxCudaStateESF_SG_ --------------------------
	.section	.nv.constant0._ZN2at6native63_GLOBAL__N__7310b794_30_DistributionGeometricKernel_cu_fa6e70a443distribution_elementwise_grid_stride_kernelIfLi4EZNS0_9templates4cuda21uniform_and_transformIafPNS_17CUDAGeneratorImplEZZZNS4_16geometric_kernelIS7_EEvRNS_18TensorIteratorBaseEdT_ENKUlvE_clEvENKUlvE0_clEvEUlfE_EEvSA_T1_T2_EUlP24curandStatePhilox4_32_10E_ZNS1_27distribution_nullary_kernelIaf7double2S7_SJ_SE_EEvSA_SG_RKT3_T4_EUlifE_EEvlNS_15PhiloxCudaStateESF_SG_,"a",@progbits
	.sectionflags	@""
	.align	4
.nv.constant0._ZN2at6native63_GLOBAL__N__7310b794_30_DistributionGeometricKernel_cu_fa6e70a443distribution_elementwise_grid_stride_kernelIfLi4EZNS0_9templates4cuda21uniform_and_transformIafPNS_17CUDAGeneratorImplEZZZNS4_16geometric_kernelIS7_EEvRNS_18TensorIteratorBaseEdT_ENKUlvE_clEvENKUlvE0_clEvEUlfE_EEvSA_T1_T2_EUlP24curandStatePhilox4_32_10E_ZNS1_27distribution_nullary_kernelIaf7double2S7_SJ_SE_EEvSA_SG_RKT3_T4_EUlifE_EEvlNS_15PhiloxCudaStateESF_SG_:
	.zero		960


//--------------------- .nv.constant0._ZN2at6native63_GLOBAL__N__7310b794_30_DistributionGeometricKernel_cu_fa6e70a443distribution_elementwise_grid_stride_kernelIfLi4EZNS0_9templates4cuda21uniform_and_transformIhfPNS_17CUDAGeneratorImplEZZZNS4_16geometric_kernelIS7_EEvRNS_18TensorIteratorBaseEdT_ENKUlvE_clEvENKUlvE_clEvEUlfE_EEvSA_T1_T2_EUlP24curandStatePhilox4_32_10E0_ZNS1_27distribution_nullary_kernelIhf6float4S7_SJ_SE_EEvSA_SG_RKT3_T4_EUlifE0_EEvlNS_15PhiloxCudaStateESF_SG_ --------------------------
	.section	.nv.constant0._ZN2at6native63_GLOBAL__N__7310b794_30_DistributionGeometricKernel_cu_fa6e70a443distribution_elementwise_grid_stride_kernelIfLi4EZNS0_9templates4cuda21uniform_and_transformIhfPNS_17CUDAGeneratorImplEZZZNS4_16geometric_kernelIS7_EEvRNS_18TensorIteratorBaseEdT_ENKUlvE_clEvENKUlvE_clEvEUlfE_EEvSA_T1_T2_EUlP24curandStatePhilox4_32_10E0_ZNS1_27distribution_nullary_kernelIhf6float4S7_SJ_SE_EEvSA_SG_RKT3_T4_EUlifE0_EEvlNS_15PhiloxCudaStateESF_SG_,"a",@progbits
	.sectionflags	@""
	.align	4
.nv.constant0._ZN2at6native63_GLOBAL__N__7310b794_30_DistributionGeometricKernel_cu_fa6e70a443distribution_elementwise_grid_stride_kernelIfLi4EZNS0_9templates4cuda21uniform_and_transformIhfPNS_17CUDAGeneratorImplEZZZNS4_16geometric_kernelIS7_EEvRNS_18TensorIteratorBaseEdT_ENKUlvE_clEvENKUlvE_clEvEUlfE_EEvSA_T1_T2_EUlP24curandStatePhilox4_32_10E0_ZNS1_27distribution_nullary_kernelIhf6float4S7_SJ_SE_EEvSA_SG_RKT3_T4_EUlifE0_EEvlNS_15PhiloxCudaStateESF_SG_:
	.zero		1360


//--------------------- .nv.constant0._ZN2at6native63_GLOBAL__N__7310b794_30_DistributionGeometricKernel_cu_fa6e70a443distribution_elementwise_grid_stride_kernelIfLi4EZNS0_9templates4cuda21uniform_and_transformIhfPNS_17CUDAGeneratorImplEZZZNS4_16geometric_kernelIS7_EEvRNS_18TensorIteratorBaseEdT_ENKUlvE_clEvENKUlvE_clEvEUlfE_EEvSA_T1_T2_EUlP24curandStatePhilox4_32_10E0_ZNS1_27distribution_nullary_kernelIhf6float4S7_SJ_SE_EEvSA_SG_RKT3_T4_EUlifE_EEvlNS_15PhiloxCudaStateESF_SG_ --------------------------
	.section	.nv.constant0._ZN2at6native63_GLOBAL__N__7310b794_30_DistributionGeometricKernel_cu_fa6e70a443distribution_elementwise_grid_stride_kernelIfLi4EZNS0_9templates4cuda21uniform_and_transformIhfPNS_17CUDAGeneratorImplEZZZNS4_16geometric_kernelIS7_EEvRNS_18TensorIteratorBaseEdT_ENKUlvE_clEvENKUlvE_clEvEUlfE_EEvSA_T1_T2_EUlP24curandStatePhilox4_32_10E0_ZNS1_27distribution_nullary_kernelIhf6float4S7_SJ_SE_EEvSA_SG_RKT3_T4_EUlifE_EEvlNS_15PhiloxCudaStateESF_SG_,"a",@progbits
	.sectionflags	@""
	.align	4
.nv.constant0._ZN2at6native63_GLOBAL__N__7310b794_30_DistributionGeometricKernel_cu_fa6e70a443distribution_elementwise_grid_stride_kernelIfLi4EZNS0_9templates4cuda21uniform_and_transformIhfPNS_17CUDAGeneratorImplEZZZNS4_16geometric_kernelIS7_EEvRNS_18TensorIteratorBaseEdT_ENKUlvE_clEvENKUlvE_clEvEUlfE_EEvSA_T1_T2_EUlP24curandStatePhilox4_32_10E0_ZNS1_27distribution_nullary_kernelIhf6float4S7_SJ_SE_EEvSA_SG_RKT3_T4_EUlifE_EEvlNS_15PhiloxCudaStateESF_SG_:
	.zero		960


//--------------------- .nv.constant0._ZN2at6native63_GLOBAL__N__7310b794_30_DistributionGeometricKernel_cu_fa6e70a443distribution_elementwise_grid_stride_kernelIfLi4EZNS0_9templates4cuda21uniform_and_transformIhfPNS_17CUDAGeneratorImplEZZZNS4_16geometric_kernelIS7_EEvRNS_18TensorIteratorBaseEdT_ENKUlvE_clEvENKUlvE_clEvEUlfE_EEvSA_T1_T2_EUlP24curandStatePhilox4_32_10E_ZNS1_27distribution_nullary_kernelIhf7double2S7_SJ_SE_EEvSA_SG_RKT3_T4_EUlifE0_EEvlNS_15PhiloxCudaStateESF_SG_ --------------------------
	.section	.nv.constant0._ZN2at6native63_GLOBAL__N__7310b794_30_DistributionGeometricKernel_cu_fa6e70a443distribution_elementwise_grid_stride_kernelIfLi4EZNS0_9templates4cuda21uniform_and_transformIhfPNS_17CUDAGeneratorImplEZZZNS4_16geometric_kernelIS7_EEvRNS_18TensorIteratorBaseEdT_ENKUlvE_clEvENKUlvE_clEvEUlfE_EEvSA_T1_T2_EUlP24curandStatePhilox4_32_10E_ZNS1_27distribution_nullary_kernelIhf7double2S7_SJ_SE_EEvSA_SG_RKT3_T4_EUlifE0_EEvlNS_15PhiloxCudaStateESF_SG_,"a",@progbits
	.sectionflags	@""
	.align	4
.nv.constant0._ZN2at6native63_GLOBAL__N__7310b794_30_DistributionGeometricKernel_cu_fa6e70a443distribution_elementwise_grid_stride_kernelIfLi4EZNS0_9templates4cuda21uniform_and_transformIhfPNS_17CUDAGeneratorImplEZZZNS4_16geometric_kernelIS7_EEvRNS_18TensorIteratorBaseEdT_ENKUlvE_clEvENKUlvE_clEvEUlfE_EEvSA_T1_T2_EUlP24curandStatePhilox4_32_10E_ZNS1_27distribution_nullary_kernelIhf7double2S7_SJ_SE_EEvSA_SG_RKT3_T4_EUlifE0_EEvlNS_15PhiloxCudaStateESF_SG_:
	.zero		1360


//--------------------- .nv.constant0._ZN2at6native63_GLOBAL__N__7310b794_30_DistributionGeometricKernel_cu_fa6e70a443distribution_elementwise_grid_stride_kernelIfLi4EZNS0_9templates4cuda21uniform_and_transformIhfPNS_17CUDAGeneratorImplEZZZNS4_16geometric_kernelIS7_EEvRNS_18TensorIteratorBaseEdT_ENKUlvE_clEvENKUlvE_clEvEUlfE_EEvSA_T1_T2_EUlP24curandStatePhilox4_32_10E_ZNS1_27distribution_nullary_kernelIhf7double2S7_SJ_SE_EEvSA_SG_RKT3_T4_EUlifE_EEvlNS_15PhiloxCudaStateESF_SG_ --------------------------
	.section	.nv.constant0._ZN2at6native63_GLOBAL__N__7310b794_30_DistributionGeometricKernel_cu_fa6e70a443distribution_elementwise_grid_stride_kernelIfLi4EZNS0_9templates4cuda21uniform_and_transformIhfPNS_17CUDAGeneratorImplEZZZNS4_16geometric_kernelIS7_EEvRNS_18TensorIteratorBaseEdT_ENKUlvE_clEvENKUlvE_clEvEUlfE_EEvSA_T1_T2_EUlP24curandStatePhilox4_32_10E_ZNS1_27distribution_nullary_kernelIhf7double2S7_SJ_SE_EEvSA_SG_RKT3_T4_EUlifE_EEvlNS_15PhiloxCudaStateESF_SG_,"a",@progbits
	.sectionflags	@""
	.align	4
.nv.constant0._ZN2at6native63_GLOBAL__N__7310b794_30_DistributionGeometricKernel_cu_fa6e70a443distribution_elementwise_grid_stride_kernelIfLi4EZNS0_9templates4cuda21uniform_and_transformIhfPNS_17CUDAGeneratorImplEZZZNS4_16geometric_kernelIS7_EEvRNS_18TensorIteratorBaseEdT_ENKUlvE_clEvENKUlvE_clEvEUlfE_EEvSA_T1_T2_EUlP24curandStatePhilox4_32_10E_ZNS1_27distribution_nullary_kernelIhf7double2S7_SJ_SE_EEvSA_SG_RKT3_T4_EUlifE_EEvlNS_15PhiloxCudaStateESF_SG_:
	.zero		960


//--------------------- SYMBOLS --------------------------

	.type		.nv.reservedSmem.offset0,@object
	.size		.nv.reservedSmem.offset0,0x4
